//
// Generated by NVIDIA NVVM Compiler
//
// Compiler Build ID: CL-36424714
// Cuda compilation tools, release 13.0, V13.0.88
// Based on NVVM 20.0.0
//

.version 9.0
.target sm_100
.address_size 64

// _ZZN3cub18CUB_300001_SM_10006detail10radix_sort31DeviceRadixSortSingleTileKernelINS1_5radix10policy_hubIiiyE10Policy1000ELNS0_9SortOrderE0EiiyNS1_21identity_decomposer_tEEEvPKT1_PSA_PKT2_PSE_T3_iiT4_E12temp_storage has been demoted
// _ZZN3cub18CUB_300001_SM_10006detail10radix_sort30DeviceRadixSortHistogramKernelINS1_5radix10policy_hubIiiyE10Policy1000ELNS0_9SortOrderE0EiyNS1_21identity_decomposer_tEEEvPT2_PKT1_SA_iiT3_E12temp_storage has been demoted
// _ZZN3cub18CUB_300001_SM_10006detail10radix_sort33DeviceRadixSortExclusiveSumKernelINS1_5radix10policy_hubIiiyE10Policy1000EyEEvPT0_E12temp_storage has been demoted
// _ZZN3cub18CUB_300001_SM_10006detail10radix_sort29DeviceRadixSortOnesweepKernelINS1_5radix10policy_hubIiiyE10Policy1000ELNS0_9SortOrderE0EiiyiiNS1_21identity_decomposer_tEEEvPT5_SB_PT3_PKSC_PT1_PKSG_PT2_PKSK_T4_iiT6_E1s has been demoted
.global .align 1 .b8 _ZN30_INTERNAL_a582a493_4_k_cu_main4cuda3std3__45__cpo5beginE[1];
.global .align 1 .b8 _ZN30_INTERNAL_a582a493_4_k_cu_main4cuda3std3__45__cpo3endE[1];
.global .align 1 .b8 _ZN30_INTERNAL_a582a493_4_k_cu_main4cuda3std3__45__cpo6cbeginE[1];
.global .align 1 .b8 _ZN30_INTERNAL_a582a493_4_k_cu_main4cuda3std3__45__cpo4cendE[1];
.global .align 1 .b8 _ZN30_INTERNAL_a582a493_4_k_cu_main4cuda3std3__45__cpo6rbeginE[1];
.global .align 1 .b8 _ZN30_INTERNAL_a582a493_4_k_cu_main4cuda3std3__45__cpo4rendE[1];
.global .align 1 .b8 _ZN30_INTERNAL_a582a493_4_k_cu_main4cuda3std3__45__cpo7crbeginE[1];
.global .align 1 .b8 _ZN30_INTERNAL_a582a493_4_k_cu_main4cuda3std3__45__cpo5crendE[1];
.global .align 1 .b8 _ZN30_INTERNAL_a582a493_4_k_cu_main4cuda3std3__432_GLOBAL__N__a582a493_4_k_cu_main6ignoreE[1];
.global .align 1 .b8 _ZN30_INTERNAL_a582a493_4_k_cu_main4cuda3std3__419piecewise_constructE[1];
.global .align 1 .b8 _ZN30_INTERNAL_a582a493_4_k_cu_main4cuda3std3__48in_placeE[1];
.global .align 1 .b8 _ZN30_INTERNAL_a582a493_4_k_cu_main4cuda3std3__420unreachable_sentinelE[1];
.global .align 1 .b8 _ZN30_INTERNAL_a582a493_4_k_cu_main4cuda3std3__47nulloptE[1];
.global .align 1 .b8 _ZN30_INTERNAL_a582a493_4_k_cu_main4cuda3std3__48unexpectE[1];
.global .align 1 .b8 _ZN30_INTERNAL_a582a493_4_k_cu_main4cuda3std6ranges3__45__cpo4swapE[1];
.global .align 1 .b8 _ZN30_INTERNAL_a582a493_4_k_cu_main4cuda3std6ranges3__45__cpo9iter_moveE[1];
.global .align 1 .b8 _ZN30_INTERNAL_a582a493_4_k_cu_main4cuda3std6ranges3__45__cpo5beginE[1];
.global .align 1 .b8 _ZN30_INTERNAL_a582a493_4_k_cu_main4cuda3std6ranges3__45__cpo3endE[1];
.global .align 1 .b8 _ZN30_INTERNAL_a582a493_4_k_cu_main4cuda3std6ranges3__45__cpo6cbeginE[1];
.global .align 1 .b8 _ZN30_INTERNAL_a582a493_4_k_cu_main4cuda3std6ranges3__45__cpo4cendE[1];
.global .align 1 .b8 _ZN30_INTERNAL_a582a493_4_k_cu_main4cuda3std6ranges3__45__cpo7advanceE[1];
.global .align 1 .b8 _ZN30_INTERNAL_a582a493_4_k_cu_main4cuda3std6ranges3__45__cpo9iter_swapE[1];
.global .align 1 .b8 _ZN30_INTERNAL_a582a493_4_k_cu_main4cuda3std6ranges3__45__cpo4nextE[1];
.global .align 1 .b8 _ZN30_INTERNAL_a582a493_4_k_cu_main4cuda3std6ranges3__45__cpo4prevE[1];
.global .align 1 .b8 _ZN30_INTERNAL_a582a493_4_k_cu_main4cuda3std6ranges3__45__cpo4dataE[1];
.global .align 1 .b8 _ZN30_INTERNAL_a582a493_4_k_cu_main4cuda3std6ranges3__45__cpo5cdataE[1];
.global .align 1 .b8 _ZN30_INTERNAL_a582a493_4_k_cu_main4cuda3std6ranges3__45__cpo4sizeE[1];
.global .align 1 .b8 _ZN30_INTERNAL_a582a493_4_k_cu_main4cuda3std6ranges3__45__cpo5ssizeE[1];
.global .align 1 .b8 _ZN30_INTERNAL_a582a493_4_k_cu_main4cuda3std6ranges3__45__cpo8distanceE[1];
.global .align 1 .b8 _ZN30_INTERNAL_a582a493_4_k_cu_main6thrust24THRUST_300001_SM_1000_NS8cuda_cub3parE[1];
.global .align 1 .b8 _ZN30_INTERNAL_a582a493_4_k_cu_main6thrust24THRUST_300001_SM_1000_NS8cuda_cub10par_nosyncE[1];
.global .align 1 .b8 _ZN30_INTERNAL_a582a493_4_k_cu_main6thrust24THRUST_300001_SM_1000_NS6system6detail10sequential3seqE[1];
.global .align 1 .b8 _ZN30_INTERNAL_a582a493_4_k_cu_main6thrust24THRUST_300001_SM_1000_NS6system3cpp3parE[1];
.global .align 1 .b8 _ZN30_INTERNAL_a582a493_4_k_cu_main6thrust24THRUST_300001_SM_1000_NS12placeholders2_1E[1];
.global .align 1 .b8 _ZN30_INTERNAL_a582a493_4_k_cu_main6thrust24THRUST_300001_SM_1000_NS12placeholders2_2E[1];
.global .align 1 .b8 _ZN30_INTERNAL_a582a493_4_k_cu_main6thrust24THRUST_300001_SM_1000_NS12placeholders2_3E[1];
.global .align 1 .b8 _ZN30_INTERNAL_a582a493_4_k_cu_main6thrust24THRUST_300001_SM_1000_NS12placeholders2_4E[1];
.global .align 1 .b8 _ZN30_INTERNAL_a582a493_4_k_cu_main6thrust24THRUST_300001_SM_1000_NS12placeholders2_5E[1];
.global .align 1 .b8 _ZN30_INTERNAL_a582a493_4_k_cu_main6thrust24THRUST_300001_SM_1000_NS12placeholders2_6E[1];
.global .align 1 .b8 _ZN30_INTERNAL_a582a493_4_k_cu_main6thrust24THRUST_300001_SM_1000_NS12placeholders2_7E[1];
.global .align 1 .b8 _ZN30_INTERNAL_a582a493_4_k_cu_main6thrust24THRUST_300001_SM_1000_NS12placeholders2_8E[1];
.global .align 1 .b8 _ZN30_INTERNAL_a582a493_4_k_cu_main6thrust24THRUST_300001_SM_1000_NS12placeholders2_9E[1];
.global .align 1 .b8 _ZN30_INTERNAL_a582a493_4_k_cu_main6thrust24THRUST_300001_SM_1000_NS12placeholders3_10E[1];
.global .align 1 .b8 _ZN30_INTERNAL_a582a493_4_k_cu_main6thrust24THRUST_300001_SM_1000_NS3seqE[1];
.global .align 1 .b8 _ZN30_INTERNAL_a582a493_4_k_cu_main6thrust24THRUST_300001_SM_1000_NS6deviceE[1];
.extern .shared .align 16 .b8 _ZN6thrust24THRUST_300001_SM_1000_NS8cuda_cub4core6detail5shmemE[];

.entry _Z3sumiPK3RefPi(
	.param .u32 _Z3sumiPK3RefPi_param_0,
	.param .u64 .ptr .align 1 _Z3sumiPK3RefPi_param_1,
	.param .u64 .ptr .align 1 _Z3sumiPK3RefPi_param_2
)
{
	.reg .pred 	%p<3>;
	.reg .b32 	%r<300>;
	.reg .b64 	%rd<297>;

	ld.param.u32 	%r4, [_Z3sumiPK3RefPi_param_0];
	mov.u32 	%r5, %nctaid.x;
	mov.u32 	%r6, %ctaid.x;
	mov.u32 	%r7, %tid.x;
	mad.lo.s32 	%r299, %r5, %r6, %r7;
	setp.ge.s32 	%p1, %r299, %r4;
	@%p1 bra 	$L__BB0_3;
	mov.u32 	%r297, %ntid.x;
$L__BB0_2:
	ld.param.u64 	%rd296, [_Z3sumiPK3RefPi_param_2];
	ld.param.u64 	%rd295, [_Z3sumiPK3RefPi_param_1];
	ld.param.u32 	%r298, [_Z3sumiPK3RefPi_param_0];
	cvta.to.global.u64 	%rd3, %rd295;
	mul.wide.s32 	%rd4, %r299, 576;
	add.s64 	%rd5, %rd3, %rd4;
	ld.global.u32 	%r8, [%rd5];
	cvta.to.global.u64 	%rd6, %rd296;
	mul.wide.s32 	%rd7, %r8, 4;
	add.s64 	%rd8, %rd6, %rd7;
	atom.global.add.u32 	%r9, [%rd8], 1;
	ld.global.u32 	%r10, [%rd5+4];
	mul.wide.s32 	%rd9, %r10, 4;
	add.s64 	%rd10, %rd6, %rd9;
	atom.global.add.u32 	%r11, [%rd10], 1;
	ld.global.u32 	%r12, [%rd5+8];
	mul.wide.s32 	%rd11, %r12, 4;
	add.s64 	%rd12, %rd6, %rd11;
	atom.global.add.u32 	%r13, [%rd12], 1;
	ld.global.u32 	%r14, [%rd5+12];
	mul.wide.s32 	%rd13, %r14, 4;
	add.s64 	%rd14, %rd6, %rd13;
	atom.global.add.u32 	%r15, [%rd14], 1;
	ld.global.u32 	%r16, [%rd5+16];
	mul.wide.s32 	%rd15, %r16, 4;
	add.s64 	%rd16, %rd6, %rd15;
	atom.global.add.u32 	%r17, [%rd16], 1;
	ld.global.u32 	%r18, [%rd5+20];
	mul.wide.s32 	%rd17, %r18, 4;
	add.s64 	%rd18, %rd6, %rd17;
	atom.global.add.u32 	%r19, [%rd18], 1;
	ld.global.u32 	%r20, [%rd5+24];
	mul.wide.s32 	%rd19, %r20, 4;
	add.s64 	%rd20, %rd6, %rd19;
	atom.global.add.u32 	%r21, [%rd20], 1;
	ld.global.u32 	%r22, [%rd5+28];
	mul.wide.s32 	%rd21, %r22, 4;
	add.s64 	%rd22, %rd6, %rd21;
	atom.global.add.u32 	%r23, [%rd22], 1;
	ld.global.u32 	%r24, [%rd5+32];
	mul.wide.s32 	%rd23, %r24, 4;
	add.s64 	%rd24, %rd6, %rd23;
	atom.global.add.u32 	%r25, [%rd24], 1;
	ld.global.u32 	%r26, [%rd5+36];
	mul.wide.s32 	%rd25, %r26, 4;
	add.s64 	%rd26, %rd6, %rd25;
	atom.global.add.u32 	%r27, [%rd26], 1;
	ld.global.u32 	%r28, [%rd5+40];
	mul.wide.s32 	%rd27, %r28, 4;
	add.s64 	%rd28, %rd6, %rd27;
	atom.global.add.u32 	%r29, [%rd28], 1;
	ld.global.u32 	%r30, [%rd5+44];
	mul.wide.s32 	%rd29, %r30, 4;
	add.s64 	%rd30, %rd6, %rd29;
	atom.global.add.u32 	%r31, [%rd30], 1;
	ld.global.u32 	%r32, [%rd5+48];
	mul.wide.s32 	%rd31, %r32, 4;
	add.s64 	%rd32, %rd6, %rd31;
	atom.global.add.u32 	%r33, [%rd32], 1;
	ld.global.u32 	%r34, [%rd5+52];
	mul.wide.s32 	%rd33, %r34, 4;
	add.s64 	%rd34, %rd6, %rd33;
	atom.global.add.u32 	%r35, [%rd34], 1;
	ld.global.u32 	%r36, [%rd5+56];
	mul.wide.s32 	%rd35, %r36, 4;
	add.s64 	%rd36, %rd6, %rd35;
	atom.global.add.u32 	%r37, [%rd36], 1;
	ld.global.u32 	%r38, [%rd5+60];
	mul.wide.s32 	%rd37, %r38, 4;
	add.s64 	%rd38, %rd6, %rd37;
	atom.global.add.u32 	%r39, [%rd38], 1;
	ld.global.u32 	%r40, [%rd5+64];
	mul.wide.s32 	%rd39, %r40, 4;
	add.s64 	%rd40, %rd6, %rd39;
	atom.global.add.u32 	%r41, [%rd40], 1;
	ld.global.u32 	%r42, [%rd5+68];
	mul.wide.s32 	%rd41, %r42, 4;
	add.s64 	%rd42, %rd6, %rd41;
	atom.global.add.u32 	%r43, [%rd42], 1;
	ld.global.u32 	%r44, [%rd5+72];
	mul.wide.s32 	%rd43, %r44, 4;
	add.s64 	%rd44, %rd6, %rd43;
	atom.global.add.u32 	%r45, [%rd44], 1;
	ld.global.u32 	%r46, [%rd5+76];
	mul.wide.s32 	%rd45, %r46, 4;
	add.s64 	%rd46, %rd6, %rd45;
	atom.global.add.u32 	%r47, [%rd46], 1;
	ld.global.u32 	%r48, [%rd5+80];
	mul.wide.s32 	%rd47, %r48, 4;
	add.s64 	%rd48, %rd6, %rd47;
	atom.global.add.u32 	%r49, [%rd48], 1;
	ld.global.u32 	%r50, [%rd5+84];
	mul.wide.s32 	%rd49, %r50, 4;
	add.s64 	%rd50, %rd6, %rd49;
	atom.global.add.u32 	%r51, [%rd50], 1;
	ld.global.u32 	%r52, [%rd5+88];
	mul.wide.s32 	%rd51, %r52, 4;
	add.s64 	%rd52, %rd6, %rd51;
	atom.global.add.u32 	%r53, [%rd52], 1;
	ld.global.u32 	%r54, [%rd5+92];
	mul.wide.s32 	%rd53, %r54, 4;
	add.s64 	%rd54, %rd6, %rd53;
	atom.global.add.u32 	%r55, [%rd54], 1;
	ld.global.u32 	%r56, [%rd5+96];
	mul.wide.s32 	%rd55, %r56, 4;
	add.s64 	%rd56, %rd6, %rd55;
	atom.global.add.u32 	%r57, [%rd56], 1;
	ld.global.u32 	%r58, [%rd5+100];
	mul.wide.s32 	%rd57, %r58, 4;
	add.s64 	%rd58, %rd6, %rd57;
	atom.global.add.u32 	%r59, [%rd58], 1;
	ld.global.u32 	%r60, [%rd5+104];
	mul.wide.s32 	%rd59, %r60, 4;
	add.s64 	%rd60, %rd6, %rd59;
	atom.global.add.u32 	%r61, [%rd60], 1;
	ld.global.u32 	%r62, [%rd5+108];
	mul.wide.s32 	%rd61, %r62, 4;
	add.s64 	%rd62, %rd6, %rd61;
	atom.global.add.u32 	%r63, [%rd62], 1;
	ld.global.u32 	%r64, [%rd5+112];
	mul.wide.s32 	%rd63, %r64, 4;
	add.s64 	%rd64, %rd6, %rd63;
	atom.global.add.u32 	%r65, [%rd64], 1;
	ld.global.u32 	%r66, [%rd5+116];
	mul.wide.s32 	%rd65, %r66, 4;
	add.s64 	%rd66, %rd6, %rd65;
	atom.global.add.u32 	%r67, [%rd66], 1;
	ld.global.u32 	%r68, [%rd5+120];
	mul.wide.s32 	%rd67, %r68, 4;
	add.s64 	%rd68, %rd6, %rd67;
	atom.global.add.u32 	%r69, [%rd68], 1;
	ld.global.u32 	%r70, [%rd5+124];
	mul.wide.s32 	%rd69, %r70, 4;
	add.s64 	%rd70, %rd6, %rd69;
	atom.global.add.u32 	%r71, [%rd70], 1;
	ld.global.u32 	%r72, [%rd5+128];
	mul.wide.s32 	%rd71, %r72, 4;
	add.s64 	%rd72, %rd6, %rd71;
	atom.global.add.u32 	%r73, [%rd72], 1;
	ld.global.u32 	%r74, [%rd5+132];
	mul.wide.s32 	%rd73, %r74, 4;
	add.s64 	%rd74, %rd6, %rd73;
	atom.global.add.u32 	%r75, [%rd74], 1;
	ld.global.u32 	%r76, [%rd5+136];
	mul.wide.s32 	%rd75, %r76, 4;
	add.s64 	%rd76, %rd6, %rd75;
	atom.global.add.u32 	%r77, [%rd76], 1;
	ld.global.u32 	%r78, [%rd5+140];
	mul.wide.s32 	%rd77, %r78, 4;
	add.s64 	%rd78, %rd6, %rd77;
	atom.global.add.u32 	%r79, [%rd78], 1;
	ld.global.u32 	%r80, [%rd5+144];
	mul.wide.s32 	%rd79, %r80, 4;
	add.s64 	%rd80, %rd6, %rd79;
	atom.global.add.u32 	%r81, [%rd80], 1;
	ld.global.u32 	%r82, [%rd5+148];
	mul.wide.s32 	%rd81, %r82, 4;
	add.s64 	%rd82, %rd6, %rd81;
	atom.global.add.u32 	%r83, [%rd82], 1;
	ld.global.u32 	%r84, [%rd5+152];
	mul.wide.s32 	%rd83, %r84, 4;
	add.s64 	%rd84, %rd6, %rd83;
	atom.global.add.u32 	%r85, [%rd84], 1;
	ld.global.u32 	%r86, [%rd5+156];
	mul.wide.s32 	%rd85, %r86, 4;
	add.s64 	%rd86, %rd6, %rd85;
	atom.global.add.u32 	%r87, [%rd86], 1;
	ld.global.u32 	%r88, [%rd5+160];
	mul.wide.s32 	%rd87, %r88, 4;
	add.s64 	%rd88, %rd6, %rd87;
	atom.global.add.u32 	%r89, [%rd88], 1;
	ld.global.u32 	%r90, [%rd5+164];
	mul.wide.s32 	%rd89, %r90, 4;
	add.s64 	%rd90, %rd6, %rd89;
	atom.global.add.u32 	%r91, [%rd90], 1;
	ld.global.u32 	%r92, [%rd5+168];
	mul.wide.s32 	%rd91, %r92, 4;
	add.s64 	%rd92, %rd6, %rd91;
	atom.global.add.u32 	%r93, [%rd92], 1;
	ld.global.u32 	%r94, [%rd5+172];
	mul.wide.s32 	%rd93, %r94, 4;
	add.s64 	%rd94, %rd6, %rd93;
	atom.global.add.u32 	%r95, [%rd94], 1;
	ld.global.u32 	%r96, [%rd5+176];
	mul.wide.s32 	%rd95, %r96, 4;
	add.s64 	%rd96, %rd6, %rd95;
	atom.global.add.u32 	%r97, [%rd96], 1;
	ld.global.u32 	%r98, [%rd5+180];
	mul.wide.s32 	%rd97, %r98, 4;
	add.s64 	%rd98, %rd6, %rd97;
	atom.global.add.u32 	%r99, [%rd98], 1;
	ld.global.u32 	%r100, [%rd5+184];
	mul.wide.s32 	%rd99, %r100, 4;
	add.s64 	%rd100, %rd6, %rd99;
	atom.global.add.u32 	%r101, [%rd100], 1;
	ld.global.u32 	%r102, [%rd5+188];
	mul.wide.s32 	%rd101, %r102, 4;
	add.s64 	%rd102, %rd6, %rd101;
	atom.global.add.u32 	%r103, [%rd102], 1;
	ld.global.u32 	%r104, [%rd5+192];
	mul.wide.s32 	%rd103, %r104, 4;
	add.s64 	%rd104, %rd6, %rd103;
	atom.global.add.u32 	%r105, [%rd104], 1;
	ld.global.u32 	%r106, [%rd5+196];
	mul.wide.s32 	%rd105, %r106, 4;
	add.s64 	%rd106, %rd6, %rd105;
	atom.global.add.u32 	%r107, [%rd106], 1;
	ld.global.u32 	%r108, [%rd5+200];
	mul.wide.s32 	%rd107, %r108, 4;
	add.s64 	%rd108, %rd6, %rd107;
	atom.global.add.u32 	%r109, [%rd108], 1;
	ld.global.u32 	%r110, [%rd5+204];
	mul.wide.s32 	%rd109, %r110, 4;
	add.s64 	%rd110, %rd6, %rd109;
	atom.global.add.u32 	%r111, [%rd110], 1;
	ld.global.u32 	%r112, [%rd5+208];
	mul.wide.s32 	%rd111, %r112, 4;
	add.s64 	%rd112, %rd6, %rd111;
	atom.global.add.u32 	%r113, [%rd112], 1;
	ld.global.u32 	%r114, [%rd5+212];
	mul.wide.s32 	%rd113, %r114, 4;
	add.s64 	%rd114, %rd6, %rd113;
	atom.global.add.u32 	%r115, [%rd114], 1;
	ld.global.u32 	%r116, [%rd5+216];
	mul.wide.s32 	%rd115, %r116, 4;
	add.s64 	%rd116, %rd6, %rd115;
	atom.global.add.u32 	%r117, [%rd116], 1;
	ld.global.u32 	%r118, [%rd5+220];
	mul.wide.s32 	%rd117, %r118, 4;
	add.s64 	%rd118, %rd6, %rd117;
	atom.global.add.u32 	%r119, [%rd118], 1;
	ld.global.u32 	%r120, [%rd5+224];
	mul.wide.s32 	%rd119, %r120, 4;
	add.s64 	%rd120, %rd6, %rd119;
	atom.global.add.u32 	%r121, [%rd120], 1;
	ld.global.u32 	%r122, [%rd5+228];
	mul.wide.s32 	%rd121, %r122, 4;
	add.s64 	%rd122, %rd6, %rd121;
	atom.global.add.u32 	%r123, [%rd122], 1;
	ld.global.u32 	%r124, [%rd5+232];
	mul.wide.s32 	%rd123, %r124, 4;
	add.s64 	%rd124, %rd6, %rd123;
	atom.global.add.u32 	%r125, [%rd124], 1;
	ld.global.u32 	%r126, [%rd5+236];
	mul.wide.s32 	%rd125, %r126, 4;
	add.s64 	%rd126, %rd6, %rd125;
	atom.global.add.u32 	%r127, [%rd126], 1;
	ld.global.u32 	%r128, [%rd5+240];
	mul.wide.s32 	%rd127, %r128, 4;
	add.s64 	%rd128, %rd6, %rd127;
	atom.global.add.u32 	%r129, [%rd128], 1;
	ld.global.u32 	%r130, [%rd5+244];
	mul.wide.s32 	%rd129, %r130, 4;
	add.s64 	%rd130, %rd6, %rd129;
	atom.global.add.u32 	%r131, [%rd130], 1;
	ld.global.u32 	%r132, [%rd5+248];
	mul.wide.s32 	%rd131, %r132, 4;
	add.s64 	%rd132, %rd6, %rd131;
	atom.global.add.u32 	%r133, [%rd132], 1;
	ld.global.u32 	%r134, [%rd5+252];
	mul.wide.s32 	%rd133, %r134, 4;
	add.s64 	%rd134, %rd6, %rd133;
	atom.global.add.u32 	%r135, [%rd134], 1;
	ld.global.u32 	%r136, [%rd5+256];
	mul.wide.s32 	%rd135, %r136, 4;
	add.s64 	%rd136, %rd6, %rd135;
	atom.global.add.u32 	%r137, [%rd136], 1;
	ld.global.u32 	%r138, [%rd5+260];
	mul.wide.s32 	%rd137, %r138, 4;
	add.s64 	%rd138, %rd6, %rd137;
	atom.global.add.u32 	%r139, [%rd138], 1;
	ld.global.u32 	%r140, [%rd5+264];
	mul.wide.s32 	%rd139, %r140, 4;
	add.s64 	%rd140, %rd6, %rd139;
	atom.global.add.u32 	%r141, [%rd140], 1;
	ld.global.u32 	%r142, [%rd5+268];
	mul.wide.s32 	%rd141, %r142, 4;
	add.s64 	%rd142, %rd6, %rd141;
	atom.global.add.u32 	%r143, [%rd142], 1;
	ld.global.u32 	%r144, [%rd5+272];
	mul.wide.s32 	%rd143, %r144, 4;
	add.s64 	%rd144, %rd6, %rd143;
	atom.global.add.u32 	%r145, [%rd144], 1;
	ld.global.u32 	%r146, [%rd5+276];
	mul.wide.s32 	%rd145, %r146, 4;
	add.s64 	%rd146, %rd6, %rd145;
	atom.global.add.u32 	%r147, [%rd146], 1;
	ld.global.u32 	%r148, [%rd5+280];
	mul.wide.s32 	%rd147, %r148, 4;
	add.s64 	%rd148, %rd6, %rd147;
	atom.global.add.u32 	%r149, [%rd148], 1;
	ld.global.u32 	%r150, [%rd5+284];
	mul.wide.s32 	%rd149, %r150, 4;
	add.s64 	%rd150, %rd6, %rd149;
	atom.global.add.u32 	%r151, [%rd150], 1;
	ld.global.u32 	%r152, [%rd5+288];
	mul.wide.s32 	%rd151, %r152, 4;
	add.s64 	%rd152, %rd6, %rd151;
	atom.global.add.u32 	%r153, [%rd152], 1;
	ld.global.u32 	%r154, [%rd5+292];
	mul.wide.s32 	%rd153, %r154, 4;
	add.s64 	%rd154, %rd6, %rd153;
	atom.global.add.u32 	%r155, [%rd154], 1;
	ld.global.u32 	%r156, [%rd5+296];
	mul.wide.s32 	%rd155, %r156, 4;
	add.s64 	%rd156, %rd6, %rd155;
	atom.global.add.u32 	%r157, [%rd156], 1;
	ld.global.u32 	%r158, [%rd5+300];
	mul.wide.s32 	%rd157, %r158, 4;
	add.s64 	%rd158, %rd6, %rd157;
	atom.global.add.u32 	%r159, [%rd158], 1;
	ld.global.u32 	%r160, [%rd5+304];
	mul.wide.s32 	%rd159, %r160, 4;
	add.s64 	%rd160, %rd6, %rd159;
	atom.global.add.u32 	%r161, [%rd160], 1;
	ld.global.u32 	%r162, [%rd5+308];
	mul.wide.s32 	%rd161, %r162, 4;
	add.s64 	%rd162, %rd6, %rd161;
	atom.global.add.u32 	%r163, [%rd162], 1;
	ld.global.u32 	%r164, [%rd5+312];
	mul.wide.s32 	%rd163, %r164, 4;
	add.s64 	%rd164, %rd6, %rd163;
	atom.global.add.u32 	%r165, [%rd164], 1;
	ld.global.u32 	%r166, [%rd5+316];
	mul.wide.s32 	%rd165, %r166, 4;
	add.s64 	%rd166, %rd6, %rd165;
	atom.global.add.u32 	%r167, [%rd166], 1;
	ld.global.u32 	%r168, [%rd5+320];
	mul.wide.s32 	%rd167, %r168, 4;
	add.s64 	%rd168, %rd6, %rd167;
	atom.global.add.u32 	%r169, [%rd168], 1;
	ld.global.u32 	%r170, [%rd5+324];
	mul.wide.s32 	%rd169, %r170, 4;
	add.s64 	%rd170, %rd6, %rd169;
	atom.global.add.u32 	%r171, [%rd170], 1;
	ld.global.u32 	%r172, [%rd5+328];
	mul.wide.s32 	%rd171, %r172, 4;
	add.s64 	%rd172, %rd6, %rd171;
	atom.global.add.u32 	%r173, [%rd172], 1;
	ld.global.u32 	%r174, [%rd5+332];
	mul.wide.s32 	%rd173, %r174, 4;
	add.s64 	%rd174, %rd6, %rd173;
	atom.global.add.u32 	%r175, [%rd174], 1;
	ld.global.u32 	%r176, [%rd5+336];
	mul.wide.s32 	%rd175, %r176, 4;
	add.s64 	%rd176, %rd6, %rd175;
	atom.global.add.u32 	%r177, [%rd176], 1;
	ld.global.u32 	%r178, [%rd5+340];
	mul.wide.s32 	%rd177, %r178, 4;
	add.s64 	%rd178, %rd6, %rd177;
	atom.global.add.u32 	%r179, [%rd178], 1;
	ld.global.u32 	%r180, [%rd5+344];
	mul.wide.s32 	%rd179, %r180, 4;
	add.s64 	%rd180, %rd6, %rd179;
	atom.global.add.u32 	%r181, [%rd180], 1;
	ld.global.u32 	%r182, [%rd5+348];
	mul.wide.s32 	%rd181, %r182, 4;
	add.s64 	%rd182, %rd6, %rd181;
	atom.global.add.u32 	%r183, [%rd182], 1;
	ld.global.u32 	%r184, [%rd5+352];
	mul.wide.s32 	%rd183, %r184, 4;
	add.s64 	%rd184, %rd6, %rd183;
	atom.global.add.u32 	%r185, [%rd184], 1;
	ld.global.u32 	%r186, [%rd5+356];
	mul.wide.s32 	%rd185, %r186, 4;
	add.s64 	%rd186, %rd6, %rd185;
	atom.global.add.u32 	%r187, [%rd186], 1;
	ld.global.u32 	%r188, [%rd5+360];
	mul.wide.s32 	%rd187, %r188, 4;
	add.s64 	%rd188, %rd6, %rd187;
	atom.global.add.u32 	%r189, [%rd188], 1;
	ld.global.u32 	%r190, [%rd5+364];
	mul.wide.s32 	%rd189, %r190, 4;
	add.s64 	%rd190, %rd6, %rd189;
	atom.global.add.u32 	%r191, [%rd190], 1;
	ld.global.u32 	%r192, [%rd5+368];
	mul.wide.s32 	%rd191, %r192, 4;
	add.s64 	%rd192, %rd6, %rd191;
	atom.global.add.u32 	%r193, [%rd192], 1;
	ld.global.u32 	%r194, [%rd5+372];
	mul.wide.s32 	%rd193, %r194, 4;
	add.s64 	%rd194, %rd6, %rd193;
	atom.global.add.u32 	%r195, [%rd194], 1;
	ld.global.u32 	%r196, [%rd5+376];
	mul.wide.s32 	%rd195, %r196, 4;
	add.s64 	%rd196, %rd6, %rd195;
	atom.global.add.u32 	%r197, [%rd196], 1;
	ld.global.u32 	%r198, [%rd5+380];
	mul.wide.s32 	%rd197, %r198, 4;
	add.s64 	%rd198, %rd6, %rd197;
	atom.global.add.u32 	%r199, [%rd198], 1;
	ld.global.u32 	%r200, [%rd5+384];
	mul.wide.s32 	%rd199, %r200, 4;
	add.s64 	%rd200, %rd6, %rd199;
	atom.global.add.u32 	%r201, [%rd200], 1;
	ld.global.u32 	%r202, [%rd5+388];
	mul.wide.s32 	%rd201, %r202, 4;
	add.s64 	%rd202, %rd6, %rd201;
	atom.global.add.u32 	%r203, [%rd202], 1;
	ld.global.u32 	%r204, [%rd5+392];
	mul.wide.s32 	%rd203, %r204, 4;
	add.s64 	%rd204, %rd6, %rd203;
	atom.global.add.u32 	%r205, [%rd204], 1;
	ld.global.u32 	%r206, [%rd5+396];
	mul.wide.s32 	%rd205, %r206, 4;
	add.s64 	%rd206, %rd6, %rd205;
	atom.global.add.u32 	%r207, [%rd206], 1;
	ld.global.u32 	%r208, [%rd5+400];
	mul.wide.s32 	%rd207, %r208, 4;
	add.s64 	%rd208, %rd6, %rd207;
	atom.global.add.u32 	%r209, [%rd208], 1;
	ld.global.u32 	%r210, [%rd5+404];
	mul.wide.s32 	%rd209, %r210, 4;
	add.s64 	%rd210, %rd6, %rd209;
	atom.global.add.u32 	%r211, [%rd210], 1;
	ld.global.u32 	%r212, [%rd5+408];
	mul.wide.s32 	%rd211, %r212, 4;
	add.s64 	%rd212, %rd6, %rd211;
	atom.global.add.u32 	%r213, [%rd212], 1;
	ld.global.u32 	%r214, [%rd5+412];
	mul.wide.s32 	%rd213, %r214, 4;
	add.s64 	%rd214, %rd6, %rd213;
	atom.global.add.u32 	%r215, [%rd214], 1;
	ld.global.u32 	%r216, [%rd5+416];
	mul.wide.s32 	%rd215, %r216, 4;
	add.s64 	%rd216, %rd6, %rd215;
	atom.global.add.u32 	%r217, [%rd216], 1;
	ld.global.u32 	%r218, [%rd5+420];
	mul.wide.s32 	%rd217, %r218, 4;
	add.s64 	%rd218, %rd6, %rd217;
	atom.global.add.u32 	%r219, [%rd218], 1;
	ld.global.u32 	%r220, [%rd5+424];
	mul.wide.s32 	%rd219, %r220, 4;
	add.s64 	%rd220, %rd6, %rd219;
	atom.global.add.u32 	%r221, [%rd220], 1;
	ld.global.u32 	%r222, [%rd5+428];
	mul.wide.s32 	%rd221, %r222, 4;
	add.s64 	%rd222, %rd6, %rd221;
	atom.global.add.u32 	%r223, [%rd222], 1;
	ld.global.u32 	%r224, [%rd5+432];
	mul.wide.s32 	%rd223, %r224, 4;
	add.s64 	%rd224, %rd6, %rd223;
	atom.global.add.u32 	%r225, [%rd224], 1;
	ld.global.u32 	%r226, [%rd5+436];
	mul.wide.s32 	%rd225, %r226, 4;
	add.s64 	%rd226, %rd6, %rd225;
	atom.global.add.u32 	%r227, [%rd226], 1;
	ld.global.u32 	%r228, [%rd5+440];
	mul.wide.s32 	%rd227, %r228, 4;
	add.s64 	%rd228, %rd6, %rd227;
	atom.global.add.u32 	%r229, [%rd228], 1;
	ld.global.u32 	%r230, [%rd5+444];
	mul.wide.s32 	%rd229, %r230, 4;
	add.s64 	%rd230, %rd6, %rd229;
	atom.global.add.u32 	%r231, [%rd230], 1;
	ld.global.u32 	%r232, [%rd5+448];
	mul.wide.s32 	%rd231, %r232, 4;
	add.s64 	%rd232, %rd6, %rd231;
	atom.global.add.u32 	%r233, [%rd232], 1;
	ld.global.u32 	%r234, [%rd5+452];
	mul.wide.s32 	%rd233, %r234, 4;
	add.s64 	%rd234, %rd6, %rd233;
	atom.global.add.u32 	%r235, [%rd234], 1;
	ld.global.u32 	%r236, [%rd5+456];
	mul.wide.s32 	%rd235, %r236, 4;
	add.s64 	%rd236, %rd6, %rd235;
	atom.global.add.u32 	%r237, [%rd236], 1;
	ld.global.u32 	%r238, [%rd5+460];
	mul.wide.s32 	%rd237, %r238, 4;
	add.s64 	%rd238, %rd6, %rd237;
	atom.global.add.u32 	%r239, [%rd238], 1;
	ld.global.u32 	%r240, [%rd5+464];
	mul.wide.s32 	%rd239, %r240, 4;
	add.s64 	%rd240, %rd6, %rd239;
	atom.global.add.u32 	%r241, [%rd240], 1;
	ld.global.u32 	%r242, [%rd5+468];
	mul.wide.s32 	%rd241, %r242, 4;
	add.s64 	%rd242, %rd6, %rd241;
	atom.global.add.u32 	%r243, [%rd242], 1;
	ld.global.u32 	%r244, [%rd5+472];
	mul.wide.s32 	%rd243, %r244, 4;
	add.s64 	%rd244, %rd6, %rd243;
	atom.global.add.u32 	%r245, [%rd244], 1;
	ld.global.u32 	%r246, [%rd5+476];
	mul.wide.s32 	%rd245, %r246, 4;
	add.s64 	%rd246, %rd6, %rd245;
	atom.global.add.u32 	%r247, [%rd246], 1;
	ld.global.u32 	%r248, [%rd5+480];
	mul.wide.s32 	%rd247, %r248, 4;
	add.s64 	%rd248, %rd6, %rd247;
	atom.global.add.u32 	%r249, [%rd248], 1;
	ld.global.u32 	%r250, [%rd5+484];
	mul.wide.s32 	%rd249, %r250, 4;
	add.s64 	%rd250, %rd6, %rd249;
	atom.global.add.u32 	%r251, [%rd250], 1;
	ld.global.u32 	%r252, [%rd5+488];
	mul.wide.s32 	%rd251, %r252, 4;
	add.s64 	%rd252, %rd6, %rd251;
	atom.global.add.u32 	%r253, [%rd252], 1;
	ld.global.u32 	%r254, [%rd5+492];
	mul.wide.s32 	%rd253, %r254, 4;
	add.s64 	%rd254, %rd6, %rd253;
	atom.global.add.u32 	%r255, [%rd254], 1;
	ld.global.u32 	%r256, [%rd5+496];
	mul.wide.s32 	%rd255, %r256, 4;
	add.s64 	%rd256, %rd6, %rd255;
	atom.global.add.u32 	%r257, [%rd256], 1;
	ld.global.u32 	%r258, [%rd5+500];
	mul.wide.s32 	%rd257, %r258, 4;
	add.s64 	%rd258, %rd6, %rd257;
	atom.global.add.u32 	%r259, [%rd258], 1;
	ld.global.u32 	%r260, [%rd5+504];
	mul.wide.s32 	%rd259, %r260, 4;
	add.s64 	%rd260, %rd6, %rd259;
	atom.global.add.u32 	%r261, [%rd260], 1;
	ld.global.u32 	%r262, [%rd5+508];
	mul.wide.s32 	%rd261, %r262, 4;
	add.s64 	%rd262, %rd6, %rd261;
	atom.global.add.u32 	%r263, [%rd262], 1;
	ld.global.u32 	%r264, [%rd5+512];
	mul.wide.s32 	%rd263, %r264, 4;
	add.s64 	%rd264, %rd6, %rd263;
	atom.global.add.u32 	%r265, [%rd264], 1;
	ld.global.u32 	%r266, [%rd5+516];
	mul.wide.s32 	%rd265, %r266, 4;
	add.s64 	%rd266, %rd6, %rd265;
	atom.global.add.u32 	%r267, [%rd266], 1;
	ld.global.u32 	%r268, [%rd5+520];
	mul.wide.s32 	%rd267, %r268, 4;
	add.s64 	%rd268, %rd6, %rd267;
	atom.global.add.u32 	%r269, [%rd268], 1;
	ld.global.u32 	%r270, [%rd5+524];
	mul.wide.s32 	%rd269, %r270, 4;
	add.s64 	%rd270, %rd6, %rd269;
	atom.global.add.u32 	%r271, [%rd270], 1;
	ld.global.u32 	%r272, [%rd5+528];
	mul.wide.s32 	%rd271, %r272, 4;
	add.s64 	%rd272, %rd6, %rd271;
	atom.global.add.u32 	%r273, [%rd272], 1;
	ld.global.u32 	%r274, [%rd5+532];
	mul.wide.s32 	%rd273, %r274, 4;
	add.s64 	%rd274, %rd6, %rd273;
	atom.global.add.u32 	%r275, [%rd274], 1;
	ld.global.u32 	%r276, [%rd5+536];
	mul.wide.s32 	%rd275, %r276, 4;
	add.s64 	%rd276, %rd6, %rd275;
	atom.global.add.u32 	%r277, [%rd276], 1;
	ld.global.u32 	%r278, [%rd5+540];
	mul.wide.s32 	%rd277, %r278, 4;
	add.s64 	%rd278, %rd6, %rd277;
	atom.global.add.u32 	%r279, [%rd278], 1;
	ld.global.u32 	%r280, [%rd5+544];
	mul.wide.s32 	%rd279, %r280, 4;
	add.s64 	%rd280, %rd6, %rd279;
	atom.global.add.u32 	%r281, [%rd280], 1;
	ld.global.u32 	%r282, [%rd5+548];
	mul.wide.s32 	%rd281, %r282, 4;
	add.s64 	%rd282, %rd6, %rd281;
	atom.global.add.u32 	%r283, [%rd282], 1;
	ld.global.u32 	%r284, [%rd5+552];
	mul.wide.s32 	%rd283, %r284, 4;
	add.s64 	%rd284, %rd6, %rd283;
	atom.global.add.u32 	%r285, [%rd284], 1;
	ld.global.u32 	%r286, [%rd5+556];
	mul.wide.s32 	%rd285, %r286, 4;
	add.s64 	%rd286, %rd6, %rd285;
	atom.global.add.u32 	%r287, [%rd286], 1;
	ld.global.u32 	%r288, [%rd5+560];
	mul.wide.s32 	%rd287, %r288, 4;
	add.s64 	%rd288, %rd6, %rd287;
	atom.global.add.u32 	%r289, [%rd288], 1;
	ld.global.u32 	%r290, [%rd5+564];
	mul.wide.s32 	%rd289, %r290, 4;
	add.s64 	%rd290, %rd6, %rd289;
	atom.global.add.u32 	%r291, [%rd290], 1;
	ld.global.u32 	%r292, [%rd5+568];
	mul.wide.s32 	%rd291, %r292, 4;
	add.s64 	%rd292, %rd6, %rd291;
	atom.global.add.u32 	%r293, [%rd292], 1;
	ld.global.u32 	%r294, [%rd5+572];
	mul.wide.s32 	%rd293, %r294, 4;
	add.s64 	%rd294, %rd6, %rd293;
	atom.global.add.u32 	%r295, [%rd294], 1;
	mad.lo.s32 	%r299, %r5, %r297, %r299;
	setp.lt.s32 	%p2, %r299, %r298;
	@%p2 bra 	$L__BB0_2;
$L__BB0_3:
	ret;

}
.entry _Z7collectiPK3RefPiS2_(
	.param .u32 _Z7collectiPK3RefPiS2__param_0,
	.param .u64 .ptr .align 1 _Z7collectiPK3RefPiS2__param_1,
	.param .u64 .ptr .align 1 _Z7collectiPK3RefPiS2__param_2,
	.param .u64 .ptr .align 1 _Z7collectiPK3RefPiS2__param_3
)
{
	.reg .pred 	%p<7>;
	.reg .b32 	%r<71>;
	.reg .b64 	%rd<40>;

	ld.param.u32 	%r13, [_Z7collectiPK3RefPiS2__param_0];
	ld.param.u64 	%rd4, [_Z7collectiPK3RefPiS2__param_1];
	ld.param.u64 	%rd5, [_Z7collectiPK3RefPiS2__param_2];
	ld.param.u64 	%rd6, [_Z7collectiPK3RefPiS2__param_3];
	cvta.to.global.u64 	%rd1, %rd6;
	cvta.to.global.u64 	%rd2, %rd5;
	cvta.to.global.u64 	%rd3, %rd4;
	mov.u32 	%r14, %nctaid.x;
	mov.u32 	%r15, %ntid.x;
	mul.lo.s32 	%r1, %r14, %r15;
	mov.u32 	%r16, %ctaid.x;
	mov.u32 	%r17, %tid.x;
	mad.lo.s32 	%r69, %r14, %r16, %r17;
	mul.lo.s32 	%r3, %r13, 144;
	setp.ge.s32 	%p1, %r69, %r3;
	@%p1 bra 	$L__BB1_7;
	add.s32 	%r18, %r69, %r1;
	max.s32 	%r19, %r3, %r18;
	setp.lt.s32 	%p2, %r18, %r3;
	selp.u32 	%r20, 1, 0, %p2;
	add.s32 	%r21, %r18, %r20;
	sub.s32 	%r22, %r19, %r21;
	div.u32 	%r23, %r22, %r1;
	add.s32 	%r4, %r23, %r20;
	and.b32  	%r24, %r4, 3;
	setp.eq.s32 	%p3, %r24, 3;
	@%p3 bra 	$L__BB1_4;
	add.s32 	%r25, %r4, 1;
	and.b32  	%r26, %r25, 3;
	neg.s32 	%r67, %r26;
$L__BB1_3:
	.pragma "nounroll";
	mul.wide.s32 	%rd7, %r69, 4;
	add.s64 	%rd8, %rd1, %rd7;
	add.s64 	%rd9, %rd2, %rd7;
	mul.hi.s32 	%r27, %r69, 954437177;
	shr.u32 	%r28, %r27, 31;
	shr.s32 	%r29, %r27, 5;
	add.s32 	%r30, %r29, %r28;
	mul.lo.s32 	%r31, %r30, 144;
	sub.s32 	%r32, %r69, %r31;
	mul.wide.s32 	%rd10, %r30, 576;
	add.s64 	%rd11, %rd3, %rd10;
	mul.wide.s32 	%rd12, %r32, 4;
	add.s64 	%rd13, %rd11, %rd12;
	ld.global.u32 	%r33, [%rd13];
	st.global.u32 	[%rd9], %r33;
	mov.b32 	%r34, 1;
	st.global.u32 	[%rd8], %r34;
	add.s32 	%r69, %r69, %r1;
	add.s32 	%r67, %r67, 1;
	setp.ne.s32 	%p4, %r67, 0;
	@%p4 bra 	$L__BB1_3;
$L__BB1_4:
	setp.lt.u32 	%p5, %r4, 3;
	@%p5 bra 	$L__BB1_7;
	mul.wide.s32 	%rd25, %r1, 4;
$L__BB1_6:
	mul.hi.s32 	%r35, %r69, 954437177;
	shr.u32 	%r36, %r35, 31;
	shr.s32 	%r37, %r35, 5;
	add.s32 	%r38, %r37, %r36;
	mul.lo.s32 	%r39, %r38, 144;
	sub.s32 	%r40, %r69, %r39;
	mul.wide.s32 	%rd14, %r38, 576;
	add.s64 	%rd15, %rd3, %rd14;
	mul.wide.s32 	%rd16, %r40, 4;
	add.s64 	%rd17, %rd15, %rd16;
	ld.global.u32 	%r41, [%rd17];
	mul.wide.s32 	%rd18, %r69, 4;
	add.s64 	%rd19, %rd2, %rd18;
	st.global.u32 	[%rd19], %r41;
	add.s64 	%rd20, %rd1, %rd18;
	mov.b32 	%r42, 1;
	st.global.u32 	[%rd20], %r42;
	add.s32 	%r43, %r69, %r1;
	mul.hi.s32 	%r44, %r43, 954437177;
	shr.u32 	%r45, %r44, 31;
	shr.s32 	%r46, %r44, 5;
	add.s32 	%r47, %r46, %r45;
	mul.lo.s32 	%r48, %r47, 144;
	sub.s32 	%r49, %r43, %r48;
	mul.wide.s32 	%rd21, %r47, 576;
	add.s64 	%rd22, %rd3, %rd21;
	mul.wide.s32 	%rd23, %r49, 4;
	add.s64 	%rd24, %rd22, %rd23;
	ld.global.u32 	%r50, [%rd24];
	add.s64 	%rd26, %rd19, %rd25;
	st.global.u32 	[%rd26], %r50;
	add.s64 	%rd27, %rd20, %rd25;
	st.global.u32 	[%rd27], %r42;
	add.s32 	%r51, %r43, %r1;
	mul.hi.s32 	%r52, %r51, 954437177;
	shr.u32 	%r53, %r52, 31;
	shr.s32 	%r54, %r52, 5;
	add.s32 	%r55, %r54, %r53;
	mul.lo.s32 	%r56, %r55, 144;
	sub.s32 	%r57, %r51, %r56;
	mul.wide.s32 	%rd28, %r55, 576;
	add.s64 	%rd29, %rd3, %rd28;
	mul.wide.s32 	%rd30, %r57, 4;
	add.s64 	%rd31, %rd29, %rd30;
	ld.global.u32 	%r58, [%rd31];
	add.s64 	%rd32, %rd26, %rd25;
	st.global.u32 	[%rd32], %r58;
	add.s64 	%rd33, %rd27, %rd25;
	st.global.u32 	[%rd33], %r42;
	add.s32 	%r59, %r51, %r1;
	mul.hi.s32 	%r60, %r59, 954437177;
	shr.u32 	%r61, %r60, 31;
	shr.s32 	%r62, %r60, 5;
	add.s32 	%r63, %r62, %r61;
	mul.lo.s32 	%r64, %r63, 144;
	sub.s32 	%r65, %r59, %r64;
	mul.wide.s32 	%rd34, %r63, 576;
	add.s64 	%rd35, %rd3, %rd34;
	mul.wide.s32 	%rd36, %r65, 4;
	add.s64 	%rd37, %rd35, %rd36;
	ld.global.u32 	%r66, [%rd37];
	add.s64 	%rd38, %rd32, %rd25;
	st.global.u32 	[%rd38], %r66;
	add.s64 	%rd39, %rd33, %rd25;
	st.global.u32 	[%rd39], %r42;
	add.s32 	%r69, %r59, %r1;
	setp.lt.s32 	%p6, %r69, %r3;
	@%p6 bra 	$L__BB1_6;
$L__BB1_7:
	ret;

}
.entry _Z3setiPKiS0_Pi(
	.param .u32 _Z3setiPKiS0_Pi_param_0,
	.param .u64 .ptr .align 1 _Z3setiPKiS0_Pi_param_1,
	.param .u64 .ptr .align 1 _Z3setiPKiS0_Pi_param_2,
	.param .u64 .ptr .align 1 _Z3setiPKiS0_Pi_param_3
)
{
	.reg .pred 	%p<7>;
	.reg .b32 	%r<41>;
	.reg .b64 	%rd<30>;

	ld.param.u32 	%r12, [_Z3setiPKiS0_Pi_param_0];
	ld.param.u64 	%rd4, [_Z3setiPKiS0_Pi_param_1];
	ld.param.u64 	%rd5, [_Z3setiPKiS0_Pi_param_2];
	ld.param.u64 	%rd6, [_Z3setiPKiS0_Pi_param_3];
	cvta.to.global.u64 	%rd1, %rd6;
	cvta.to.global.u64 	%rd2, %rd4;
	cvta.to.global.u64 	%rd3, %rd5;
	mov.u32 	%r13, %nctaid.x;
	mov.u32 	%r14, %ntid.x;
	mul.lo.s32 	%r1, %r13, %r14;
	mov.u32 	%r15, %ctaid.x;
	mov.u32 	%r16, %tid.x;
	mad.lo.s32 	%r39, %r13, %r15, %r16;
	setp.ge.s32 	%p1, %r39, %r12;
	@%p1 bra 	$L__BB2_7;
	add.s32 	%r17, %r39, %r1;
	max.s32 	%r18, %r12, %r17;
	setp.lt.s32 	%p2, %r17, %r12;
	selp.u32 	%r19, 1, 0, %p2;
	add.s32 	%r20, %r17, %r19;
	sub.s32 	%r21, %r18, %r20;
	div.u32 	%r22, %r21, %r1;
	add.s32 	%r3, %r22, %r19;
	and.b32  	%r23, %r3, 3;
	setp.eq.s32 	%p3, %r23, 3;
	@%p3 bra 	$L__BB2_4;
	add.s32 	%r24, %r3, 1;
	and.b32  	%r25, %r24, 3;
	neg.s32 	%r37, %r25;
$L__BB2_3:
	.pragma "nounroll";
	mul.wide.s32 	%rd7, %r39, 4;
	add.s64 	%rd8, %rd2, %rd7;
	add.s64 	%rd9, %rd3, %rd7;
	ld.global.u32 	%r26, [%rd9];
	ld.global.u32 	%r27, [%rd8];
	mul.wide.s32 	%rd10, %r27, 4;
	add.s64 	%rd11, %rd1, %rd10;
	st.global.u32 	[%rd11], %r26;
	add.s32 	%r39, %r39, %r1;
	add.s32 	%r37, %r37, 1;
	setp.ne.s32 	%p4, %r37, 0;
	@%p4 bra 	$L__BB2_3;
$L__BB2_4:
	setp.lt.u32 	%p5, %r3, 3;
	@%p5 bra 	$L__BB2_7;
	mul.wide.s32 	%rd17, %r1, 4;
	shl.b32 	%r36, %r1, 2;
$L__BB2_6:
	mul.wide.s32 	%rd12, %r39, 4;
	add.s64 	%rd13, %rd3, %rd12;
	ld.global.u32 	%r28, [%rd13];
	add.s64 	%rd14, %rd2, %rd12;
	ld.global.u32 	%r29, [%rd14];
	mul.wide.s32 	%rd15, %r29, 4;
	add.s64 	%rd16, %rd1, %rd15;
	st.global.u32 	[%rd16], %r28;
	add.s64 	%rd18, %rd13, %rd17;
	ld.global.u32 	%r30, [%rd18];
	add.s64 	%rd19, %rd14, %rd17;
	ld.global.u32 	%r31, [%rd19];
	mul.wide.s32 	%rd20, %r31, 4;
	add.s64 	%rd21, %rd1, %rd20;
	st.global.u32 	[%rd21], %r30;
	add.s64 	%rd22, %rd18, %rd17;
	ld.global.u32 	%r32, [%rd22];
	add.s64 	%rd23, %rd19, %rd17;
	ld.global.u32 	%r33, [%rd23];
	mul.wide.s32 	%rd24, %r33, 4;
	add.s64 	%rd25, %rd1, %rd24;
	st.global.u32 	[%rd25], %r32;
	add.s64 	%rd26, %rd22, %rd17;
	ld.global.u32 	%r34, [%rd26];
	add.s64 	%rd27, %rd23, %rd17;
	ld.global.u32 	%r35, [%rd27];
	mul.wide.s32 	%rd28, %r35, 4;
	add.s64 	%rd29, %rd1, %rd28;
	st.global.u32 	[%rd29], %r34;
	add.s32 	%r39, %r36, %r39;
	setp.lt.s32 	%p6, %r39, %r12;
	@%p6 bra 	$L__BB2_6;
$L__BB2_7:
	ret;

}
	// .globl	_ZN6thrust24THRUST_300001_SM_1000_NS8cuda_cub4core6detail13_kernel_agentINS1_15__reduce_by_key9InitAgentIN3cub18CUB_300001_SM_100024ReduceByKeyScanTileStateIiiLb1EEEiPiEEJSA_iSB_EEEvDpT0_
.visible .entry _ZN6thrust24THRUST_300001_SM_1000_NS8cuda_cub4core6detail13_kernel_agentINS1_15__reduce_by_key9InitAgentIN3cub18CUB_300001_SM_100024ReduceByKeyScanTileStateIiiLb1EEEiPiEEJSA_iSB_EEEvDpT0_(
	.param .align 8 .b8 _ZN6thrust24THRUST_300001_SM_1000_NS8cuda_cub4core6detail13_kernel_agentINS1_15__reduce_by_key9InitAgentIN3cub18CUB_300001_SM_100024ReduceByKeyScanTileStateIiiLb1EEEiPiEEJSA_iSB_EEEvDpT0__param_0[8],
	.param .u32 _ZN6thrust24THRUST_300001_SM_1000_NS8cuda_cub4core6detail13_kernel_agentINS1_15__reduce_by_key9InitAgentIN3cub18CUB_300001_SM_100024ReduceByKeyScanTileStateIiiLb1EEEiPiEEJSA_iSB_EEEvDpT0__param_1,
	.param .u64 .ptr .align 1 _ZN6thrust24THRUST_300001_SM_1000_NS8cuda_cub4core6detail13_kernel_agentINS1_15__reduce_by_key9InitAgentIN3cub18CUB_300001_SM_100024ReduceByKeyScanTileStateIiiLb1EEEiPiEEJSA_iSB_EEEvDpT0__param_2
)
.maxntid 128
{
	.reg .pred 	%p<6>;
	.reg .b32 	%r<9>;
	.reg .b64 	%rd<12>;

	ld.param.u64 	%rd3, [_ZN6thrust24THRUST_300001_SM_1000_NS8cuda_cub4core6detail13_kernel_agentINS1_15__reduce_by_key9InitAgentIN3cub18CUB_300001_SM_100024ReduceByKeyScanTileStateIiiLb1EEEiPiEEJSA_iSB_EEEvDpT0__param_0];
	ld.param.u32 	%r4, [_ZN6thrust24THRUST_300001_SM_1000_NS8cuda_cub4core6detail13_kernel_agentINS1_15__reduce_by_key9InitAgentIN3cub18CUB_300001_SM_100024ReduceByKeyScanTileStateIiiLb1EEEiPiEEJSA_iSB_EEEvDpT0__param_1];
	ld.param.u64 	%rd2, [_ZN6thrust24THRUST_300001_SM_1000_NS8cuda_cub4core6detail13_kernel_agentINS1_15__reduce_by_key9InitAgentIN3cub18CUB_300001_SM_100024ReduceByKeyScanTileStateIiiLb1EEEiPiEEJSA_iSB_EEEvDpT0__param_2];
	cvta.to.global.u64 	%rd1, %rd3;
	mov.u32 	%r1, %ctaid.x;
	mov.u32 	%r5, %ntid.x;
	mov.u32 	%r2, %tid.x;
	mad.lo.s32 	%r3, %r1, %r5, %r2;
	setp.ge.s32 	%p1, %r3, %r4;
	@%p1 bra 	$L__BB3_2;
	mul.wide.s32 	%rd4, %r3, 16;
	add.s64 	%rd5, %rd1, %rd4;
	mov.b64 	%rd6, 99;
	mov.b64 	%rd7, 0;
	st.global.v2.u64 	[%rd5+512], {%rd7, %rd6};
$L__BB3_2:
	setp.ne.s32 	%p2, %r1, 0;
	setp.gt.u32 	%p3, %r2, 31;
	or.pred  	%p4, %p2, %p3;
	@%p4 bra 	$L__BB3_4;
	mul.wide.u32 	%rd8, %r2, 16;
	add.s64 	%rd9, %rd1, %rd8;
	mov.b64 	%rd10, 0;
	st.global.v2.u64 	[%rd9], {%rd10, %rd10};
$L__BB3_4:
	or.b32  	%r7, %r1, %r2;
	setp.ne.s32 	%p5, %r7, 0;
	@%p5 bra 	$L__BB3_6;
	cvta.to.global.u64 	%rd11, %rd2;
	mov.b32 	%r8, 0;
	st.global.u32 	[%rd11], %r8;
$L__BB3_6:
	ret;

}
	// .globl	_ZN6thrust24THRUST_300001_SM_1000_NS8cuda_cub4core6detail13_kernel_agentINS1_15__reduce_by_key16ReduceByKeyAgentINS0_6detail15normal_iteratorINS0_10device_ptrIiEEEESB_SB_SB_N4cuda3std3__48equal_toIiEENSE_4plusIiEEPiiEEJSB_SB_SB_SB_SJ_N3cub18CUB_300001_SM_100024ReduceByKeyScanTileStateIiiLb1EEESG_SI_iiEEEvDpT0_
.visible .entry _ZN6thrust24THRUST_300001_SM_1000_NS8cuda_cub4core6detail13_kernel_agentINS1_15__reduce_by_key16ReduceByKeyAgentINS0_6detail15normal_iteratorINS0_10device_ptrIiEEEESB_SB_SB_N4cuda3std3__48equal_toIiEENSE_4plusIiEEPiiEEJSB_SB_SB_SB_SJ_N3cub18CUB_300001_SM_100024ReduceByKeyScanTileStateIiiLb1EEESG_SI_iiEEEvDpT0_(
	.param .align 8 .b8 _ZN6thrust24THRUST_300001_SM_1000_NS8cuda_cub4core6detail13_kernel_agentINS1_15__reduce_by_key16ReduceByKeyAgentINS0_6detail15normal_iteratorINS0_10device_ptrIiEEEESB_SB_SB_N4cuda3std3__48equal_toIiEENSE_4plusIiEEPiiEEJSB_SB_SB_SB_SJ_N3cub18CUB_300001_SM_100024ReduceByKeyScanTileStateIiiLb1EEESG_SI_iiEEEvDpT0__param_0[8],
	.param .align 8 .b8 _ZN6thrust24THRUST_300001_SM_1000_NS8cuda_cub4core6detail13_kernel_agentINS1_15__reduce_by_key16ReduceByKeyAgentINS0_6detail15normal_iteratorINS0_10device_ptrIiEEEESB_SB_SB_N4cuda3std3__48equal_toIiEENSE_4plusIiEEPiiEEJSB_SB_SB_SB_SJ_N3cub18CUB_300001_SM_100024ReduceByKeyScanTileStateIiiLb1EEESG_SI_iiEEEvDpT0__param_1[8],
	.param .align 8 .b8 _ZN6thrust24THRUST_300001_SM_1000_NS8cuda_cub4core6detail13_kernel_agentINS1_15__reduce_by_key16ReduceByKeyAgentINS0_6detail15normal_iteratorINS0_10device_ptrIiEEEESB_SB_SB_N4cuda3std3__48equal_toIiEENSE_4plusIiEEPiiEEJSB_SB_SB_SB_SJ_N3cub18CUB_300001_SM_100024ReduceByKeyScanTileStateIiiLb1EEESG_SI_iiEEEvDpT0__param_2[8],
	.param .align 8 .b8 _ZN6thrust24THRUST_300001_SM_1000_NS8cuda_cub4core6detail13_kernel_agentINS1_15__reduce_by_key16ReduceByKeyAgentINS0_6detail15normal_iteratorINS0_10device_ptrIiEEEESB_SB_SB_N4cuda3std3__48equal_toIiEENSE_4plusIiEEPiiEEJSB_SB_SB_SB_SJ_N3cub18CUB_300001_SM_100024ReduceByKeyScanTileStateIiiLb1EEESG_SI_iiEEEvDpT0__param_3[8],
	.param .u64 .ptr .align 1 _ZN6thrust24THRUST_300001_SM_1000_NS8cuda_cub4core6detail13_kernel_agentINS1_15__reduce_by_key16ReduceByKeyAgentINS0_6detail15normal_iteratorINS0_10device_ptrIiEEEESB_SB_SB_N4cuda3std3__48equal_toIiEENSE_4plusIiEEPiiEEJSB_SB_SB_SB_SJ_N3cub18CUB_300001_SM_100024ReduceByKeyScanTileStateIiiLb1EEESG_SI_iiEEEvDpT0__param_4,
	.param .align 8 .b8 _ZN6thrust24THRUST_300001_SM_1000_NS8cuda_cub4core6detail13_kernel_agentINS1_15__reduce_by_key16ReduceByKeyAgentINS0_6detail15normal_iteratorINS0_10device_ptrIiEEEESB_SB_SB_N4cuda3std3__48equal_toIiEENSE_4plusIiEEPiiEEJSB_SB_SB_SB_SJ_N3cub18CUB_300001_SM_100024ReduceByKeyScanTileStateIiiLb1EEESG_SI_iiEEEvDpT0__param_5[8],
	.param .align 1 .b8 _ZN6thrust24THRUST_300001_SM_1000_NS8cuda_cub4core6detail13_kernel_agentINS1_15__reduce_by_key16ReduceByKeyAgentINS0_6detail15normal_iteratorINS0_10device_ptrIiEEEESB_SB_SB_N4cuda3std3__48equal_toIiEENSE_4plusIiEEPiiEEJSB_SB_SB_SB_SJ_N3cub18CUB_300001_SM_100024ReduceByKeyScanTileStateIiiLb1EEESG_SI_iiEEEvDpT0__param_6[1],
	.param .align 1 .b8 _ZN6thrust24THRUST_300001_SM_1000_NS8cuda_cub4core6detail13_kernel_agentINS1_15__reduce_by_key16ReduceByKeyAgentINS0_6detail15normal_iteratorINS0_10device_ptrIiEEEESB_SB_SB_N4cuda3std3__48equal_toIiEENSE_4plusIiEEPiiEEJSB_SB_SB_SB_SJ_N3cub18CUB_300001_SM_100024ReduceByKeyScanTileStateIiiLb1EEESG_SI_iiEEEvDpT0__param_7[1],
	.param .u32 _ZN6thrust24THRUST_300001_SM_1000_NS8cuda_cub4core6detail13_kernel_agentINS1_15__reduce_by_key16ReduceByKeyAgentINS0_6detail15normal_iteratorINS0_10device_ptrIiEEEESB_SB_SB_N4cuda3std3__48equal_toIiEENSE_4plusIiEEPiiEEJSB_SB_SB_SB_SJ_N3cub18CUB_300001_SM_100024ReduceByKeyScanTileStateIiiLb1EEESG_SI_iiEEEvDpT0__param_8,
	.param .u32 _ZN6thrust24THRUST_300001_SM_1000_NS8cuda_cub4core6detail13_kernel_agentINS1_15__reduce_by_key16ReduceByKeyAgentINS0_6detail15normal_iteratorINS0_10device_ptrIiEEEESB_SB_SB_N4cuda3std3__48equal_toIiEENSE_4plusIiEEPiiEEJSB_SB_SB_SB_SJ_N3cub18CUB_300001_SM_100024ReduceByKeyScanTileStateIiiLb1EEESG_SI_iiEEEvDpT0__param_9
)
.maxntid 256
{
	.reg .pred 	%p<468>;
	.reg .b32 	%r<1954>;
	.reg .b64 	%rd<340>;

	ld.param.u64 	%rd1, [_ZN6thrust24THRUST_300001_SM_1000_NS8cuda_cub4core6detail13_kernel_agentINS1_15__reduce_by_key16ReduceByKeyAgentINS0_6detail15normal_iteratorINS0_10device_ptrIiEEEESB_SB_SB_N4cuda3std3__48equal_toIiEENSE_4plusIiEEPiiEEJSB_SB_SB_SB_SJ_N3cub18CUB_300001_SM_100024ReduceByKeyScanTileStateIiiLb1EEESG_SI_iiEEEvDpT0__param_5];
	ld.param.u64 	%rd2, [_ZN6thrust24THRUST_300001_SM_1000_NS8cuda_cub4core6detail13_kernel_agentINS1_15__reduce_by_key16ReduceByKeyAgentINS0_6detail15normal_iteratorINS0_10device_ptrIiEEEESB_SB_SB_N4cuda3std3__48equal_toIiEENSE_4plusIiEEPiiEEJSB_SB_SB_SB_SJ_N3cub18CUB_300001_SM_100024ReduceByKeyScanTileStateIiiLb1EEESG_SI_iiEEEvDpT0__param_0];
	ld.param.u64 	%rd3, [_ZN6thrust24THRUST_300001_SM_1000_NS8cuda_cub4core6detail13_kernel_agentINS1_15__reduce_by_key16ReduceByKeyAgentINS0_6detail15normal_iteratorINS0_10device_ptrIiEEEESB_SB_SB_N4cuda3std3__48equal_toIiEENSE_4plusIiEEPiiEEJSB_SB_SB_SB_SJ_N3cub18CUB_300001_SM_100024ReduceByKeyScanTileStateIiiLb1EEESG_SI_iiEEEvDpT0__param_1];
	ld.param.u64 	%rd58, [_ZN6thrust24THRUST_300001_SM_1000_NS8cuda_cub4core6detail13_kernel_agentINS1_15__reduce_by_key16ReduceByKeyAgentINS0_6detail15normal_iteratorINS0_10device_ptrIiEEEESB_SB_SB_N4cuda3std3__48equal_toIiEENSE_4plusIiEEPiiEEJSB_SB_SB_SB_SJ_N3cub18CUB_300001_SM_100024ReduceByKeyScanTileStateIiiLb1EEESG_SI_iiEEEvDpT0__param_3];
	ld.param.u64 	%rd59, [_ZN6thrust24THRUST_300001_SM_1000_NS8cuda_cub4core6detail13_kernel_agentINS1_15__reduce_by_key16ReduceByKeyAgentINS0_6detail15normal_iteratorINS0_10device_ptrIiEEEESB_SB_SB_N4cuda3std3__48equal_toIiEENSE_4plusIiEEPiiEEJSB_SB_SB_SB_SJ_N3cub18CUB_300001_SM_100024ReduceByKeyScanTileStateIiiLb1EEESG_SI_iiEEEvDpT0__param_2];
	ld.param.u32 	%r443, [_ZN6thrust24THRUST_300001_SM_1000_NS8cuda_cub4core6detail13_kernel_agentINS1_15__reduce_by_key16ReduceByKeyAgentINS0_6detail15normal_iteratorINS0_10device_ptrIiEEEESB_SB_SB_N4cuda3std3__48equal_toIiEENSE_4plusIiEEPiiEEJSB_SB_SB_SB_SJ_N3cub18CUB_300001_SM_100024ReduceByKeyScanTileStateIiiLb1EEESG_SI_iiEEEvDpT0__param_8];
	cvta.to.global.u64 	%rd4, %rd59;
	cvta.to.global.u64 	%rd5, %rd58;
	mov.u32 	%r1, %ctaid.x;
	mul.lo.s32 	%r2, %r1, 2304;
	sub.s32 	%r3, %r443, %r2;
	setp.lt.s32 	%p12, %r3, 2305;
	@%p12 bra 	$L__BB4_122;
	setp.ne.s32 	%p288, %r1, 0;
	@%p288 bra 	$L__BB4_52;
	mov.u32 	%r1876, %tid.x;
	and.b32  	%r1628, %r1876, 31;
	and.b32  	%r1629, %r1876, 992;
	add.s32 	%r1630, %r2, %r1628;
	mad.lo.s32 	%r1631, %r1629, 9, %r1630;
	mul.wide.u32 	%rd294, %r1631, 4;
	add.s64 	%rd276, %rd2, %rd294;
	// begin inline asm
	ld.global.nc.u32 %r1607, [%rd276];
	// end inline asm
	add.s64 	%rd277, %rd276, 128;
	// begin inline asm
	ld.global.nc.u32 %r1608, [%rd277];
	// end inline asm
	add.s64 	%rd278, %rd276, 256;
	// begin inline asm
	ld.global.nc.u32 %r1609, [%rd278];
	// end inline asm
	add.s64 	%rd279, %rd276, 384;
	// begin inline asm
	ld.global.nc.u32 %r1610, [%rd279];
	// end inline asm
	add.s64 	%rd280, %rd276, 512;
	// begin inline asm
	ld.global.nc.u32 %r1611, [%rd280];
	// end inline asm
	add.s64 	%rd281, %rd276, 640;
	// begin inline asm
	ld.global.nc.u32 %r1612, [%rd281];
	// end inline asm
	add.s64 	%rd282, %rd276, 768;
	// begin inline asm
	ld.global.nc.u32 %r1613, [%rd282];
	// end inline asm
	add.s64 	%rd283, %rd276, 896;
	// begin inline asm
	ld.global.nc.u32 %r1614, [%rd283];
	// end inline asm
	add.s64 	%rd284, %rd276, 1024;
	// begin inline asm
	ld.global.nc.u32 %r1615, [%rd284];
	// end inline asm
	// begin inline asm
	mov.u32 %r1616, %laneid;
	// end inline asm
	shr.u32 	%r6, %r1876, 5;
	mad.lo.s32 	%r1632, %r6, 288, %r1616;
	shl.b32 	%r1633, %r1632, 2;
	mov.u32 	%r1634, _ZN6thrust24THRUST_300001_SM_1000_NS8cuda_cub4core6detail5shmemE;
	add.s32 	%r1635, %r1634, %r1633;
	st.shared.u32 	[%r1635], %r1607;
	st.shared.u32 	[%r1635+128], %r1608;
	st.shared.u32 	[%r1635+256], %r1609;
	st.shared.u32 	[%r1635+384], %r1610;
	st.shared.u32 	[%r1635+512], %r1611;
	st.shared.u32 	[%r1635+640], %r1612;
	st.shared.u32 	[%r1635+768], %r1613;
	st.shared.u32 	[%r1635+896], %r1614;
	st.shared.u32 	[%r1635+1024], %r1615;
	bar.warp.sync 	-1;
	shl.b32 	%r1636, %r1616, 5;
	add.s32 	%r1637, %r1635, %r1636;
	ld.shared.u32 	%r7, [%r1637];
	ld.shared.u32 	%r8, [%r1637+4];
	ld.shared.u32 	%r9, [%r1637+8];
	ld.shared.u32 	%r10, [%r1637+12];
	ld.shared.u32 	%r11, [%r1637+16];
	ld.shared.u32 	%r12, [%r1637+20];
	ld.shared.u32 	%r13, [%r1637+24];
	ld.shared.u32 	%r14, [%r1637+28];
	ld.shared.u32 	%r15, [%r1637+32];
	bar.sync 	0;
	add.s64 	%rd285, %rd3, %rd294;
	// begin inline asm
	ld.global.nc.u32 %r1617, [%rd285];
	// end inline asm
	add.s64 	%rd286, %rd285, 128;
	// begin inline asm
	ld.global.nc.u32 %r1618, [%rd286];
	// end inline asm
	add.s64 	%rd287, %rd285, 256;
	// begin inline asm
	ld.global.nc.u32 %r1619, [%rd287];
	// end inline asm
	add.s64 	%rd288, %rd285, 384;
	// begin inline asm
	ld.global.nc.u32 %r1620, [%rd288];
	// end inline asm
	add.s64 	%rd289, %rd285, 512;
	// begin inline asm
	ld.global.nc.u32 %r1621, [%rd289];
	// end inline asm
	add.s64 	%rd290, %rd285, 640;
	// begin inline asm
	ld.global.nc.u32 %r1622, [%rd290];
	// end inline asm
	add.s64 	%rd291, %rd285, 768;
	// begin inline asm
	ld.global.nc.u32 %r1623, [%rd291];
	// end inline asm
	add.s64 	%rd292, %rd285, 896;
	// begin inline asm
	ld.global.nc.u32 %r1624, [%rd292];
	// end inline asm
	add.s64 	%rd293, %rd285, 1024;
	// begin inline asm
	ld.global.nc.u32 %r1625, [%rd293];
	// end inline asm
	st.shared.u32 	[%r1635], %r1617;
	st.shared.u32 	[%r1635+128], %r1618;
	st.shared.u32 	[%r1635+256], %r1619;
	st.shared.u32 	[%r1635+384], %r1620;
	st.shared.u32 	[%r1635+512], %r1621;
	st.shared.u32 	[%r1635+640], %r1622;
	st.shared.u32 	[%r1635+768], %r1623;
	st.shared.u32 	[%r1635+896], %r1624;
	st.shared.u32 	[%r1635+1024], %r1625;
	bar.warp.sync 	-1;
	ld.shared.u32 	%r16, [%r1637];
	ld.shared.u32 	%r17, [%r1637+4];
	ld.shared.u32 	%r18, [%r1637+8];
	ld.shared.u32 	%r19, [%r1637+12];
	ld.shared.u32 	%r20, [%r1637+16];
	ld.shared.u32 	%r21, [%r1637+20];
	ld.shared.u32 	%r22, [%r1637+24];
	ld.shared.u32 	%r23, [%r1637+28];
	ld.shared.u32 	%r24, [%r1637+32];
	bar.sync 	0;
	shl.b32 	%r1638, %r1876, 2;
	add.s32 	%r1639, %r1634, %r1638;
	add.s32 	%r25, %r1639, 1148;
	st.shared.u32 	[%r1639+1148], %r15;
	bar.sync 	0;
	setp.eq.s32 	%p398, %r1876, 0;
	mov.b32 	%r1870, 0;
	@%p398 bra 	$L__BB4_4;
	ld.shared.u32 	%r1871, [%r25+-4];
	setp.ne.s32 	%p399, %r1871, %r7;
	selp.u32 	%r1870, 1, 0, %p399;
$L__BB4_4:
	setp.ne.s32 	%p400, %r7, %r8;
	selp.u32 	%r1700, 1, 0, %p400;
	setp.ne.s32 	%p401, %r8, %r9;
	selp.u32 	%r1701, 1, 0, %p401;
	setp.ne.s32 	%p402, %r9, %r10;
	selp.u32 	%r1702, 1, 0, %p402;
	setp.ne.s32 	%p403, %r10, %r11;
	selp.u32 	%r1703, 1, 0, %p403;
	setp.ne.s32 	%p404, %r11, %r12;
	selp.u32 	%r1704, 1, 0, %p404;
	setp.ne.s32 	%p405, %r12, %r13;
	selp.u32 	%r1705, 1, 0, %p405;
	setp.ne.s32 	%p406, %r13, %r14;
	selp.u32 	%r1706, 1, 0, %p406;
	setp.ne.s32 	%p407, %r14, %r15;
	selp.u32 	%r1707, 1, 0, %p407;
	add.s32 	%r1708, %r1870, %r1700;
	selp.b32 	%r1709, 0, %r16, %p400;
	add.s32 	%r1710, %r17, %r1709;
	add.s32 	%r30, %r1708, %r1701;
	selp.b32 	%r1711, 0, %r1710, %p401;
	add.s32 	%r1712, %r18, %r1711;
	add.s32 	%r31, %r30, %r1702;
	selp.b32 	%r1713, 0, %r1712, %p402;
	add.s32 	%r1714, %r19, %r1713;
	add.s32 	%r1715, %r31, %r1703;
	selp.b32 	%r1716, 0, %r1714, %p403;
	add.s32 	%r1717, %r20, %r1716;
	add.s32 	%r1718, %r1715, %r1704;
	selp.b32 	%r1719, 0, %r1717, %p404;
	add.s32 	%r1720, %r21, %r1719;
	add.s32 	%r32, %r1718, %r1705;
	selp.b32 	%r1721, 0, %r1720, %p405;
	add.s32 	%r1722, %r22, %r1721;
	add.s32 	%r33, %r32, %r1706;
	selp.b32 	%r1723, 0, %r1722, %p406;
	add.s32 	%r1724, %r23, %r1723;
	add.s32 	%r1641, %r33, %r1707;
	selp.b32 	%r1725, 0, %r1724, %p407;
	add.s32 	%r1646, %r24, %r1725;
	mov.b32 	%r1697, 1;
	mov.b32 	%r1698, 0;
	mov.b32 	%r1699, -1;
	// begin inline asm
	shfl.sync.up.b32 %r1640, %r1641, %r1697, %r1698, %r1699;
	// end inline asm
	// begin inline asm
	shfl.sync.up.b32 %r1645, %r1646, %r1697, %r1698, %r1699;
	// end inline asm
	setp.eq.s32 	%p408, %r1641, 0;
	selp.b32 	%r1726, %r1645, 0, %p408;
	setp.lt.s32 	%p409, %r1616, 1;
	selp.b32 	%r1727, 0, %r1726, %p409;
	add.s32 	%r1656, %r1727, %r1646;
	selp.b32 	%r1728, 0, %r1640, %p409;
	add.s32 	%r1651, %r1728, %r1641;
	mov.b32 	%r1657, 2;
	// begin inline asm
	shfl.sync.up.b32 %r1650, %r1651, %r1657, %r1698, %r1699;
	// end inline asm
	// begin inline asm
	shfl.sync.up.b32 %r1655, %r1656, %r1657, %r1698, %r1699;
	// end inline asm
	setp.eq.s32 	%p410, %r1651, 0;
	selp.b32 	%r1729, %r1655, 0, %p410;
	setp.lt.s32 	%p411, %r1616, 2;
	selp.b32 	%r1730, 0, %r1729, %p411;
	add.s32 	%r1666, %r1730, %r1656;
	selp.b32 	%r1731, 0, %r1650, %p411;
	add.s32 	%r1661, %r1731, %r1651;
	mov.b32 	%r1667, 4;
	// begin inline asm
	shfl.sync.up.b32 %r1660, %r1661, %r1667, %r1698, %r1699;
	// end inline asm
	// begin inline asm
	shfl.sync.up.b32 %r1665, %r1666, %r1667, %r1698, %r1699;
	// end inline asm
	setp.eq.s32 	%p412, %r1661, 0;
	selp.b32 	%r1732, %r1665, 0, %p412;
	setp.lt.s32 	%p413, %r1616, 4;
	selp.b32 	%r1733, 0, %r1732, %p413;
	add.s32 	%r1676, %r1733, %r1666;
	selp.b32 	%r1734, 0, %r1660, %p413;
	add.s32 	%r1671, %r1734, %r1661;
	mov.b32 	%r1677, 8;
	// begin inline asm
	shfl.sync.up.b32 %r1670, %r1671, %r1677, %r1698, %r1699;
	// end inline asm
	// begin inline asm
	shfl.sync.up.b32 %r1675, %r1676, %r1677, %r1698, %r1699;
	// end inline asm
	setp.eq.s32 	%p414, %r1671, 0;
	selp.b32 	%r1735, %r1675, 0, %p414;
	setp.lt.s32 	%p415, %r1616, 8;
	selp.b32 	%r1736, 0, %r1735, %p415;
	add.s32 	%r1686, %r1736, %r1676;
	selp.b32 	%r1737, 0, %r1670, %p415;
	add.s32 	%r1681, %r1737, %r1671;
	mov.b32 	%r1687, 16;
	// begin inline asm
	shfl.sync.up.b32 %r1680, %r1681, %r1687, %r1698, %r1699;
	// end inline asm
	// begin inline asm
	shfl.sync.up.b32 %r1685, %r1686, %r1687, %r1698, %r1699;
	// end inline asm
	setp.eq.s32 	%p416, %r1681, 0;
	selp.b32 	%r1738, %r1685, 0, %p416;
	setp.lt.s32 	%p417, %r1616, 16;
	selp.b32 	%r1739, 0, %r1738, %p417;
	add.s32 	%r1696, %r1739, %r1686;
	selp.b32 	%r1740, 0, %r1680, %p417;
	add.s32 	%r1691, %r1740, %r1681;
	// begin inline asm
	shfl.sync.up.b32 %r1690, %r1691, %r1697, %r1698, %r1699;
	// end inline asm
	// begin inline asm
	shfl.sync.up.b32 %r1695, %r1696, %r1697, %r1698, %r1699;
	// end inline asm
	setp.ne.s32 	%p418, %r1616, 31;
	@%p418 bra 	$L__BB4_6;
	shl.b32 	%r1741, %r6, 3;
	mov.u32 	%r1742, _ZN6thrust24THRUST_300001_SM_1000_NS8cuda_cub4core6detail5shmemE;
	add.s32 	%r1743, %r1742, %r1741;
	st.shared.v2.u32 	[%r1743], {%r1691, %r1696};
$L__BB4_6:
	setp.ne.s32 	%p419, %r13, %r14;
	setp.ne.s32 	%p420, %r12, %r13;
	setp.ne.s32 	%p421, %r11, %r12;
	setp.ne.s32 	%p422, %r10, %r11;
	setp.ne.s32 	%p423, %r9, %r10;
	setp.ne.s32 	%p424, %r8, %r9;
	setp.ne.s32 	%p425, %r7, %r8;
	setp.ne.s32 	%p426, %r1876, 0;
	bar.sync 	0;
	ld.shared.v4.u32 	{%r38, %r1744, %r39, %r1745}, [_ZN6thrust24THRUST_300001_SM_1000_NS8cuda_cub4core6detail5shmemE];
	shr.u32 	%r1746, %r1876, 5;
	add.s32 	%r1747, %r39, %r38;
	setp.eq.s32 	%p427, %r39, 0;
	selp.b32 	%r1748, %r1744, 0, %p427;
	add.s32 	%r1749, %r1748, %r1745;
	setp.eq.s32 	%p428, %r1746, 2;
	selp.b32 	%r1750, %r1749, %r1744, %p428;
	selp.b32 	%r1751, %r1747, %r38, %p428;
	ld.shared.v4.u32 	{%r40, %r1752, %r41, %r1753}, [_ZN6thrust24THRUST_300001_SM_1000_NS8cuda_cub4core6detail5shmemE+16];
	add.s32 	%r1754, %r40, %r1747;
	setp.eq.s32 	%p429, %r40, 0;
	selp.b32 	%r1755, %r1749, 0, %p429;
	add.s32 	%r1756, %r1755, %r1752;
	setp.eq.s32 	%p430, %r1746, 3;
	selp.b32 	%r1757, %r1756, %r1750, %p430;
	selp.b32 	%r1758, %r1754, %r1751, %p430;
	add.s32 	%r1759, %r41, %r1754;
	setp.eq.s32 	%p431, %r41, 0;
	selp.b32 	%r1760, %r1756, 0, %p431;
	add.s32 	%r1761, %r1760, %r1753;
	setp.eq.s32 	%p432, %r1746, 4;
	selp.b32 	%r1762, %r1761, %r1757, %p432;
	selp.b32 	%r1763, %r1759, %r1758, %p432;
	ld.shared.v4.u32 	{%r42, %r1764, %r43, %r1765}, [_ZN6thrust24THRUST_300001_SM_1000_NS8cuda_cub4core6detail5shmemE+32];
	add.s32 	%r1766, %r42, %r1759;
	setp.eq.s32 	%p433, %r42, 0;
	selp.b32 	%r1767, %r1761, 0, %p433;
	add.s32 	%r1768, %r1767, %r1764;
	setp.eq.s32 	%p434, %r1746, 5;
	selp.b32 	%r1769, %r1768, %r1762, %p434;
	selp.b32 	%r1770, %r1766, %r1763, %p434;
	add.s32 	%r1771, %r43, %r1766;
	setp.eq.s32 	%p435, %r43, 0;
	selp.b32 	%r1772, %r1768, 0, %p435;
	add.s32 	%r1773, %r1772, %r1765;
	setp.eq.s32 	%p436, %r1746, 6;
	selp.b32 	%r1774, %r1773, %r1769, %p436;
	selp.b32 	%r1775, %r1771, %r1770, %p436;
	ld.shared.v4.u32 	{%r44, %r1776, %r45, %r1777}, [_ZN6thrust24THRUST_300001_SM_1000_NS8cuda_cub4core6detail5shmemE+48];
	add.s32 	%r1778, %r44, %r1771;
	setp.eq.s32 	%p437, %r44, 0;
	selp.b32 	%r1779, %r1773, 0, %p437;
	add.s32 	%r1780, %r1779, %r1776;
	setp.eq.s32 	%p438, %r1746, 7;
	selp.b32 	%r1781, %r1780, %r1774, %p438;
	selp.b32 	%r1782, %r1778, %r1775, %p438;
	setp.eq.s32 	%p439, %r45, 0;
	selp.b32 	%r1783, %r1780, 0, %p439;
	add.s32 	%r46, %r1783, %r1777;
	setp.lt.u32 	%p440, %r1876, 32;
	selp.b32 	%r1784, 0, %r1781, %p440;
	selp.b32 	%r1785, 0, %r1782, %p440;
	setp.eq.s32 	%p441, %r1690, 0;
	selp.b32 	%r1786, %r1784, 0, %p441;
	add.s32 	%r1787, %r1786, %r1695;
	setp.eq.s32 	%p442, %r1616, 0;
	selp.b32 	%r47, %r1784, %r1787, %p442;
	selp.b32 	%r1788, 0, %r1690, %p442;
	add.s32 	%r48, %r1785, %r1788;
	add.s32 	%r49, %r48, %r1870;
	setp.eq.s32 	%p443, %r1870, 0;
	selp.b32 	%r1789, %r47, 0, %p443;
	add.s32 	%r50, %r1789, %r16;
	selp.u32 	%r1790, 1, 0, %p425;
	add.s32 	%r1791, %r1870, %r1790;
	add.s32 	%r51, %r1791, %r48;
	selp.b32 	%r1792, 0, %r50, %p425;
	add.s32 	%r52, %r17, %r1792;
	add.s32 	%r53, %r30, %r48;
	selp.b32 	%r1793, 0, %r52, %p424;
	add.s32 	%r54, %r18, %r1793;
	add.s32 	%r55, %r31, %r48;
	selp.b32 	%r1794, 0, %r54, %p423;
	add.s32 	%r56, %r19, %r1794;
	selp.u32 	%r1795, 1, 0, %p422;
	add.s32 	%r57, %r55, %r1795;
	selp.b32 	%r1796, 0, %r56, %p422;
	add.s32 	%r58, %r20, %r1796;
	selp.u32 	%r1797, 1, 0, %p421;
	add.s32 	%r59, %r57, %r1797;
	selp.b32 	%r1798, 0, %r58, %p421;
	add.s32 	%r60, %r21, %r1798;
	add.s32 	%r61, %r32, %r48;
	selp.b32 	%r1799, 0, %r60, %p420;
	add.s32 	%r62, %r22, %r1799;
	add.s32 	%r63, %r33, %r48;
	selp.b32 	%r1800, 0, %r62, %p419;
	add.s32 	%r64, %r23, %r1800;
	@%p426 bra 	$L__BB4_8;
	add.s32 	%r1801, %r39, %r38;
	add.s32 	%r1802, %r40, %r1801;
	add.s32 	%r1803, %r41, %r1802;
	add.s32 	%r1804, %r42, %r1803;
	add.s32 	%r1805, %r43, %r1804;
	add.s32 	%r1806, %r44, %r1805;
	add.s32 	%r1807, %r45, %r1806;
	mov.b64 	%rd296, {%r1807, %r46};
	add.s64 	%rd295, %rd1, 512;
	mov.b64 	%rd297, 101;
	// begin inline asm
	st.relaxed.gpu.v2.u64 [%rd295], {%rd296, %rd297};
	// end inline asm
$L__BB4_8:
	add.s32 	%r1808, %r39, %r38;
	add.s32 	%r1809, %r40, %r1808;
	add.s32 	%r1810, %r41, %r1809;
	add.s32 	%r1811, %r42, %r1810;
	add.s32 	%r1812, %r43, %r1811;
	add.s32 	%r1813, %r44, %r1812;
	add.s32 	%r65, %r45, %r1813;
	setp.lt.s32 	%p444, %r65, 257;
	@%p444 bra 	$L__BB4_34;
	bar.sync 	0;
	@%p443 bra 	$L__BB4_11;
	shl.b32 	%r1814, %r48, 3;
	mov.u32 	%r1815, _ZN6thrust24THRUST_300001_SM_1000_NS8cuda_cub4core6detail5shmemE;
	add.s32 	%r1816, %r1815, %r1814;
	st.shared.v2.u32 	[%r1816], {%r1871, %r47};
$L__BB4_11:
	setp.eq.s32 	%p455, %r7, %r8;
	@%p455 bra 	$L__BB4_13;
	shl.b32 	%r1817, %r49, 3;
	mov.u32 	%r1818, _ZN6thrust24THRUST_300001_SM_1000_NS8cuda_cub4core6detail5shmemE;
	add.s32 	%r1819, %r1818, %r1817;
	st.shared.v2.u32 	[%r1819], {%r7, %r50};
$L__BB4_13:
	setp.eq.s32 	%p456, %r8, %r9;
	@%p456 bra 	$L__BB4_15;
	shl.b32 	%r1820, %r51, 3;
	mov.u32 	%r1821, _ZN6thrust24THRUST_300001_SM_1000_NS8cuda_cub4core6detail5shmemE;
	add.s32 	%r1822, %r1821, %r1820;
	st.shared.v2.u32 	[%r1822], {%r8, %r52};
$L__BB4_15:
	setp.eq.s32 	%p457, %r9, %r10;
	@%p457 bra 	$L__BB4_17;
	shl.b32 	%r1823, %r53, 3;
	mov.u32 	%r1824, _ZN6thrust24THRUST_300001_SM_1000_NS8cuda_cub4core6detail5shmemE;
	add.s32 	%r1825, %r1824, %r1823;
	st.shared.v2.u32 	[%r1825], {%r9, %r54};
$L__BB4_17:
	setp.eq.s32 	%p458, %r10, %r11;
	@%p458 bra 	$L__BB4_19;
	shl.b32 	%r1826, %r55, 3;
	mov.u32 	%r1827, _ZN6thrust24THRUST_300001_SM_1000_NS8cuda_cub4core6detail5shmemE;
	add.s32 	%r1828, %r1827, %r1826;
	st.shared.v2.u32 	[%r1828], {%r10, %r56};
$L__BB4_19:
	setp.eq.s32 	%p459, %r11, %r12;
	@%p459 bra 	$L__BB4_21;
	shl.b32 	%r1829, %r57, 3;
	mov.u32 	%r1830, _ZN6thrust24THRUST_300001_SM_1000_NS8cuda_cub4core6detail5shmemE;
	add.s32 	%r1831, %r1830, %r1829;
	st.shared.v2.u32 	[%r1831], {%r11, %r58};
$L__BB4_21:
	setp.eq.s32 	%p460, %r12, %r13;
	@%p460 bra 	$L__BB4_23;
	shl.b32 	%r1832, %r59, 3;
	mov.u32 	%r1833, _ZN6thrust24THRUST_300001_SM_1000_NS8cuda_cub4core6detail5shmemE;
	add.s32 	%r1834, %r1833, %r1832;
	st.shared.v2.u32 	[%r1834], {%r12, %r60};
$L__BB4_23:
	setp.eq.s32 	%p461, %r13, %r14;
	@%p461 bra 	$L__BB4_25;
	shl.b32 	%r1835, %r61, 3;
	mov.u32 	%r1836, _ZN6thrust24THRUST_300001_SM_1000_NS8cuda_cub4core6detail5shmemE;
	add.s32 	%r1837, %r1836, %r1835;
	st.shared.v2.u32 	[%r1837], {%r13, %r62};
$L__BB4_25:
	setp.eq.s32 	%p462, %r14, %r15;
	@%p462 bra 	$L__BB4_27;
	shl.b32 	%r1838, %r63, 3;
	mov.u32 	%r1839, _ZN6thrust24THRUST_300001_SM_1000_NS8cuda_cub4core6detail5shmemE;
	add.s32 	%r1840, %r1839, %r1838;
	st.shared.v2.u32 	[%r1840], {%r14, %r64};
$L__BB4_27:
	bar.sync 	0;
	setp.ge.u32 	%p463, %r1876, %r65;
	@%p463 bra 	$L__BB4_322;
	add.s32 	%r1841, %r39, %r40;
	add.s32 	%r1842, %r1841, %r41;
	add.s32 	%r1843, %r1842, %r42;
	add.s32 	%r1844, %r1843, %r43;
	add.s32 	%r1845, %r1844, %r44;
	add.s32 	%r1846, %r1845, %r45;
	add.s32 	%r1847, %r1846, %r38;
	not.b32 	%r1848, %r1876;
	add.s32 	%r66, %r1847, %r1848;
	and.b32  	%r1849, %r66, 768;
	setp.eq.s32 	%p464, %r1849, 768;
	@%p464 bra 	$L__BB4_31;
	shr.u32 	%r1850, %r66, 8;
	add.s32 	%r1851, %r1850, 1;
	and.b32  	%r1852, %r1851, 3;
	mul.wide.u32 	%rd325, %r1876, 4;
	add.s64 	%rd331, %rd5, %rd325;
	add.s64 	%rd330, %rd4, %rd325;
	shl.b32 	%r1853, %r1876, 3;
	mov.u32 	%r1854, _ZN6thrust24THRUST_300001_SM_1000_NS8cuda_cub4core6detail5shmemE;
	add.s32 	%r1873, %r1854, %r1853;
	neg.s32 	%r1872, %r1852;
	shl.b32 	%r1855, %r1851, 8;
	and.b32  	%r1856, %r1855, 768;
	add.s32 	%r1876, %r1876, %r1856;
$L__BB4_30:
	.pragma "nounroll";
	ld.shared.v2.u32 	{%r1857, %r1858}, [%r1873];
	st.global.u32 	[%rd330], %r1857;
	st.global.u32 	[%rd331], %r1858;
	add.s64 	%rd331, %rd331, 1024;
	add.s64 	%rd330, %rd330, 1024;
	add.s32 	%r1873, %r1873, 2048;
	add.s32 	%r1872, %r1872, 1;
	setp.ne.s32 	%p465, %r1872, 0;
	@%p465 bra 	$L__BB4_30;
$L__BB4_31:
	setp.lt.u32 	%p466, %r66, 768;
	@%p466 bra 	$L__BB4_322;
	mul.wide.u32 	%rd326, %r1876, 4;
	add.s64 	%rd327, %rd326, 2048;
	add.s64 	%rd333, %rd4, %rd327;
	add.s64 	%rd332, %rd5, %rd327;
	shl.b32 	%r1859, %r1876, 3;
	mov.u32 	%r1860, _ZN6thrust24THRUST_300001_SM_1000_NS8cuda_cub4core6detail5shmemE;
	add.s32 	%r1861, %r1859, %r1860;
	add.s32 	%r1875, %r1861, 4096;
$L__BB4_33:
	ld.shared.v2.u32 	{%r1862, %r1863}, [%r1875+-4096];
	st.global.u32 	[%rd333+-2048], %r1862;
	st.global.u32 	[%rd332+-2048], %r1863;
	ld.shared.v2.u32 	{%r1864, %r1865}, [%r1875+-2048];
	st.global.u32 	[%rd333+-1024], %r1864;
	st.global.u32 	[%rd332+-1024], %r1865;
	ld.shared.v2.u32 	{%r1866, %r1867}, [%r1875];
	st.global.u32 	[%rd333], %r1866;
	st.global.u32 	[%rd332], %r1867;
	ld.shared.v2.u32 	{%r1868, %r1869}, [%r1875+2048];
	st.global.u32 	[%rd333+1024], %r1868;
	st.global.u32 	[%rd332+1024], %r1869;
	add.s32 	%r1876, %r1876, 1024;
	add.s64 	%rd333, %rd333, 4096;
	add.s64 	%rd332, %rd332, 4096;
	add.s32 	%r1875, %r1875, 8192;
	setp.lt.s32 	%p467, %r1876, %r65;
	@%p467 bra 	$L__BB4_33;
	bra.uni 	$L__BB4_322;
$L__BB4_34:
	@%p443 bra 	$L__BB4_36;
	mul.wide.s32 	%rd298, %r48, 4;
	add.s64 	%rd299, %rd4, %rd298;
	st.global.u32 	[%rd299], %r1871;
	add.s64 	%rd300, %rd5, %rd298;
	st.global.u32 	[%rd300], %r47;
$L__BB4_36:
	setp.eq.s32 	%p446, %r7, %r8;
	@%p446 bra 	$L__BB4_38;
	mul.wide.s32 	%rd301, %r49, 4;
	add.s64 	%rd302, %rd4, %rd301;
	st.global.u32 	[%rd302], %r7;
	add.s64 	%rd303, %rd5, %rd301;
	st.global.u32 	[%rd303], %r50;
$L__BB4_38:
	setp.eq.s32 	%p447, %r8, %r9;
	@%p447 bra 	$L__BB4_40;
	mul.wide.s32 	%rd304, %r51, 4;
	add.s64 	%rd305, %rd4, %rd304;
	st.global.u32 	[%rd305], %r8;
	add.s64 	%rd306, %rd5, %rd304;
	st.global.u32 	[%rd306], %r52;
$L__BB4_40:
	setp.eq.s32 	%p448, %r9, %r10;
	@%p448 bra 	$L__BB4_42;
	mul.wide.s32 	%rd307, %r53, 4;
	add.s64 	%rd308, %rd4, %rd307;
	st.global.u32 	[%rd308], %r9;
	add.s64 	%rd309, %rd5, %rd307;
	st.global.u32 	[%rd309], %r54;
$L__BB4_42:
	setp.eq.s32 	%p449, %r10, %r11;
	@%p449 bra 	$L__BB4_44;
	mul.wide.s32 	%rd310, %r55, 4;
	add.s64 	%rd311, %rd4, %rd310;
	st.global.u32 	[%rd311], %r10;
	add.s64 	%rd312, %rd5, %rd310;
	st.global.u32 	[%rd312], %r56;
$L__BB4_44:
	setp.eq.s32 	%p450, %r11, %r12;
	@%p450 bra 	$L__BB4_46;
	mul.wide.s32 	%rd313, %r57, 4;
	add.s64 	%rd314, %rd4, %rd313;
	st.global.u32 	[%rd314], %r11;
	add.s64 	%rd315, %rd5, %rd313;
	st.global.u32 	[%rd315], %r58;
$L__BB4_46:
	setp.eq.s32 	%p451, %r12, %r13;
	@%p451 bra 	$L__BB4_48;
	mul.wide.s32 	%rd316, %r59, 4;
	add.s64 	%rd317, %rd4, %rd316;
	st.global.u32 	[%rd317], %r12;
	add.s64 	%rd318, %rd5, %rd316;
	st.global.u32 	[%rd318], %r60;
$L__BB4_48:
	setp.eq.s32 	%p452, %r13, %r14;
	@%p452 bra 	$L__BB4_50;
	mul.wide.s32 	%rd319, %r61, 4;
	add.s64 	%rd320, %rd4, %rd319;
	st.global.u32 	[%rd320], %r13;
	add.s64 	%rd321, %rd5, %rd319;
	st.global.u32 	[%rd321], %r62;
$L__BB4_50:
	setp.eq.s32 	%p453, %r14, %r15;
	@%p453 bra 	$L__BB4_322;
	mul.wide.s32 	%rd322, %r63, 4;
	add.s64 	%rd323, %rd4, %rd322;
	st.global.u32 	[%rd323], %r14;
	add.s64 	%rd324, %rd5, %rd322;
	st.global.u32 	[%rd324], %r64;
	bra.uni 	$L__BB4_322;
$L__BB4_52:
	mov.u32 	%r1892, %tid.x;
	and.b32  	%r1186, %r1892, 31;
	and.b32  	%r1187, %r1892, 992;
	add.s32 	%r1188, %r2, %r1186;
	mad.lo.s32 	%r81, %r1187, 9, %r1188;
	mul.wide.u32 	%rd211, %r81, 4;
	add.s64 	%rd202, %rd2, %rd211;
	// begin inline asm
	ld.global.nc.u32 %r1175, [%rd202];
	// end inline asm
	add.s64 	%rd203, %rd202, 128;
	// begin inline asm
	ld.global.nc.u32 %r1176, [%rd203];
	// end inline asm
	add.s64 	%rd204, %rd202, 256;
	// begin inline asm
	ld.global.nc.u32 %r1177, [%rd204];
	// end inline asm
	add.s64 	%rd205, %rd202, 384;
	// begin inline asm
	ld.global.nc.u32 %r1178, [%rd205];
	// end inline asm
	add.s64 	%rd206, %rd202, 512;
	// begin inline asm
	ld.global.nc.u32 %r1179, [%rd206];
	// end inline asm
	add.s64 	%rd207, %rd202, 640;
	// begin inline asm
	ld.global.nc.u32 %r1180, [%rd207];
	// end inline asm
	add.s64 	%rd208, %rd202, 768;
	// begin inline asm
	ld.global.nc.u32 %r1181, [%rd208];
	// end inline asm
	add.s64 	%rd209, %rd202, 896;
	// begin inline asm
	ld.global.nc.u32 %r1182, [%rd209];
	// end inline asm
	add.s64 	%rd210, %rd202, 1024;
	// begin inline asm
	ld.global.nc.u32 %r1183, [%rd210];
	// end inline asm
	// begin inline asm
	mov.u32 %r1184, %laneid;
	// end inline asm
	shr.u32 	%r83, %r1892, 5;
	mad.lo.s32 	%r1189, %r83, 288, %r1184;
	shl.b32 	%r1190, %r1189, 2;
	mov.u32 	%r1191, _ZN6thrust24THRUST_300001_SM_1000_NS8cuda_cub4core6detail5shmemE;
	add.s32 	%r84, %r1191, %r1190;
	st.shared.u32 	[%r84], %r1175;
	st.shared.u32 	[%r84+128], %r1176;
	st.shared.u32 	[%r84+256], %r1177;
	st.shared.u32 	[%r84+384], %r1178;
	st.shared.u32 	[%r84+512], %r1179;
	st.shared.u32 	[%r84+640], %r1180;
	st.shared.u32 	[%r84+768], %r1181;
	st.shared.u32 	[%r84+896], %r1182;
	st.shared.u32 	[%r84+1024], %r1183;
	bar.warp.sync 	-1;
	shl.b32 	%r1192, %r1184, 5;
	add.s32 	%r85, %r84, %r1192;
	ld.shared.u32 	%r86, [%r85];
	ld.shared.u32 	%r87, [%r85+4];
	ld.shared.u32 	%r88, [%r85+8];
	ld.shared.u32 	%r89, [%r85+12];
	ld.shared.u32 	%r90, [%r85+16];
	ld.shared.u32 	%r91, [%r85+20];
	ld.shared.u32 	%r92, [%r85+24];
	ld.shared.u32 	%r93, [%r85+28];
	ld.shared.u32 	%r94, [%r85+32];
	setp.ne.s32 	%p289, %r1892, 0;
	mov.b32 	%r1878, 0;
	@%p289 bra 	$L__BB4_54;
	mul.wide.u32 	%rd213, %r2, 4;
	add.s64 	%rd214, %rd2, %rd213;
	add.s64 	%rd212, %rd214, -4;
	// begin inline asm
	ld.global.nc.u32 %r1878, [%rd212];
	// end inline asm
$L__BB4_54:
	setp.eq.s32 	%p290, %r1892, 0;
	bar.sync 	0;
	add.s64 	%rd215, %rd3, %rd211;
	// begin inline asm
	ld.global.nc.u32 %r1194, [%rd215];
	// end inline asm
	add.s64 	%rd216, %rd215, 128;
	// begin inline asm
	ld.global.nc.u32 %r1195, [%rd216];
	// end inline asm
	add.s64 	%rd217, %rd215, 256;
	// begin inline asm
	ld.global.nc.u32 %r1196, [%rd217];
	// end inline asm
	add.s64 	%rd218, %rd215, 384;
	// begin inline asm
	ld.global.nc.u32 %r1197, [%rd218];
	// end inline asm
	add.s64 	%rd219, %rd215, 512;
	// begin inline asm
	ld.global.nc.u32 %r1198, [%rd219];
	// end inline asm
	add.s64 	%rd220, %rd215, 640;
	// begin inline asm
	ld.global.nc.u32 %r1199, [%rd220];
	// end inline asm
	add.s64 	%rd221, %rd215, 768;
	// begin inline asm
	ld.global.nc.u32 %r1200, [%rd221];
	// end inline asm
	add.s64 	%rd222, %rd215, 896;
	// begin inline asm
	ld.global.nc.u32 %r1201, [%rd222];
	// end inline asm
	add.s64 	%rd223, %rd215, 1024;
	// begin inline asm
	ld.global.nc.u32 %r1202, [%rd223];
	// end inline asm
	st.shared.u32 	[%r84], %r1194;
	st.shared.u32 	[%r84+128], %r1195;
	st.shared.u32 	[%r84+256], %r1196;
	st.shared.u32 	[%r84+384], %r1197;
	st.shared.u32 	[%r84+512], %r1198;
	st.shared.u32 	[%r84+640], %r1199;
	st.shared.u32 	[%r84+768], %r1200;
	st.shared.u32 	[%r84+896], %r1201;
	st.shared.u32 	[%r84+1024], %r1202;
	bar.warp.sync 	-1;
	ld.shared.u32 	%r97, [%r85];
	ld.shared.u32 	%r98, [%r85+4];
	ld.shared.u32 	%r99, [%r85+8];
	ld.shared.u32 	%r100, [%r85+12];
	ld.shared.u32 	%r101, [%r85+16];
	ld.shared.u32 	%r102, [%r85+20];
	ld.shared.u32 	%r103, [%r85+24];
	ld.shared.u32 	%r104, [%r85+28];
	ld.shared.u32 	%r105, [%r85+32];
	bar.sync 	0;
	shl.b32 	%r1203, %r1892, 2;
	add.s32 	%r1205, %r1191, %r1203;
	add.s32 	%r106, %r1205, 1148;
	st.shared.u32 	[%r1205+1148], %r94;
	bar.sync 	0;
	@%p290 bra 	$L__BB4_56;
	ld.shared.u32 	%r1878, [%r106+-4];
$L__BB4_56:
	setp.ne.s32 	%p291, %r1878, %r86;
	selp.u32 	%r1266, 1, 0, %p291;
	setp.ne.s32 	%p292, %r86, %r87;
	selp.u32 	%r1267, 1, 0, %p292;
	setp.ne.s32 	%p293, %r87, %r88;
	selp.u32 	%r1268, 1, 0, %p293;
	setp.ne.s32 	%p294, %r88, %r89;
	selp.u32 	%r1269, 1, 0, %p294;
	setp.ne.s32 	%p295, %r89, %r90;
	selp.u32 	%r1270, 1, 0, %p295;
	setp.ne.s32 	%p296, %r90, %r91;
	selp.u32 	%r1271, 1, 0, %p296;
	setp.ne.s32 	%p297, %r91, %r92;
	selp.u32 	%r1272, 1, 0, %p297;
	setp.ne.s32 	%p298, %r92, %r93;
	selp.u32 	%r1273, 1, 0, %p298;
	setp.ne.s32 	%p299, %r93, %r94;
	selp.u32 	%r1274, 1, 0, %p299;
	add.s32 	%r1275, %r1267, %r1266;
	selp.b32 	%r1276, 0, %r97, %p292;
	add.s32 	%r1277, %r98, %r1276;
	add.s32 	%r1278, %r1275, %r1268;
	selp.b32 	%r1279, 0, %r1277, %p293;
	add.s32 	%r1280, %r99, %r1279;
	add.s32 	%r1281, %r1278, %r1269;
	selp.b32 	%r1282, 0, %r1280, %p294;
	add.s32 	%r1283, %r100, %r1282;
	add.s32 	%r1284, %r1281, %r1270;
	selp.b32 	%r1285, 0, %r1283, %p295;
	add.s32 	%r1286, %r101, %r1285;
	add.s32 	%r1287, %r1284, %r1271;
	selp.b32 	%r1288, 0, %r1286, %p296;
	add.s32 	%r1289, %r102, %r1288;
	add.s32 	%r1290, %r1287, %r1272;
	selp.b32 	%r1291, 0, %r1289, %p297;
	add.s32 	%r1292, %r103, %r1291;
	add.s32 	%r1293, %r1290, %r1273;
	selp.b32 	%r1294, 0, %r1292, %p298;
	add.s32 	%r1295, %r104, %r1294;
	add.s32 	%r1207, %r1293, %r1274;
	selp.b32 	%r1296, 0, %r1295, %p299;
	add.s32 	%r1212, %r105, %r1296;
	mov.b32 	%r1263, 1;
	mov.b32 	%r1264, 0;
	mov.b32 	%r1265, -1;
	// begin inline asm
	shfl.sync.up.b32 %r1206, %r1207, %r1263, %r1264, %r1265;
	// end inline asm
	// begin inline asm
	shfl.sync.up.b32 %r1211, %r1212, %r1263, %r1264, %r1265;
	// end inline asm
	setp.eq.s32 	%p300, %r1207, 0;
	selp.b32 	%r1297, %r1211, 0, %p300;
	setp.lt.s32 	%p301, %r1184, 1;
	selp.b32 	%r1298, 0, %r1206, %p301;
	add.s32 	%r1217, %r1298, %r1207;
	selp.b32 	%r1299, 0, %r1297, %p301;
	add.s32 	%r1222, %r1299, %r1212;
	mov.b32 	%r1223, 2;
	// begin inline asm
	shfl.sync.up.b32 %r1216, %r1217, %r1223, %r1264, %r1265;
	// end inline asm
	// begin inline asm
	shfl.sync.up.b32 %r1221, %r1222, %r1223, %r1264, %r1265;
	// end inline asm
	setp.eq.s32 	%p302, %r1217, 0;
	selp.b32 	%r1300, %r1221, 0, %p302;
	setp.lt.s32 	%p303, %r1184, 2;
	selp.b32 	%r1301, 0, %r1216, %p303;
	add.s32 	%r1227, %r1301, %r1217;
	selp.b32 	%r1302, 0, %r1300, %p303;
	add.s32 	%r1232, %r1302, %r1222;
	mov.b32 	%r1233, 4;
	// begin inline asm
	shfl.sync.up.b32 %r1226, %r1227, %r1233, %r1264, %r1265;
	// end inline asm
	// begin inline asm
	shfl.sync.up.b32 %r1231, %r1232, %r1233, %r1264, %r1265;
	// end inline asm
	setp.eq.s32 	%p304, %r1227, 0;
	selp.b32 	%r1303, %r1231, 0, %p304;
	setp.lt.s32 	%p305, %r1184, 4;
	selp.b32 	%r1304, 0, %r1226, %p305;
	add.s32 	%r1237, %r1304, %r1227;
	selp.b32 	%r1305, 0, %r1303, %p305;
	add.s32 	%r1242, %r1305, %r1232;
	mov.b32 	%r1243, 8;
	// begin inline asm
	shfl.sync.up.b32 %r1236, %r1237, %r1243, %r1264, %r1265;
	// end inline asm
	// begin inline asm
	shfl.sync.up.b32 %r1241, %r1242, %r1243, %r1264, %r1265;
	// end inline asm
	setp.eq.s32 	%p306, %r1237, 0;
	selp.b32 	%r1306, %r1241, 0, %p306;
	setp.lt.s32 	%p307, %r1184, 8;
	selp.b32 	%r1307, 0, %r1236, %p307;
	add.s32 	%r1247, %r1307, %r1237;
	selp.b32 	%r1308, 0, %r1306, %p307;
	add.s32 	%r1252, %r1308, %r1242;
	mov.b32 	%r1253, 16;
	// begin inline asm
	shfl.sync.up.b32 %r1246, %r1247, %r1253, %r1264, %r1265;
	// end inline asm
	// begin inline asm
	shfl.sync.up.b32 %r1251, %r1252, %r1253, %r1264, %r1265;
	// end inline asm
	setp.eq.s32 	%p308, %r1247, 0;
	selp.b32 	%r1309, %r1251, 0, %p308;
	setp.lt.s32 	%p309, %r1184, 16;
	selp.b32 	%r1310, 0, %r1246, %p309;
	add.s32 	%r1257, %r1310, %r1247;
	selp.b32 	%r1311, 0, %r1309, %p309;
	add.s32 	%r1262, %r1311, %r1252;
	// begin inline asm
	shfl.sync.up.b32 %r1882, %r1257, %r1263, %r1264, %r1265;
	// end inline asm
	// begin inline asm
	shfl.sync.up.b32 %r1883, %r1262, %r1263, %r1264, %r1265;
	// end inline asm
	setp.ne.s32 	%p310, %r1184, 31;
	@%p310 bra 	$L__BB4_58;
	shl.b32 	%r1312, %r83, 3;
	mov.u32 	%r1313, _ZN6thrust24THRUST_300001_SM_1000_NS8cuda_cub4core6detail5shmemE;
	add.s32 	%r1314, %r1313, %r1312;
	st.shared.v2.u32 	[%r1314], {%r1257, %r1262};
$L__BB4_58:
	bar.sync 	0;
	ld.shared.v4.u32 	{%r1315, %r1316, %r1317, %r1318}, [_ZN6thrust24THRUST_300001_SM_1000_NS8cuda_cub4core6detail5shmemE];
	add.s32 	%r1319, %r1317, %r1315;
	setp.eq.s32 	%p311, %r1317, 0;
	selp.b32 	%r1320, %r1316, 0, %p311;
	add.s32 	%r1321, %r1320, %r1318;
	setp.eq.s32 	%p312, %r83, 2;
	selp.b32 	%r1322, %r1319, %r1315, %p312;
	selp.b32 	%r1323, %r1321, %r1316, %p312;
	ld.shared.v4.u32 	{%r1324, %r1325, %r1326, %r1327}, [_ZN6thrust24THRUST_300001_SM_1000_NS8cuda_cub4core6detail5shmemE+16];
	add.s32 	%r1328, %r1324, %r1319;
	setp.eq.s32 	%p313, %r1324, 0;
	selp.b32 	%r1329, %r1321, 0, %p313;
	add.s32 	%r1330, %r1329, %r1325;
	setp.eq.s32 	%p314, %r83, 3;
	selp.b32 	%r1331, %r1328, %r1322, %p314;
	selp.b32 	%r1332, %r1330, %r1323, %p314;
	add.s32 	%r1333, %r1326, %r1328;
	setp.eq.s32 	%p315, %r1326, 0;
	selp.b32 	%r1334, %r1330, 0, %p315;
	add.s32 	%r1335, %r1334, %r1327;
	setp.eq.s32 	%p316, %r83, 4;
	selp.b32 	%r1336, %r1333, %r1331, %p316;
	selp.b32 	%r1337, %r1335, %r1332, %p316;
	ld.shared.v4.u32 	{%r1338, %r1339, %r1340, %r1341}, [_ZN6thrust24THRUST_300001_SM_1000_NS8cuda_cub4core6detail5shmemE+32];
	add.s32 	%r1342, %r1338, %r1333;
	setp.eq.s32 	%p317, %r1338, 0;
	selp.b32 	%r1343, %r1335, 0, %p317;
	add.s32 	%r1344, %r1343, %r1339;
	setp.eq.s32 	%p318, %r83, 5;
	selp.b32 	%r1345, %r1342, %r1336, %p318;
	selp.b32 	%r1346, %r1344, %r1337, %p318;
	add.s32 	%r1347, %r1340, %r1342;
	setp.eq.s32 	%p319, %r1340, 0;
	selp.b32 	%r1348, %r1344, 0, %p319;
	add.s32 	%r1349, %r1348, %r1341;
	setp.eq.s32 	%p320, %r83, 6;
	selp.b32 	%r1350, %r1347, %r1345, %p320;
	selp.b32 	%r1351, %r1349, %r1346, %p320;
	ld.shared.v4.u32 	{%r1352, %r1353, %r1354, %r1355}, [_ZN6thrust24THRUST_300001_SM_1000_NS8cuda_cub4core6detail5shmemE+48];
	add.s32 	%r1356, %r1352, %r1347;
	setp.eq.s32 	%p321, %r1352, 0;
	selp.b32 	%r1357, %r1349, 0, %p321;
	add.s32 	%r1358, %r1357, %r1353;
	setp.eq.s32 	%p322, %r83, 7;
	selp.b32 	%r113, %r1356, %r1350, %p322;
	selp.b32 	%r114, %r1358, %r1351, %p322;
	add.s32 	%r115, %r1354, %r1356;
	setp.eq.s32 	%p323, %r1354, 0;
	selp.b32 	%r1359, %r1358, 0, %p323;
	add.s32 	%r116, %r1359, %r1355;
	setp.lt.u32 	%p324, %r1892, 32;
	@%p324 bra 	$L__BB4_60;
	setp.eq.s32 	%p325, %r1882, 0;
	selp.b32 	%r1360, %r114, 0, %p325;
	add.s32 	%r1361, %r1360, %r1883;
	setp.eq.s32 	%p326, %r1184, 0;
	selp.b32 	%r1362, 0, %r1882, %p326;
	add.s32 	%r1882, %r113, %r1362;
	selp.b32 	%r1883, %r114, %r1361, %p326;
	bra.uni 	$L__BB4_76;
$L__BB4_60:
	setp.ne.s32 	%p327, %r1892, 0;
	mul.wide.u32 	%rd225, %r1, 16;
	add.s64 	%rd18, %rd1, %rd225;
	@%p327 bra 	$L__BB4_62;
	st.shared.u32 	[_ZN6thrust24THRUST_300001_SM_1000_NS8cuda_cub4core6detail5shmemE+116], %r115;
	st.shared.u32 	[_ZN6thrust24THRUST_300001_SM_1000_NS8cuda_cub4core6detail5shmemE+120], %r116;
	mov.b64 	%rd227, {%r115, %r116};
	add.s64 	%rd226, %rd18, 512;
	mov.b64 	%rd228, 100;
	// begin inline asm
	st.relaxed.gpu.v2.u64 [%rd226], {%rd227, %rd228};
	// end inline asm
$L__BB4_62:
	mov.u32 	%r1363, %nctaid.x;
	setp.gt.u32 	%p328, %r1363, 499;
	@%p328 bra 	$L__BB4_64;
	membar.cta;
	bra.uni 	$L__BB4_65;
$L__BB4_64:
	mov.b32 	%r1364, 450;
	// begin inline asm
	nanosleep.u32 %r1364;
	// end inline asm
$L__BB4_65:
	mul.wide.u32 	%rd229, %r1892, 16;
	xor.b64  	%rd230, %rd229, -16;
	add.s64 	%rd231, %rd18, %rd230;
	add.s64 	%rd19, %rd231, 512;
$L__BB4_66:
	// begin inline asm
	ld.relaxed.gpu.v2.u64 {%rd232, %rd334}, [%rd19];
	// end inline asm
	setp.eq.s64 	%p329, %rd334, 99;
	mov.b32 	%r1365, -1;
	vote.sync.any.pred 	%p330, %p329, %r1365;
	@%p330 bra 	$L__BB4_66;
	mov.b64 	{%r1369, %r1374}, %rd232;
	setp.eq.s64 	%p331, %rd334, 101;
	mov.b32 	%r1417, -1;
	vote.sync.ballot.b32 	%r1418, %p331, %r1417;
	// begin inline asm
	mov.u32 %r1367, %lanemask_ge;
	// end inline asm
	and.b32  	%r1419, %r1418, %r1367;
	or.b32  	%r1420, %r1419, -2147483648;
	add.s32 	%r1421, %r1420, -1;
	not.b32 	%r1422, %r1420;
	and.b32  	%r1423, %r1422, %r1421;
	popc.b32 	%r1371, %r1423;
	mov.b32 	%r1375, 1;
	// begin inline asm
	shfl.sync.down.b32 %r1368, %r1369, %r1375, %r1371, %r1417;
	// end inline asm
	// begin inline asm
	shfl.sync.down.b32 %r1373, %r1374, %r1375, %r1371, %r1417;
	// end inline asm
	setp.lt.s32 	%p333, %r1184, %r1371;
	setp.eq.s32 	%p334, %r1369, 0;
	selp.b32 	%r1424, %r1368, 0, %p333;
	add.s32 	%r1379, %r1424, %r1369;
	selp.b32 	%r1425, %r1373, 0, %p334;
	selp.b32 	%r1426, %r1425, 0, %p333;
	add.s32 	%r1384, %r1426, %r1374;
	mov.b32 	%r1385, 2;
	// begin inline asm
	shfl.sync.down.b32 %r1378, %r1379, %r1385, %r1371, %r1417;
	// end inline asm
	// begin inline asm
	shfl.sync.down.b32 %r1383, %r1384, %r1385, %r1371, %r1417;
	// end inline asm
	add.s32 	%r1427, %r1184, 2;
	setp.gt.s32 	%p335, %r1427, %r1371;
	setp.eq.s32 	%p336, %r1379, 0;
	selp.b32 	%r1428, %r1383, 0, %p336;
	selp.b32 	%r1429, 0, %r1378, %p335;
	add.s32 	%r1389, %r1379, %r1429;
	selp.b32 	%r1430, 0, %r1428, %p335;
	add.s32 	%r1394, %r1430, %r1384;
	mov.b32 	%r1395, 4;
	// begin inline asm
	shfl.sync.down.b32 %r1388, %r1389, %r1395, %r1371, %r1417;
	// end inline asm
	// begin inline asm
	shfl.sync.down.b32 %r1393, %r1394, %r1395, %r1371, %r1417;
	// end inline asm
	add.s32 	%r1431, %r1184, 4;
	setp.gt.s32 	%p337, %r1431, %r1371;
	setp.eq.s32 	%p338, %r1389, 0;
	selp.b32 	%r1432, %r1393, 0, %p338;
	selp.b32 	%r1433, 0, %r1388, %p337;
	add.s32 	%r1399, %r1389, %r1433;
	selp.b32 	%r1434, 0, %r1432, %p337;
	add.s32 	%r1404, %r1394, %r1434;
	mov.b32 	%r1405, 8;
	// begin inline asm
	shfl.sync.down.b32 %r1398, %r1399, %r1405, %r1371, %r1417;
	// end inline asm
	// begin inline asm
	shfl.sync.down.b32 %r1403, %r1404, %r1405, %r1371, %r1417;
	// end inline asm
	add.s32 	%r1435, %r1184, 8;
	setp.gt.s32 	%p339, %r1435, %r1371;
	setp.eq.s32 	%p340, %r1399, 0;
	selp.b32 	%r1436, %r1403, 0, %p340;
	selp.b32 	%r1437, 0, %r1398, %p339;
	add.s32 	%r1409, %r1399, %r1437;
	selp.b32 	%r1438, 0, %r1436, %p339;
	add.s32 	%r1414, %r1404, %r1438;
	mov.b32 	%r1415, 16;
	// begin inline asm
	shfl.sync.down.b32 %r1408, %r1409, %r1415, %r1371, %r1417;
	// end inline asm
	// begin inline asm
	shfl.sync.down.b32 %r1413, %r1414, %r1415, %r1371, %r1417;
	// end inline asm
	add.s32 	%r1439, %r1184, 16;
	setp.gt.s32 	%p341, %r1439, %r1371;
	setp.eq.s32 	%p342, %r1409, 0;
	selp.b32 	%r1440, %r1413, 0, %p342;
	selp.b32 	%r1441, 0, %r1408, %p341;
	add.s32 	%r1879, %r1441, %r1409;
	selp.b32 	%r1442, 0, %r1440, %p341;
	add.s32 	%r1880, %r1414, %r1442;
	not.b32 	%r1443, %r1892;
	add.s32 	%r1881, %r1, %r1443;
	add.s64 	%rd22, %rd1, 512;
$L__BB4_68:
	setp.ne.s64 	%p343, %rd334, 101;
	mov.b32 	%r1444, -1;
	vote.sync.all.pred 	%p344, %p343, %r1444;
	not.pred 	%p345, %p344;
	@%p345 bra 	$L__BB4_72;
	mul.wide.s32 	%rd274, %r1881, 16;
	add.s64 	%rd275, %rd22, %rd274;
	add.s64 	%rd273, %rd275, -512;
$L__BB4_70:
	// begin inline asm
	ld.relaxed.gpu.v2.u64 {%rd271, %rd334}, [%rd273];
	// end inline asm
	setp.eq.s64 	%p383, %rd334, 99;
	mov.b32 	%r1527, -1;
	vote.sync.any.pred 	%p384, %p383, %r1527;
	@%p384 bra 	$L__BB4_70;
	mov.b64 	{%r1530, %r1535}, %rd271;
	setp.eq.s64 	%p385, %rd334, 101;
	mov.b32 	%r1578, -1;
	vote.sync.ballot.b32 	%r1579, %p385, %r1578;
	and.b32  	%r1580, %r1579, %r1367;
	or.b32  	%r1581, %r1580, -2147483648;
	add.s32 	%r1582, %r1581, -1;
	not.b32 	%r1583, %r1581;
	and.b32  	%r1584, %r1583, %r1582;
	popc.b32 	%r1532, %r1584;
	mov.b32 	%r1536, 1;
	// begin inline asm
	shfl.sync.down.b32 %r1529, %r1530, %r1536, %r1532, %r1578;
	// end inline asm
	// begin inline asm
	shfl.sync.down.b32 %r1534, %r1535, %r1536, %r1532, %r1578;
	// end inline asm
	setp.lt.s32 	%p387, %r1184, %r1532;
	setp.eq.s32 	%p388, %r1530, 0;
	selp.b32 	%r1585, %r1529, 0, %p387;
	add.s32 	%r1540, %r1585, %r1530;
	selp.b32 	%r1586, %r1534, 0, %p388;
	selp.b32 	%r1587, %r1586, 0, %p387;
	add.s32 	%r1545, %r1587, %r1535;
	mov.b32 	%r1546, 2;
	// begin inline asm
	shfl.sync.down.b32 %r1539, %r1540, %r1546, %r1532, %r1578;
	// end inline asm
	// begin inline asm
	shfl.sync.down.b32 %r1544, %r1545, %r1546, %r1532, %r1578;
	// end inline asm
	add.s32 	%r1588, %r1184, 2;
	setp.gt.s32 	%p389, %r1588, %r1532;
	setp.eq.s32 	%p390, %r1540, 0;
	selp.b32 	%r1589, %r1544, 0, %p390;
	selp.b32 	%r1590, 0, %r1539, %p389;
	add.s32 	%r1550, %r1540, %r1590;
	selp.b32 	%r1591, 0, %r1589, %p389;
	add.s32 	%r1555, %r1591, %r1545;
	mov.b32 	%r1556, 4;
	// begin inline asm
	shfl.sync.down.b32 %r1549, %r1550, %r1556, %r1532, %r1578;
	// end inline asm
	// begin inline asm
	shfl.sync.down.b32 %r1554, %r1555, %r1556, %r1532, %r1578;
	// end inline asm
	add.s32 	%r1592, %r1184, 4;
	setp.gt.s32 	%p391, %r1592, %r1532;
	setp.eq.s32 	%p392, %r1550, 0;
	selp.b32 	%r1593, %r1554, 0, %p392;
	selp.b32 	%r1594, 0, %r1549, %p391;
	add.s32 	%r1560, %r1550, %r1594;
	selp.b32 	%r1595, 0, %r1593, %p391;
	add.s32 	%r1565, %r1555, %r1595;
	mov.b32 	%r1566, 8;
	// begin inline asm
	shfl.sync.down.b32 %r1559, %r1560, %r1566, %r1532, %r1578;
	// end inline asm
	// begin inline asm
	shfl.sync.down.b32 %r1564, %r1565, %r1566, %r1532, %r1578;
	// end inline asm
	add.s32 	%r1596, %r1184, 8;
	setp.gt.s32 	%p393, %r1596, %r1532;
	setp.eq.s32 	%p394, %r1560, 0;
	selp.b32 	%r1597, %r1564, 0, %p394;
	selp.b32 	%r1598, 0, %r1559, %p393;
	add.s32 	%r1570, %r1560, %r1598;
	selp.b32 	%r1599, 0, %r1597, %p393;
	add.s32 	%r1575, %r1565, %r1599;
	mov.b32 	%r1576, 16;
	// begin inline asm
	shfl.sync.down.b32 %r1569, %r1570, %r1576, %r1532, %r1578;
	// end inline asm
	// begin inline asm
	shfl.sync.down.b32 %r1574, %r1575, %r1576, %r1532, %r1578;
	// end inline asm
	add.s32 	%r1600, %r1184, 16;
	setp.gt.s32 	%p395, %r1600, %r1532;
	setp.eq.s32 	%p396, %r1570, 0;
	selp.b32 	%r1601, %r1574, 0, %p396;
	selp.b32 	%r1602, 0, %r1569, %p395;
	selp.b32 	%r1603, 0, %r1601, %p395;
	add.s32 	%r1604, %r1575, %r1603;
	add.s32 	%r1605, %r1602, %r1879;
	add.s32 	%r126, %r1605, %r1570;
	setp.eq.s32 	%p397, %r1879, 0;
	selp.b32 	%r1606, %r1604, 0, %p397;
	add.s32 	%r1880, %r1606, %r1880;
	add.s32 	%r1881, %r1881, -32;
	mov.u32 	%r1879, %r126;
	bra.uni 	$L__BB4_68;
$L__BB4_72:
	@%p327 bra 	$L__BB4_74;
	add.s32 	%r1446, %r1879, %r115;
	setp.eq.s32 	%p347, %r115, 0;
	selp.b32 	%r1447, %r1880, 0, %p347;
	add.s32 	%r1448, %r1447, %r116;
	mov.b64 	%rd236, {%r1446, %r1448};
	add.s64 	%rd235, %rd18, 512;
	mov.b64 	%rd237, 101;
	// begin inline asm
	st.relaxed.gpu.v2.u64 [%rd235], {%rd236, %rd237};
	// end inline asm
	st.shared.u32 	[_ZN6thrust24THRUST_300001_SM_1000_NS8cuda_cub4core6detail5shmemE+100], %r1879;
	st.shared.v2.u32 	[_ZN6thrust24THRUST_300001_SM_1000_NS8cuda_cub4core6detail5shmemE+104], {%r1880, %r1446};
	st.shared.u32 	[_ZN6thrust24THRUST_300001_SM_1000_NS8cuda_cub4core6detail5shmemE+112], %r1448;
$L__BB4_74:
	setp.ne.s32 	%p348, %r1184, 0;
	@%p348 bra 	$L__BB4_76;
	st.shared.v2.u32 	[_ZN6thrust24THRUST_300001_SM_1000_NS8cuda_cub4core6detail5shmemE+72], {%r1879, %r1880};
	mov.u32 	%r1882, %r1879;
	mov.u32 	%r1883, %r1880;
$L__BB4_76:
	setp.eq.s32 	%p349, %r1892, 0;
	bar.sync 	0;
	@%p349 bra 	$L__BB4_78;
	ld.shared.v2.u32 	{%r1449, %r1450}, [_ZN6thrust24THRUST_300001_SM_1000_NS8cuda_cub4core6detail5shmemE+72];
	add.s32 	%r131, %r1449, %r1882;
	setp.eq.s32 	%p350, %r1882, 0;
	selp.b32 	%r1451, %r1450, 0, %p350;
	add.s32 	%r1883, %r1451, %r1883;
	mov.u32 	%r1882, %r131;
$L__BB4_78:
	setp.ne.s32 	%p351, %r92, %r93;
	setp.ne.s32 	%p352, %r91, %r92;
	setp.ne.s32 	%p353, %r90, %r91;
	setp.ne.s32 	%p354, %r89, %r90;
	setp.ne.s32 	%p355, %r88, %r89;
	setp.ne.s32 	%p356, %r87, %r88;
	setp.ne.s32 	%p357, %r86, %r87;
	setp.ne.s32 	%p358, %r1878, %r86;
	selp.u32 	%r1452, 1, 0, %p358;
	add.s32 	%r135, %r1882, %r1452;
	selp.b32 	%r1453, 0, %r1883, %p358;
	add.s32 	%r136, %r1453, %r97;
	selp.u32 	%r1454, 1, 0, %p357;
	add.s32 	%r1455, %r1454, %r1452;
	add.s32 	%r137, %r1455, %r1882;
	selp.b32 	%r1456, 0, %r136, %p357;
	add.s32 	%r138, %r98, %r1456;
	selp.u32 	%r1457, 1, 0, %p356;
	add.s32 	%r139, %r137, %r1457;
	selp.b32 	%r1458, 0, %r138, %p356;
	add.s32 	%r140, %r99, %r1458;
	selp.u32 	%r1459, 1, 0, %p355;
	add.s32 	%r141, %r139, %r1459;
	selp.b32 	%r1460, 0, %r140, %p355;
	add.s32 	%r142, %r100, %r1460;
	selp.u32 	%r1461, 1, 0, %p354;
	add.s32 	%r143, %r141, %r1461;
	selp.b32 	%r1462, 0, %r142, %p354;
	add.s32 	%r144, %r101, %r1462;
	selp.u32 	%r1463, 1, 0, %p353;
	add.s32 	%r145, %r143, %r1463;
	selp.b32 	%r1464, 0, %r144, %p353;
	add.s32 	%r146, %r102, %r1464;
	selp.u32 	%r1465, 1, 0, %p352;
	add.s32 	%r147, %r145, %r1465;
	selp.b32 	%r1466, 0, %r146, %p352;
	add.s32 	%r148, %r103, %r1466;
	selp.u32 	%r1467, 1, 0, %p351;
	add.s32 	%r149, %r147, %r1467;
	selp.b32 	%r1468, 0, %r148, %p351;
	add.s32 	%r150, %r104, %r1468;
	ld.shared.u32 	%r151, [_ZN6thrust24THRUST_300001_SM_1000_NS8cuda_cub4core6detail5shmemE+116];
	ld.shared.u32 	%r152, [_ZN6thrust24THRUST_300001_SM_1000_NS8cuda_cub4core6detail5shmemE+100];
	setp.lt.s32 	%p359, %r151, 257;
	@%p359 bra 	$L__BB4_104;
	setp.eq.s32 	%p369, %r1878, %r86;
	bar.sync 	0;
	@%p369 bra 	$L__BB4_81;
	sub.s32 	%r1469, %r1882, %r152;
	shl.b32 	%r1470, %r1469, 3;
	mov.u32 	%r1471, _ZN6thrust24THRUST_300001_SM_1000_NS8cuda_cub4core6detail5shmemE;
	add.s32 	%r1472, %r1471, %r1470;
	st.shared.v2.u32 	[%r1472], {%r1878, %r1883};
$L__BB4_81:
	setp.eq.s32 	%p370, %r86, %r87;
	@%p370 bra 	$L__BB4_83;
	sub.s32 	%r1473, %r135, %r152;
	shl.b32 	%r1474, %r1473, 3;
	mov.u32 	%r1475, _ZN6thrust24THRUST_300001_SM_1000_NS8cuda_cub4core6detail5shmemE;
	add.s32 	%r1476, %r1475, %r1474;
	st.shared.v2.u32 	[%r1476], {%r86, %r136};
$L__BB4_83:
	setp.eq.s32 	%p371, %r87, %r88;
	@%p371 bra 	$L__BB4_85;
	sub.s32 	%r1477, %r137, %r152;
	shl.b32 	%r1478, %r1477, 3;
	mov.u32 	%r1479, _ZN6thrust24THRUST_300001_SM_1000_NS8cuda_cub4core6detail5shmemE;
	add.s32 	%r1480, %r1479, %r1478;
	st.shared.v2.u32 	[%r1480], {%r87, %r138};
$L__BB4_85:
	setp.eq.s32 	%p372, %r88, %r89;
	@%p372 bra 	$L__BB4_87;
	sub.s32 	%r1481, %r139, %r152;
	shl.b32 	%r1482, %r1481, 3;
	mov.u32 	%r1483, _ZN6thrust24THRUST_300001_SM_1000_NS8cuda_cub4core6detail5shmemE;
	add.s32 	%r1484, %r1483, %r1482;
	st.shared.v2.u32 	[%r1484], {%r88, %r140};
$L__BB4_87:
	setp.eq.s32 	%p373, %r89, %r90;
	@%p373 bra 	$L__BB4_89;
	sub.s32 	%r1485, %r141, %r152;
	shl.b32 	%r1486, %r1485, 3;
	mov.u32 	%r1487, _ZN6thrust24THRUST_300001_SM_1000_NS8cuda_cub4core6detail5shmemE;
	add.s32 	%r1488, %r1487, %r1486;
	st.shared.v2.u32 	[%r1488], {%r89, %r142};
$L__BB4_89:
	setp.eq.s32 	%p374, %r90, %r91;
	@%p374 bra 	$L__BB4_91;
	sub.s32 	%r1489, %r143, %r152;
	shl.b32 	%r1490, %r1489, 3;
	mov.u32 	%r1491, _ZN6thrust24THRUST_300001_SM_1000_NS8cuda_cub4core6detail5shmemE;
	add.s32 	%r1492, %r1491, %r1490;
	st.shared.v2.u32 	[%r1492], {%r90, %r144};
$L__BB4_91:
	setp.eq.s32 	%p375, %r91, %r92;
	@%p375 bra 	$L__BB4_93;
	sub.s32 	%r1493, %r145, %r152;
	shl.b32 	%r1494, %r1493, 3;
	mov.u32 	%r1495, _ZN6thrust24THRUST_300001_SM_1000_NS8cuda_cub4core6detail5shmemE;
	add.s32 	%r1496, %r1495, %r1494;
	st.shared.v2.u32 	[%r1496], {%r91, %r146};
$L__BB4_93:
	setp.eq.s32 	%p376, %r92, %r93;
	@%p376 bra 	$L__BB4_95;
	sub.s32 	%r1497, %r147, %r152;
	shl.b32 	%r1498, %r1497, 3;
	mov.u32 	%r1499, _ZN6thrust24THRUST_300001_SM_1000_NS8cuda_cub4core6detail5shmemE;
	add.s32 	%r1500, %r1499, %r1498;
	st.shared.v2.u32 	[%r1500], {%r92, %r148};
$L__BB4_95:
	setp.eq.s32 	%p377, %r93, %r94;
	@%p377 bra 	$L__BB4_97;
	sub.s32 	%r1501, %r149, %r152;
	shl.b32 	%r1502, %r1501, 3;
	mov.u32 	%r1503, _ZN6thrust24THRUST_300001_SM_1000_NS8cuda_cub4core6detail5shmemE;
	add.s32 	%r1504, %r1503, %r1502;
	st.shared.v2.u32 	[%r1504], {%r93, %r150};
$L__BB4_97:
	bar.sync 	0;
	setp.ge.s32 	%p378, %r1892, %r151;
	@%p378 bra 	$L__BB4_322;
	not.b32 	%r1505, %r1892;
	add.s32 	%r153, %r151, %r1505;
	and.b32  	%r1506, %r153, 768;
	setp.eq.s32 	%p379, %r1506, 768;
	@%p379 bra 	$L__BB4_101;
	shr.u32 	%r1507, %r153, 8;
	add.s32 	%r1508, %r1507, 1;
	and.b32  	%r1509, %r1508, 3;
	shl.b32 	%r1510, %r1892, 3;
	mov.u32 	%r1511, _ZN6thrust24THRUST_300001_SM_1000_NS8cuda_cub4core6detail5shmemE;
	add.s32 	%r1888, %r1511, %r1510;
	add.s32 	%r1887, %r1892, %r152;
	neg.s32 	%r1886, %r1509;
	shl.b32 	%r1512, %r1508, 8;
	and.b32  	%r1513, %r1512, 768;
	add.s32 	%r1892, %r1892, %r1513;
$L__BB4_100:
	.pragma "nounroll";
	mul.wide.s32 	%rd265, %r1887, 4;
	add.s64 	%rd266, %rd5, %rd265;
	add.s64 	%rd267, %rd4, %rd265;
	ld.shared.v2.u32 	{%r1514, %r1515}, [%r1888];
	st.global.u32 	[%rd267], %r1514;
	st.global.u32 	[%rd266], %r1515;
	add.s32 	%r1888, %r1888, 2048;
	add.s32 	%r1887, %r1887, 256;
	add.s32 	%r1886, %r1886, 1;
	setp.ne.s32 	%p380, %r1886, 0;
	@%p380 bra 	$L__BB4_100;
$L__BB4_101:
	setp.lt.u32 	%p381, %r153, 768;
	@%p381 bra 	$L__BB4_322;
	add.s64 	%rd26, %rd4, 2048;
	add.s32 	%r1891, %r1892, %r152;
	add.s64 	%rd27, %rd5, 2048;
	shl.b32 	%r1516, %r1892, 3;
	mov.u32 	%r1517, _ZN6thrust24THRUST_300001_SM_1000_NS8cuda_cub4core6detail5shmemE;
	add.s32 	%r1518, %r1516, %r1517;
	add.s32 	%r1890, %r1518, 4096;
$L__BB4_103:
	mul.wide.s32 	%rd268, %r1891, 4;
	add.s64 	%rd269, %rd26, %rd268;
	add.s64 	%rd270, %rd27, %rd268;
	ld.shared.v2.u32 	{%r1519, %r1520}, [%r1890+-4096];
	st.global.u32 	[%rd269+-2048], %r1519;
	st.global.u32 	[%rd270+-2048], %r1520;
	ld.shared.v2.u32 	{%r1521, %r1522}, [%r1890+-2048];
	st.global.u32 	[%rd269+-1024], %r1521;
	st.global.u32 	[%rd270+-1024], %r1522;
	ld.shared.v2.u32 	{%r1523, %r1524}, [%r1890];
	st.global.u32 	[%rd269], %r1523;
	st.global.u32 	[%rd270], %r1524;
	ld.shared.v2.u32 	{%r1525, %r1526}, [%r1890+2048];
	st.global.u32 	[%rd269+1024], %r1525;
	st.global.u32 	[%rd270+1024], %r1526;
	add.s32 	%r1892, %r1892, 1024;
	add.s32 	%r1891, %r1891, 1024;
	add.s32 	%r1890, %r1890, 8192;
	setp.lt.s32 	%p382, %r1892, %r151;
	@%p382 bra 	$L__BB4_103;
	bra.uni 	$L__BB4_322;
$L__BB4_104:
	setp.eq.s32 	%p360, %r1878, %r86;
	@%p360 bra 	$L__BB4_106;
	mul.wide.s32 	%rd238, %r1882, 4;
	add.s64 	%rd239, %rd4, %rd238;
	st.global.u32 	[%rd239], %r1878;
	add.s64 	%rd240, %rd5, %rd238;
	st.global.u32 	[%rd240], %r1883;
$L__BB4_106:
	setp.eq.s32 	%p361, %r86, %r87;
	@%p361 bra 	$L__BB4_108;
	mul.wide.s32 	%rd241, %r135, 4;
	add.s64 	%rd242, %rd4, %rd241;
	st.global.u32 	[%rd242], %r86;
	add.s64 	%rd243, %rd5, %rd241;
	st.global.u32 	[%rd243], %r136;
$L__BB4_108:
	setp.eq.s32 	%p362, %r87, %r88;
	@%p362 bra 	$L__BB4_110;
	mul.wide.s32 	%rd244, %r137, 4;
	add.s64 	%rd245, %rd4, %rd244;
	st.global.u32 	[%rd245], %r87;
	add.s64 	%rd246, %rd5, %rd244;
	st.global.u32 	[%rd246], %r138;
$L__BB4_110:
	setp.eq.s32 	%p363, %r88, %r89;
	@%p363 bra 	$L__BB4_112;
	mul.wide.s32 	%rd247, %r139, 4;
	add.s64 	%rd248, %rd4, %rd247;
	st.global.u32 	[%rd248], %r88;
	add.s64 	%rd249, %rd5, %rd247;
	st.global.u32 	[%rd249], %r140;
$L__BB4_112:
	setp.eq.s32 	%p364, %r89, %r90;
	@%p364 bra 	$L__BB4_114;
	mul.wide.s32 	%rd250, %r141, 4;
	add.s64 	%rd251, %rd4, %rd250;
	st.global.u32 	[%rd251], %r89;
	add.s64 	%rd252, %rd5, %rd250;
	st.global.u32 	[%rd252], %r142;
$L__BB4_114:
	setp.eq.s32 	%p365, %r90, %r91;
	@%p365 bra 	$L__BB4_116;
	mul.wide.s32 	%rd253, %r143, 4;
	add.s64 	%rd254, %rd4, %rd253;
	st.global.u32 	[%rd254], %r90;
	add.s64 	%rd255, %rd5, %rd253;
	st.global.u32 	[%rd255], %r144;
$L__BB4_116:
	setp.eq.s32 	%p366, %r91, %r92;
	@%p366 bra 	$L__BB4_118;
	mul.wide.s32 	%rd256, %r145, 4;
	add.s64 	%rd257, %rd4, %rd256;
	st.global.u32 	[%rd257], %r91;
	add.s64 	%rd258, %rd5, %rd256;
	st.global.u32 	[%rd258], %r146;
$L__BB4_118:
	setp.eq.s32 	%p367, %r92, %r93;
	@%p367 bra 	$L__BB4_120;
	mul.wide.s32 	%rd259, %r147, 4;
	add.s64 	%rd260, %rd4, %rd259;
	st.global.u32 	[%rd260], %r92;
	add.s64 	%rd261, %rd5, %rd259;
	st.global.u32 	[%rd261], %r148;
$L__BB4_120:
	setp.eq.s32 	%p368, %r93, %r94;
	@%p368 bra 	$L__BB4_322;
	mul.wide.s32 	%rd262, %r149, 4;
	add.s64 	%rd263, %rd4, %rd262;
	st.global.u32 	[%rd263], %r93;
	add.s64 	%rd264, %rd5, %rd262;
	st.global.u32 	[%rd264], %r150;
	bra.uni 	$L__BB4_322;
$L__BB4_122:
	setp.lt.s32 	%p13, %r3, 1;
	@%p13 bra 	$L__BB4_322;
	setp.ne.s32 	%p14, %r1, 0;
	@%p14 bra 	$L__BB4_212;
	mul.wide.u32 	%rd143, %r2, 4;
	add.s64 	%rd142, %rd2, %rd143;
	// begin inline asm
	ld.global.nc.u32 %r1901, [%rd142];
	// end inline asm
	mov.u32 	%r174, %tid.x;
	and.b32  	%r899, %r174, 31;
	and.b32  	%r900, %r174, 992;
	mul.lo.s32 	%r901, %r900, 9;
	or.b32  	%r175, %r901, %r899;
	setp.ge.u32 	%p175, %r175, %r3;
	mov.u32 	%r1893, %r1901;
	@%p175 bra 	$L__BB4_126;
	mul.wide.u32 	%rd145, %r175, 4;
	add.s64 	%rd144, %rd142, %rd145;
	// begin inline asm
	ld.global.nc.u32 %r1893, [%rd144];
	// end inline asm
$L__BB4_126:
	add.s32 	%r178, %r175, 32;
	setp.ge.u32 	%p176, %r178, %r3;
	shl.b32 	%r179, %r175, 2;
	cvt.u64.u32 	%rd146, %r179;
	add.s64 	%rd29, %rd142, %rd146;
	mov.u32 	%r1894, %r1901;
	@%p176 bra 	$L__BB4_128;
	add.s64 	%rd147, %rd29, 128;
	// begin inline asm
	ld.global.nc.u32 %r1894, [%rd147];
	// end inline asm
$L__BB4_128:
	add.s32 	%r182, %r175, 64;
	setp.ge.u32 	%p177, %r182, %r3;
	mov.u32 	%r1895, %r1901;
	@%p177 bra 	$L__BB4_130;
	add.s64 	%rd148, %rd29, 256;
	// begin inline asm
	ld.global.nc.u32 %r1895, [%rd148];
	// end inline asm
$L__BB4_130:
	add.s32 	%r185, %r175, 96;
	setp.ge.u32 	%p178, %r185, %r3;
	mov.u32 	%r1896, %r1901;
	@%p178 bra 	$L__BB4_132;
	add.s64 	%rd149, %rd29, 384;
	// begin inline asm
	ld.global.nc.u32 %r1896, [%rd149];
	// end inline asm
$L__BB4_132:
	add.s32 	%r188, %r175, 128;
	setp.ge.u32 	%p179, %r188, %r3;
	mov.u32 	%r1897, %r1901;
	@%p179 bra 	$L__BB4_134;
	add.s64 	%rd150, %rd29, 512;
	// begin inline asm
	ld.global.nc.u32 %r1897, [%rd150];
	// end inline asm
$L__BB4_134:
	add.s32 	%r191, %r175, 160;
	setp.ge.u32 	%p180, %r191, %r3;
	mov.u32 	%r1898, %r1901;
	@%p180 bra 	$L__BB4_136;
	add.s64 	%rd151, %rd29, 640;
	// begin inline asm
	ld.global.nc.u32 %r1898, [%rd151];
	// end inline asm
$L__BB4_136:
	add.s32 	%r194, %r175, 192;
	setp.ge.u32 	%p181, %r194, %r3;
	mov.u32 	%r1899, %r1901;
	@%p181 bra 	$L__BB4_138;
	add.s64 	%rd152, %rd29, 768;
	// begin inline asm
	ld.global.nc.u32 %r1899, [%rd152];
	// end inline asm
$L__BB4_138:
	add.s32 	%r197, %r175, 224;
	setp.ge.u32 	%p182, %r197, %r3;
	mov.u32 	%r1900, %r1901;
	@%p182 bra 	$L__BB4_140;
	add.s64 	%rd153, %rd29, 896;
	// begin inline asm
	ld.global.nc.u32 %r1900, [%rd153];
	// end inline asm
$L__BB4_140:
	add.s32 	%r200, %r175, 256;
	setp.ge.u32 	%p183, %r200, %r3;
	@%p183 bra 	$L__BB4_142;
	add.s64 	%rd154, %rd29, 1024;
	// begin inline asm
	ld.global.nc.u32 %r1901, [%rd154];
	// end inline asm
$L__BB4_142:
	setp.ge.u32 	%p184, %r175, %r3;
	// begin inline asm
	mov.u32 %r911, %laneid;
	// end inline asm
	shr.u32 	%r204, %r174, 5;
	mad.lo.s32 	%r913, %r204, 288, %r911;
	shl.b32 	%r914, %r913, 2;
	mov.u32 	%r915, _ZN6thrust24THRUST_300001_SM_1000_NS8cuda_cub4core6detail5shmemE;
	add.s32 	%r205, %r915, %r914;
	st.shared.u32 	[%r205], %r1893;
	st.shared.u32 	[%r205+128], %r1894;
	st.shared.u32 	[%r205+256], %r1895;
	st.shared.u32 	[%r205+384], %r1896;
	st.shared.u32 	[%r205+512], %r1897;
	st.shared.u32 	[%r205+640], %r1898;
	st.shared.u32 	[%r205+768], %r1899;
	st.shared.u32 	[%r205+896], %r1900;
	st.shared.u32 	[%r205+1024], %r1901;
	bar.warp.sync 	-1;
	shl.b32 	%r916, %r911, 5;
	add.s32 	%r206, %r205, %r916;
	ld.shared.u32 	%r207, [%r206];
	ld.shared.u32 	%r208, [%r206+4];
	ld.shared.u32 	%r209, [%r206+8];
	ld.shared.u32 	%r210, [%r206+12];
	ld.shared.u32 	%r211, [%r206+16];
	ld.shared.u32 	%r212, [%r206+20];
	ld.shared.u32 	%r213, [%r206+24];
	ld.shared.u32 	%r214, [%r206+28];
	ld.shared.u32 	%r215, [%r206+32];
	bar.sync 	0;
	add.s64 	%rd155, %rd3, %rd143;
	// begin inline asm
	ld.global.nc.u32 %r1910, [%rd155];
	// end inline asm
	mov.u32 	%r1902, %r1910;
	@%p184 bra 	$L__BB4_144;
	mul.wide.u32 	%rd158, %r175, 4;
	add.s64 	%rd157, %rd155, %rd158;
	// begin inline asm
	ld.global.nc.u32 %r1902, [%rd157];
	// end inline asm
$L__BB4_144:
	setp.ge.u32 	%p185, %r178, %r3;
	add.s64 	%rd31, %rd155, %rd146;
	mov.u32 	%r1903, %r1910;
	@%p185 bra 	$L__BB4_146;
	add.s64 	%rd160, %rd31, 128;
	// begin inline asm
	ld.global.nc.u32 %r1903, [%rd160];
	// end inline asm
$L__BB4_146:
	setp.ge.u32 	%p186, %r182, %r3;
	mov.u32 	%r1904, %r1910;
	@%p186 bra 	$L__BB4_148;
	add.s64 	%rd161, %rd31, 256;
	// begin inline asm
	ld.global.nc.u32 %r1904, [%rd161];
	// end inline asm
$L__BB4_148:
	setp.ge.u32 	%p187, %r185, %r3;
	mov.u32 	%r1905, %r1910;
	@%p187 bra 	$L__BB4_150;
	add.s64 	%rd162, %rd31, 384;
	// begin inline asm
	ld.global.nc.u32 %r1905, [%rd162];
	// end inline asm
$L__BB4_150:
	setp.ge.u32 	%p188, %r188, %r3;
	mov.u32 	%r1906, %r1910;
	@%p188 bra 	$L__BB4_152;
	add.s64 	%rd163, %rd31, 512;
	// begin inline asm
	ld.global.nc.u32 %r1906, [%rd163];
	// end inline asm
$L__BB4_152:
	setp.ge.u32 	%p189, %r191, %r3;
	mov.u32 	%r1907, %r1910;
	@%p189 bra 	$L__BB4_154;
	add.s64 	%rd164, %rd31, 640;
	// begin inline asm
	ld.global.nc.u32 %r1907, [%rd164];
	// end inline asm
$L__BB4_154:
	setp.ge.u32 	%p190, %r194, %r3;
	mov.u32 	%r1908, %r1910;
	@%p190 bra 	$L__BB4_156;
	add.s64 	%rd165, %rd31, 768;
	// begin inline asm
	ld.global.nc.u32 %r1908, [%rd165];
	// end inline asm
$L__BB4_156:
	setp.ge.u32 	%p191, %r197, %r3;
	mov.u32 	%r1909, %r1910;
	@%p191 bra 	$L__BB4_158;
	add.s64 	%rd166, %rd31, 896;
	// begin inline asm
	ld.global.nc.u32 %r1909, [%rd166];
	// end inline asm
$L__BB4_158:
	setp.ge.u32 	%p192, %r200, %r3;
	@%p192 bra 	$L__BB4_160;
	add.s64 	%rd167, %rd31, 1024;
	// begin inline asm
	ld.global.nc.u32 %r1910, [%rd167];
	// end inline asm
$L__BB4_160:
	st.shared.u32 	[%r205], %r1902;
	st.shared.u32 	[%r205+128], %r1903;
	st.shared.u32 	[%r205+256], %r1904;
	st.shared.u32 	[%r205+384], %r1905;
	st.shared.u32 	[%r205+512], %r1906;
	st.shared.u32 	[%r205+640], %r1907;
	st.shared.u32 	[%r205+768], %r1908;
	st.shared.u32 	[%r205+896], %r1909;
	st.shared.u32 	[%r205+1024], %r1910;
	bar.warp.sync 	-1;
	ld.shared.u32 	%r235, [%r206];
	ld.shared.u32 	%r236, [%r206+4];
	ld.shared.u32 	%r237, [%r206+8];
	ld.shared.u32 	%r238, [%r206+12];
	ld.shared.u32 	%r239, [%r206+16];
	ld.shared.u32 	%r240, [%r206+20];
	ld.shared.u32 	%r241, [%r206+24];
	ld.shared.u32 	%r242, [%r206+28];
	ld.shared.u32 	%r243, [%r206+32];
	bar.sync 	0;
	shl.b32 	%r928, %r174, 2;
	add.s32 	%r930, %r915, %r928;
	add.s32 	%r244, %r930, 1148;
	st.shared.u32 	[%r930+1148], %r215;
	bar.sync 	0;
	setp.eq.s32 	%p193, %r174, 0;
	mov.b32 	%r1912, 1;
	@%p193 bra 	$L__BB4_162;
	ld.shared.u32 	%r1911, [%r244+-4];
	setp.ne.s32 	%p194, %r1911, %r207;
	selp.u32 	%r1912, 1, 0, %p194;
$L__BB4_162:
	setp.eq.s32 	%p195, %r174, 0;
	setp.ne.s32 	%p196, %r207, %r208;
	setp.ne.s32 	%p197, %r208, %r209;
	setp.ne.s32 	%p198, %r209, %r210;
	setp.ne.s32 	%p199, %r210, %r211;
	setp.ne.s32 	%p200, %r211, %r212;
	setp.ne.s32 	%p201, %r212, %r213;
	setp.ne.s32 	%p202, %r213, %r214;
	setp.ne.s32 	%p203, %r214, %r215;
	mul.lo.s32 	%r991, %r174, 9;
	setp.eq.s32 	%p204, %r991, %r3;
	selp.u32 	%r992, 1, 0, %p204;
	selp.b32 	%r993, %r992, %r1912, %p204;
	selp.b32 	%r249, %r992, %r993, %p195;
	add.s32 	%r994, %r991, 1;
	setp.eq.s32 	%p205, %r994, %r3;
	or.pred  	%p206, %p205, %p196;
	selp.u32 	%r995, 1, 0, %p206;
	add.s32 	%r996, %r991, 2;
	setp.eq.s32 	%p207, %r996, %r3;
	or.pred  	%p1, %p207, %p197;
	selp.u32 	%r997, 1, 0, %p1;
	add.s32 	%r998, %r991, 3;
	setp.eq.s32 	%p208, %r998, %r3;
	or.pred  	%p2, %p208, %p198;
	selp.u32 	%r999, 1, 0, %p2;
	add.s32 	%r1000, %r991, 4;
	setp.eq.s32 	%p209, %r1000, %r3;
	or.pred  	%p210, %p209, %p199;
	selp.u32 	%r1001, 1, 0, %p210;
	add.s32 	%r1002, %r991, 5;
	setp.eq.s32 	%p211, %r1002, %r3;
	or.pred  	%p3, %p211, %p200;
	selp.u32 	%r1003, 1, 0, %p3;
	add.s32 	%r1004, %r991, 6;
	setp.eq.s32 	%p212, %r1004, %r3;
	or.pred  	%p4, %p212, %p201;
	selp.u32 	%r1005, 1, 0, %p4;
	add.s32 	%r1006, %r991, 7;
	setp.eq.s32 	%p213, %r1006, %r3;
	or.pred  	%p5, %p213, %p202;
	selp.u32 	%r1007, 1, 0, %p5;
	add.s32 	%r1008, %r991, 8;
	setp.eq.s32 	%p214, %r1008, %r3;
	or.pred  	%p215, %p214, %p203;
	selp.u32 	%r1009, 1, 0, %p215;
	add.s32 	%r1010, %r249, %r995;
	selp.b32 	%r1011, 0, %r235, %p206;
	add.s32 	%r1012, %r236, %r1011;
	add.s32 	%r1013, %r1010, %r997;
	selp.b32 	%r1014, 0, %r1012, %p1;
	add.s32 	%r1015, %r237, %r1014;
	add.s32 	%r1016, %r1013, %r999;
	selp.b32 	%r1017, 0, %r1015, %p2;
	add.s32 	%r1018, %r238, %r1017;
	add.s32 	%r1019, %r1016, %r1001;
	selp.b32 	%r1020, 0, %r1018, %p210;
	add.s32 	%r1021, %r239, %r1020;
	add.s32 	%r1022, %r1019, %r1003;
	selp.b32 	%r1023, 0, %r1021, %p3;
	add.s32 	%r1024, %r240, %r1023;
	add.s32 	%r1025, %r1022, %r1005;
	selp.b32 	%r1026, 0, %r1024, %p4;
	add.s32 	%r1027, %r241, %r1026;
	add.s32 	%r1028, %r1025, %r1007;
	selp.b32 	%r1029, 0, %r1027, %p5;
	add.s32 	%r1030, %r242, %r1029;
	add.s32 	%r932, %r1028, %r1009;
	selp.b32 	%r1031, 0, %r1030, %p215;
	add.s32 	%r937, %r243, %r1031;
	mov.b32 	%r988, 1;
	mov.b32 	%r989, 0;
	mov.b32 	%r990, -1;
	// begin inline asm
	shfl.sync.up.b32 %r931, %r932, %r988, %r989, %r990;
	// end inline asm
	// begin inline asm
	shfl.sync.up.b32 %r936, %r937, %r988, %r989, %r990;
	// end inline asm
	setp.eq.s32 	%p216, %r932, 0;
	selp.b32 	%r1032, %r936, 0, %p216;
	setp.lt.s32 	%p217, %r911, 1;
	selp.b32 	%r1033, 0, %r931, %p217;
	add.s32 	%r942, %r1033, %r932;
	selp.b32 	%r1034, 0, %r1032, %p217;
	add.s32 	%r947, %r1034, %r937;
	mov.b32 	%r948, 2;
	// begin inline asm
	shfl.sync.up.b32 %r941, %r942, %r948, %r989, %r990;
	// end inline asm
	// begin inline asm
	shfl.sync.up.b32 %r946, %r947, %r948, %r989, %r990;
	// end inline asm
	setp.eq.s32 	%p218, %r942, 0;
	selp.b32 	%r1035, %r946, 0, %p218;
	setp.lt.s32 	%p219, %r911, 2;
	selp.b32 	%r1036, 0, %r941, %p219;
	add.s32 	%r952, %r1036, %r942;
	selp.b32 	%r1037, 0, %r1035, %p219;
	add.s32 	%r957, %r1037, %r947;
	mov.b32 	%r958, 4;
	// begin inline asm
	shfl.sync.up.b32 %r951, %r952, %r958, %r989, %r990;
	// end inline asm
	// begin inline asm
	shfl.sync.up.b32 %r956, %r957, %r958, %r989, %r990;
	// end inline asm
	setp.eq.s32 	%p220, %r952, 0;
	selp.b32 	%r1038, %r956, 0, %p220;
	setp.lt.s32 	%p221, %r911, 4;
	selp.b32 	%r1039, 0, %r951, %p221;
	add.s32 	%r962, %r1039, %r952;
	selp.b32 	%r1040, 0, %r1038, %p221;
	add.s32 	%r967, %r1040, %r957;
	mov.b32 	%r968, 8;
	// begin inline asm
	shfl.sync.up.b32 %r961, %r962, %r968, %r989, %r990;
	// end inline asm
	// begin inline asm
	shfl.sync.up.b32 %r966, %r967, %r968, %r989, %r990;
	// end inline asm
	setp.eq.s32 	%p222, %r962, 0;
	selp.b32 	%r1041, %r966, 0, %p222;
	setp.lt.s32 	%p223, %r911, 8;
	selp.b32 	%r1042, 0, %r961, %p223;
	add.s32 	%r972, %r1042, %r962;
	selp.b32 	%r1043, 0, %r1041, %p223;
	add.s32 	%r977, %r1043, %r967;
	mov.b32 	%r978, 16;
	// begin inline asm
	shfl.sync.up.b32 %r971, %r972, %r978, %r989, %r990;
	// end inline asm
	// begin inline asm
	shfl.sync.up.b32 %r976, %r977, %r978, %r989, %r990;
	// end inline asm
	setp.eq.s32 	%p224, %r972, 0;
	selp.b32 	%r1044, %r976, 0, %p224;
	setp.lt.s32 	%p225, %r911, 16;
	selp.b32 	%r1045, 0, %r971, %p225;
	add.s32 	%r982, %r1045, %r972;
	selp.b32 	%r1046, 0, %r1044, %p225;
	add.s32 	%r987, %r1046, %r977;
	// begin inline asm
	shfl.sync.up.b32 %r981, %r982, %r988, %r989, %r990;
	// end inline asm
	// begin inline asm
	shfl.sync.up.b32 %r986, %r987, %r988, %r989, %r990;
	// end inline asm
	setp.ne.s32 	%p226, %r911, 31;
	@%p226 bra 	$L__BB4_164;
	shl.b32 	%r1047, %r204, 3;
	mov.u32 	%r1048, _ZN6thrust24THRUST_300001_SM_1000_NS8cuda_cub4core6detail5shmemE;
	add.s32 	%r1049, %r1048, %r1047;
	st.shared.v2.u32 	[%r1049], {%r982, %r987};
$L__BB4_164:
	bar.sync 	0;
	ld.shared.v4.u32 	{%r254, %r1050, %r255, %r1051}, [_ZN6thrust24THRUST_300001_SM_1000_NS8cuda_cub4core6detail5shmemE];
	add.s32 	%r1052, %r255, %r254;
	setp.eq.s32 	%p227, %r255, 0;
	selp.b32 	%r1053, %r1050, 0, %p227;
	add.s32 	%r1054, %r1053, %r1051;
	setp.eq.s32 	%p228, %r204, 2;
	selp.b32 	%r1055, %r1052, %r254, %p228;
	selp.b32 	%r1056, %r1054, %r1050, %p228;
	ld.shared.v4.u32 	{%r256, %r1057, %r257, %r1058}, [_ZN6thrust24THRUST_300001_SM_1000_NS8cuda_cub4core6detail5shmemE+16];
	add.s32 	%r1059, %r256, %r1052;
	setp.eq.s32 	%p229, %r256, 0;
	selp.b32 	%r1060, %r1054, 0, %p229;
	add.s32 	%r1061, %r1060, %r1057;
	setp.eq.s32 	%p230, %r204, 3;
	selp.b32 	%r1062, %r1059, %r1055, %p230;
	selp.b32 	%r1063, %r1061, %r1056, %p230;
	add.s32 	%r1064, %r257, %r1059;
	setp.eq.s32 	%p231, %r257, 0;
	selp.b32 	%r1065, %r1061, 0, %p231;
	add.s32 	%r1066, %r1065, %r1058;
	setp.eq.s32 	%p232, %r204, 4;
	selp.b32 	%r1067, %r1064, %r1062, %p232;
	selp.b32 	%r1068, %r1066, %r1063, %p232;
	ld.shared.v4.u32 	{%r258, %r1069, %r259, %r1070}, [_ZN6thrust24THRUST_300001_SM_1000_NS8cuda_cub4core6detail5shmemE+32];
	add.s32 	%r1071, %r258, %r1064;
	setp.eq.s32 	%p233, %r258, 0;
	selp.b32 	%r1072, %r1066, 0, %p233;
	add.s32 	%r1073, %r1072, %r1069;
	setp.eq.s32 	%p234, %r204, 5;
	selp.b32 	%r1074, %r1071, %r1067, %p234;
	selp.b32 	%r1075, %r1073, %r1068, %p234;
	add.s32 	%r1076, %r259, %r1071;
	setp.eq.s32 	%p235, %r259, 0;
	selp.b32 	%r1077, %r1073, 0, %p235;
	add.s32 	%r1078, %r1077, %r1070;
	setp.eq.s32 	%p236, %r204, 6;
	selp.b32 	%r1079, %r1076, %r1074, %p236;
	selp.b32 	%r1080, %r1078, %r1075, %p236;
	ld.shared.v4.u32 	{%r260, %r1081, %r261, %r1082}, [_ZN6thrust24THRUST_300001_SM_1000_NS8cuda_cub4core6detail5shmemE+48];
	add.s32 	%r1083, %r260, %r1076;
	setp.eq.s32 	%p237, %r260, 0;
	selp.b32 	%r1084, %r1078, 0, %p237;
	add.s32 	%r1085, %r1084, %r1081;
	setp.eq.s32 	%p238, %r204, 7;
	selp.b32 	%r1086, %r1083, %r1079, %p238;
	selp.b32 	%r1087, %r1085, %r1080, %p238;
	add.s32 	%r1918, %r261, %r1083;
	setp.eq.s32 	%p239, %r261, 0;
	selp.b32 	%r1088, %r1085, 0, %p239;
	add.s32 	%r263, %r1088, %r1082;
	setp.lt.u32 	%p240, %r174, 32;
	selp.b32 	%r1089, 0, %r1086, %p240;
	selp.b32 	%r1090, 0, %r1087, %p240;
	setp.eq.s32 	%p241, %r981, 0;
	selp.b32 	%r1091, %r1090, 0, %p241;
	add.s32 	%r1092, %r1091, %r986;
	setp.eq.s32 	%p242, %r911, 0;
	selp.b32 	%r1093, 0, %r981, %p242;
	add.s32 	%r264, %r1089, %r1093;
	selp.b32 	%r265, %r1090, %r1092, %p242;
	add.s32 	%r266, %r264, %r249;
	setp.eq.s32 	%p243, %r249, 0;
	selp.b32 	%r1094, %r265, 0, %p243;
	add.s32 	%r267, %r1094, %r235;
	mul.lo.s32 	%r1095, %r174, 9;
	add.s32 	%r1096, %r1095, 1;
	setp.eq.s32 	%p244, %r1096, %r3;
	setp.ne.s32 	%p245, %r207, %r208;
	or.pred  	%p246, %p244, %p245;
	selp.u32 	%r1097, 1, 0, %p246;
	add.s32 	%r1098, %r249, %r1097;
	add.s32 	%r268, %r1098, %r264;
	selp.b32 	%r1099, 0, %r267, %p246;
	add.s32 	%r269, %r236, %r1099;
	selp.u32 	%r1100, 1, 0, %p1;
	add.s32 	%r270, %r268, %r1100;
	selp.b32 	%r1101, 0, %r269, %p1;
	add.s32 	%r271, %r237, %r1101;
	selp.u32 	%r1102, 1, 0, %p2;
	add.s32 	%r272, %r270, %r1102;
	selp.b32 	%r1103, 0, %r271, %p2;
	add.s32 	%r273, %r238, %r1103;
	add.s32 	%r1104, %r1095, 4;
	setp.eq.s32 	%p247, %r1104, %r3;
	setp.ne.s32 	%p248, %r210, %r211;
	or.pred  	%p249, %p247, %p248;
	selp.u32 	%r1105, 1, 0, %p249;
	add.s32 	%r274, %r272, %r1105;
	selp.b32 	%r1106, 0, %r273, %p249;
	add.s32 	%r275, %r239, %r1106;
	selp.u32 	%r1107, 1, 0, %p3;
	add.s32 	%r276, %r274, %r1107;
	selp.b32 	%r1108, 0, %r275, %p3;
	add.s32 	%r277, %r240, %r1108;
	selp.u32 	%r1109, 1, 0, %p4;
	add.s32 	%r278, %r276, %r1109;
	selp.b32 	%r1110, 0, %r277, %p4;
	add.s32 	%r279, %r241, %r1110;
	selp.u32 	%r1111, 1, 0, %p5;
	add.s32 	%r280, %r278, %r1111;
	selp.b32 	%r1112, 0, %r279, %p5;
	add.s32 	%r281, %r242, %r1112;
	setp.lt.s32 	%p250, %r1918, 257;
	@%p250 bra 	$L__BB4_190;
	bar.sync 	0;
	@%p243 bra 	$L__BB4_167;
	shl.b32 	%r1116, %r264, 3;
	mov.u32 	%r1117, _ZN6thrust24THRUST_300001_SM_1000_NS8cuda_cub4core6detail5shmemE;
	add.s32 	%r1118, %r1117, %r1116;
	st.shared.v2.u32 	[%r1118], {%r1911, %r265};
$L__BB4_167:
	mad.lo.s32 	%r1119, %r174, 9, 1;
	setp.ne.s32 	%p267, %r1119, %r3;
	setp.eq.s32 	%p268, %r207, %r208;
	and.pred  	%p269, %p267, %p268;
	@%p269 bra 	$L__BB4_169;
	shl.b32 	%r1120, %r266, 3;
	mov.u32 	%r1121, _ZN6thrust24THRUST_300001_SM_1000_NS8cuda_cub4core6detail5shmemE;
	add.s32 	%r1122, %r1121, %r1120;
	st.shared.v2.u32 	[%r1122], {%r207, %r267};
$L__BB4_169:
	not.pred 	%p270, %p1;
	@%p270 bra 	$L__BB4_171;
	shl.b32 	%r1123, %r268, 3;
	mov.u32 	%r1124, _ZN6thrust24THRUST_300001_SM_1000_NS8cuda_cub4core6detail5shmemE;
	add.s32 	%r1125, %r1124, %r1123;
	st.shared.v2.u32 	[%r1125], {%r208, %r269};
$L__BB4_171:
	not.pred 	%p271, %p2;
	@%p271 bra 	$L__BB4_173;
	shl.b32 	%r1126, %r270, 3;
	mov.u32 	%r1127, _ZN6thrust24THRUST_300001_SM_1000_NS8cuda_cub4core6detail5shmemE;
	add.s32 	%r1128, %r1127, %r1126;
	st.shared.v2.u32 	[%r1128], {%r209, %r271};
$L__BB4_173:
	mad.lo.s32 	%r1129, %r174, 9, 4;
	setp.ne.s32 	%p272, %r1129, %r3;
	setp.eq.s32 	%p273, %r210, %r211;
	and.pred  	%p274, %p272, %p273;
	@%p274 bra 	$L__BB4_175;
	shl.b32 	%r1130, %r272, 3;
	mov.u32 	%r1131, _ZN6thrust24THRUST_300001_SM_1000_NS8cuda_cub4core6detail5shmemE;
	add.s32 	%r1132, %r1131, %r1130;
	st.shared.v2.u32 	[%r1132], {%r210, %r273};
$L__BB4_175:
	not.pred 	%p275, %p3;
	@%p275 bra 	$L__BB4_177;
	shl.b32 	%r1133, %r274, 3;
	mov.u32 	%r1134, _ZN6thrust24THRUST_300001_SM_1000_NS8cuda_cub4core6detail5shmemE;
	add.s32 	%r1135, %r1134, %r1133;
	st.shared.v2.u32 	[%r1135], {%r211, %r275};
$L__BB4_177:
	not.pred 	%p276, %p4;
	@%p276 bra 	$L__BB4_179;
	shl.b32 	%r1136, %r276, 3;
	mov.u32 	%r1137, _ZN6thrust24THRUST_300001_SM_1000_NS8cuda_cub4core6detail5shmemE;
	add.s32 	%r1138, %r1137, %r1136;
	st.shared.v2.u32 	[%r1138], {%r212, %r277};
$L__BB4_179:
	not.pred 	%p277, %p5;
	@%p277 bra 	$L__BB4_181;
	shl.b32 	%r1139, %r278, 3;
	mov.u32 	%r1140, _ZN6thrust24THRUST_300001_SM_1000_NS8cuda_cub4core6detail5shmemE;
	add.s32 	%r1141, %r1140, %r1139;
	st.shared.v2.u32 	[%r1141], {%r213, %r279};
$L__BB4_181:
	mad.lo.s32 	%r1142, %r174, 9, 8;
	setp.ne.s32 	%p278, %r1142, %r3;
	setp.eq.s32 	%p279, %r214, %r215;
	and.pred  	%p280, %p278, %p279;
	@%p280 bra 	$L__BB4_183;
	shl.b32 	%r1143, %r280, 3;
	mov.u32 	%r1144, _ZN6thrust24THRUST_300001_SM_1000_NS8cuda_cub4core6detail5shmemE;
	add.s32 	%r1145, %r1144, %r1143;
	st.shared.v2.u32 	[%r1145], {%r214, %r281};
$L__BB4_183:
	bar.sync 	0;
	setp.ge.u32 	%p281, %r174, %r1918;
	@%p281 bra 	$L__BB4_208;
	add.s32 	%r1146, %r255, %r256;
	add.s32 	%r1147, %r1146, %r257;
	add.s32 	%r1148, %r1147, %r258;
	add.s32 	%r1149, %r1148, %r259;
	add.s32 	%r1150, %r1149, %r260;
	add.s32 	%r1151, %r1150, %r261;
	add.s32 	%r1152, %r1151, %r254;
	not.b32 	%r1153, %r174;
	add.s32 	%r282, %r1152, %r1153;
	and.b32  	%r1154, %r282, 768;
	setp.eq.s32 	%p282, %r1154, 768;
	mov.u32 	%r1917, %r174;
	@%p282 bra 	$L__BB4_187;
	shr.u32 	%r1155, %r282, 8;
	add.s32 	%r1156, %r1155, 1;
	and.b32  	%r1157, %r1156, 3;
	mul.wide.u32 	%rd195, %r174, 4;
	add.s64 	%rd336, %rd5, %rd195;
	add.s64 	%rd335, %rd4, %rd195;
	shl.b32 	%r1158, %r174, 3;
	mov.u32 	%r1159, _ZN6thrust24THRUST_300001_SM_1000_NS8cuda_cub4core6detail5shmemE;
	add.s32 	%r1914, %r1159, %r1158;
	neg.s32 	%r1913, %r1157;
	shl.b32 	%r1160, %r1156, 8;
	and.b32  	%r1161, %r1160, 768;
	add.s32 	%r1917, %r174, %r1161;
$L__BB4_186:
	.pragma "nounroll";
	ld.shared.v2.u32 	{%r1162, %r1163}, [%r1914];
	st.global.u32 	[%rd335], %r1162;
	st.global.u32 	[%rd336], %r1163;
	add.s64 	%rd336, %rd336, 1024;
	add.s64 	%rd335, %rd335, 1024;
	add.s32 	%r1914, %r1914, 2048;
	add.s32 	%r1913, %r1913, 1;
	setp.ne.s32 	%p283, %r1913, 0;
	@%p283 bra 	$L__BB4_186;
$L__BB4_187:
	setp.lt.u32 	%p284, %r282, 768;
	@%p284 bra 	$L__BB4_208;
	mul.wide.u32 	%rd196, %r1917, 4;
	add.s64 	%rd197, %rd196, 2048;
	add.s64 	%rd338, %rd4, %rd197;
	add.s64 	%rd337, %rd5, %rd197;
	shl.b32 	%r1164, %r1917, 3;
	mov.u32 	%r1165, _ZN6thrust24THRUST_300001_SM_1000_NS8cuda_cub4core6detail5shmemE;
	add.s32 	%r1166, %r1164, %r1165;
	add.s32 	%r1916, %r1166, 4096;
$L__BB4_189:
	ld.shared.v2.u32 	{%r1167, %r1168}, [%r1916+-4096];
	st.global.u32 	[%rd338+-2048], %r1167;
	st.global.u32 	[%rd337+-2048], %r1168;
	ld.shared.v2.u32 	{%r1169, %r1170}, [%r1916+-2048];
	st.global.u32 	[%rd338+-1024], %r1169;
	st.global.u32 	[%rd337+-1024], %r1170;
	ld.shared.v2.u32 	{%r1171, %r1172}, [%r1916];
	st.global.u32 	[%rd338], %r1171;
	st.global.u32 	[%rd337], %r1172;
	ld.shared.v2.u32 	{%r1173, %r1174}, [%r1916+2048];
	st.global.u32 	[%rd338+1024], %r1173;
	st.global.u32 	[%rd337+1024], %r1174;
	add.s32 	%r1917, %r1917, 1024;
	add.s64 	%rd338, %rd338, 4096;
	add.s64 	%rd337, %rd337, 4096;
	add.s32 	%r1916, %r1916, 8192;
	setp.lt.s32 	%p285, %r1917, %r1918;
	@%p285 bra 	$L__BB4_189;
	bra.uni 	$L__BB4_208;
$L__BB4_190:
	@%p243 bra 	$L__BB4_192;
	mul.wide.s32 	%rd168, %r264, 4;
	add.s64 	%rd169, %rd4, %rd168;
	st.global.u32 	[%rd169], %r1911;
	add.s64 	%rd170, %rd5, %rd168;
	st.global.u32 	[%rd170], %r265;
$L__BB4_192:
	mad.lo.s32 	%r1113, %r174, 9, 1;
	setp.ne.s32 	%p252, %r1113, %r3;
	setp.eq.s32 	%p253, %r207, %r208;
	and.pred  	%p254, %p252, %p253;
	@%p254 bra 	$L__BB4_194;
	mul.wide.s32 	%rd171, %r266, 4;
	add.s64 	%rd172, %rd4, %rd171;
	st.global.u32 	[%rd172], %r207;
	add.s64 	%rd173, %rd5, %rd171;
	st.global.u32 	[%rd173], %r267;
$L__BB4_194:
	not.pred 	%p255, %p1;
	@%p255 bra 	$L__BB4_196;
	mul.wide.s32 	%rd174, %r268, 4;
	add.s64 	%rd175, %rd4, %rd174;
	st.global.u32 	[%rd175], %r208;
	add.s64 	%rd176, %rd5, %rd174;
	st.global.u32 	[%rd176], %r269;
$L__BB4_196:
	not.pred 	%p256, %p2;
	@%p256 bra 	$L__BB4_198;
	mul.wide.s32 	%rd177, %r270, 4;
	add.s64 	%rd178, %rd4, %rd177;
	st.global.u32 	[%rd178], %r209;
	add.s64 	%rd179, %rd5, %rd177;
	st.global.u32 	[%rd179], %r271;
$L__BB4_198:
	mad.lo.s32 	%r1114, %r174, 9, 4;
	setp.ne.s32 	%p257, %r1114, %r3;
	setp.eq.s32 	%p258, %r210, %r211;
	and.pred  	%p259, %p257, %p258;
	@%p259 bra 	$L__BB4_200;
	mul.wide.s32 	%rd180, %r272, 4;
	add.s64 	%rd181, %rd4, %rd180;
	st.global.u32 	[%rd181], %r210;
	add.s64 	%rd182, %rd5, %rd180;
	st.global.u32 	[%rd182], %r273;
$L__BB4_200:
	not.pred 	%p260, %p3;
	@%p260 bra 	$L__BB4_202;
	mul.wide.s32 	%rd183, %r274, 4;
	add.s64 	%rd184, %rd4, %rd183;
	st.global.u32 	[%rd184], %r211;
	add.s64 	%rd185, %rd5, %rd183;
	st.global.u32 	[%rd185], %r275;
$L__BB4_202:
	not.pred 	%p261, %p4;
	@%p261 bra 	$L__BB4_204;
	mul.wide.s32 	%rd186, %r276, 4;
	add.s64 	%rd187, %rd4, %rd186;
	st.global.u32 	[%rd187], %r212;
	add.s64 	%rd188, %rd5, %rd186;
	st.global.u32 	[%rd188], %r277;
$L__BB4_204:
	not.pred 	%p262, %p5;
	@%p262 bra 	$L__BB4_206;
	mul.wide.s32 	%rd189, %r278, 4;
	add.s64 	%rd190, %rd4, %rd189;
	st.global.u32 	[%rd190], %r213;
	add.s64 	%rd191, %rd5, %rd189;
	st.global.u32 	[%rd191], %r279;
$L__BB4_206:
	mad.lo.s32 	%r1115, %r174, 9, 8;
	setp.ne.s32 	%p263, %r1115, %r3;
	setp.eq.s32 	%p264, %r214, %r215;
	and.pred  	%p265, %p263, %p264;
	@%p265 bra 	$L__BB4_208;
	mul.wide.s32 	%rd192, %r280, 4;
	add.s64 	%rd193, %rd4, %rd192;
	st.global.u32 	[%rd193], %r214;
	add.s64 	%rd194, %rd5, %rd192;
	st.global.u32 	[%rd194], %r281;
$L__BB4_208:
	setp.ne.s32 	%p286, %r174, 255;
	@%p286 bra 	$L__BB4_322;
	setp.ne.s32 	%p287, %r3, 2304;
	@%p287 bra 	$L__BB4_211;
	mul.wide.s32 	%rd198, %r1918, 4;
	add.s64 	%rd199, %rd4, %rd198;
	st.global.u32 	[%rd199], %r215;
	add.s64 	%rd200, %rd5, %rd198;
	st.global.u32 	[%rd200], %r263;
	add.s32 	%r1918, %r1918, 1;
$L__BB4_211:
	ld.param.u64 	%rd329, [_ZN6thrust24THRUST_300001_SM_1000_NS8cuda_cub4core6detail13_kernel_agentINS1_15__reduce_by_key16ReduceByKeyAgentINS0_6detail15normal_iteratorINS0_10device_ptrIiEEEESB_SB_SB_N4cuda3std3__48equal_toIiEENSE_4plusIiEEPiiEEJSB_SB_SB_SB_SJ_N3cub18CUB_300001_SM_100024ReduceByKeyScanTileStateIiiLb1EEESG_SI_iiEEEvDpT0__param_4];
	cvta.to.global.u64 	%rd201, %rd329;
	st.global.u32 	[%rd201], %r1918;
	bra.uni 	$L__BB4_322;
$L__BB4_212:
	mul.wide.u32 	%rd61, %r2, 4;
	add.s64 	%rd60, %rd2, %rd61;
	// begin inline asm
	ld.global.nc.u32 %r1927, [%rd60];
	// end inline asm
	mov.u32 	%r299, %tid.x;
	and.b32  	%r445, %r299, 31;
	and.b32  	%r446, %r299, 992;
	mul.lo.s32 	%r447, %r446, 9;
	or.b32  	%r300, %r447, %r445;
	setp.ge.u32 	%p15, %r300, %r3;
	mov.u32 	%r1919, %r1927;
	@%p15 bra 	$L__BB4_214;
	add.s32 	%r449, %r300, %r2;
	mul.wide.u32 	%rd63, %r449, 4;
	add.s64 	%rd62, %rd2, %rd63;
	// begin inline asm
	ld.global.nc.u32 %r1919, [%rd62];
	// end inline asm
$L__BB4_214:
	add.s32 	%r303, %r300, 32;
	setp.ge.u32 	%p16, %r303, %r3;
	shl.b32 	%r304, %r300, 2;
	cvt.u64.u32 	%rd64, %r304;
	add.s64 	%rd45, %rd60, %rd64;
	mov.u32 	%r1920, %r1927;
	@%p16 bra 	$L__BB4_216;
	add.s64 	%rd65, %rd45, 128;
	// begin inline asm
	ld.global.nc.u32 %r1920, [%rd65];
	// end inline asm
$L__BB4_216:
	add.s32 	%r307, %r300, 64;
	setp.ge.u32 	%p17, %r307, %r3;
	mov.u32 	%r1921, %r1927;
	@%p17 bra 	$L__BB4_218;
	add.s64 	%rd66, %rd45, 256;
	// begin inline asm
	ld.global.nc.u32 %r1921, [%rd66];
	// end inline asm
$L__BB4_218:
	add.s32 	%r310, %r300, 96;
	setp.ge.u32 	%p18, %r310, %r3;
	mov.u32 	%r1922, %r1927;
	@%p18 bra 	$L__BB4_220;
	add.s64 	%rd67, %rd45, 384;
	// begin inline asm
	ld.global.nc.u32 %r1922, [%rd67];
	// end inline asm
$L__BB4_220:
	add.s32 	%r313, %r300, 128;
	setp.ge.u32 	%p19, %r313, %r3;
	mov.u32 	%r1923, %r1927;
	@%p19 bra 	$L__BB4_222;
	add.s64 	%rd68, %rd45, 512;
	// begin inline asm
	ld.global.nc.u32 %r1923, [%rd68];
	// end inline asm
$L__BB4_222:
	add.s32 	%r316, %r300, 160;
	setp.ge.u32 	%p20, %r316, %r3;
	mov.u32 	%r1924, %r1927;
	@%p20 bra 	$L__BB4_224;
	add.s64 	%rd69, %rd45, 640;
	// begin inline asm
	ld.global.nc.u32 %r1924, [%rd69];
	// end inline asm
$L__BB4_224:
	add.s32 	%r319, %r300, 192;
	setp.ge.u32 	%p21, %r319, %r3;
	mov.u32 	%r1925, %r1927;
	@%p21 bra 	$L__BB4_226;
	add.s64 	%rd70, %rd45, 768;
	// begin inline asm
	ld.global.nc.u32 %r1925, [%rd70];
	// end inline asm
$L__BB4_226:
	add.s32 	%r322, %r300, 224;
	setp.ge.u32 	%p22, %r322, %r3;
	mov.u32 	%r1926, %r1927;
	@%p22 bra 	$L__BB4_228;
	add.s64 	%rd71, %rd45, 896;
	// begin inline asm
	ld.global.nc.u32 %r1926, [%rd71];
	// end inline asm
$L__BB4_228:
	add.s32 	%r325, %r300, 256;
	setp.ge.u32 	%p23, %r325, %r3;
	@%p23 bra 	$L__BB4_230;
	add.s64 	%rd72, %rd45, 1024;
	// begin inline asm
	ld.global.nc.u32 %r1927, [%rd72];
	// end inline asm
$L__BB4_230:
	// begin inline asm
	mov.u32 %r458, %laneid;
	// end inline asm
	shr.u32 	%r329, %r299, 5;
	mad.lo.s32 	%r460, %r329, 288, %r458;
	shl.b32 	%r461, %r460, 2;
	mov.u32 	%r462, _ZN6thrust24THRUST_300001_SM_1000_NS8cuda_cub4core6detail5shmemE;
	add.s32 	%r330, %r462, %r461;
	st.shared.u32 	[%r330], %r1919;
	st.shared.u32 	[%r330+128], %r1920;
	st.shared.u32 	[%r330+256], %r1921;
	st.shared.u32 	[%r330+384], %r1922;
	st.shared.u32 	[%r330+512], %r1923;
	st.shared.u32 	[%r330+640], %r1924;
	st.shared.u32 	[%r330+768], %r1925;
	st.shared.u32 	[%r330+896], %r1926;
	st.shared.u32 	[%r330+1024], %r1927;
	bar.warp.sync 	-1;
	shl.b32 	%r463, %r458, 5;
	add.s32 	%r331, %r330, %r463;
	ld.shared.u32 	%r332, [%r331];
	ld.shared.u32 	%r333, [%r331+4];
	ld.shared.u32 	%r334, [%r331+8];
	ld.shared.u32 	%r335, [%r331+12];
	ld.shared.u32 	%r336, [%r331+16];
	ld.shared.u32 	%r337, [%r331+20];
	ld.shared.u32 	%r338, [%r331+24];
	ld.shared.u32 	%r339, [%r331+28];
	ld.shared.u32 	%r340, [%r331+32];
	setp.ne.s32 	%p24, %r299, 0;
	mov.b32 	%r1938, 0;
	@%p24 bra 	$L__BB4_232;
	add.s64 	%rd73, %rd60, -4;
	// begin inline asm
	ld.global.nc.u32 %r1938, [%rd73];
	// end inline asm
$L__BB4_232:
	setp.ge.u32 	%p25, %r300, %r3;
	bar.sync 	0;
	mul.wide.u32 	%rd75, %r2, 4;
	add.s64 	%rd74, %rd3, %rd75;
	// begin inline asm
	ld.global.nc.u32 %r1937, [%rd74];
	// end inline asm
	mov.u32 	%r1929, %r1937;
	@%p25 bra 	$L__BB4_234;
	add.s32 	%r467, %r300, %r2;
	mul.wide.u32 	%rd77, %r467, 4;
	add.s64 	%rd76, %rd3, %rd77;
	// begin inline asm
	ld.global.nc.u32 %r1929, [%rd76];
	// end inline asm
$L__BB4_234:
	cvt.u64.u32 	%rd78, %r304;
	setp.ge.u32 	%p26, %r303, %r3;
	add.s64 	%rd47, %rd74, %rd78;
	mov.u32 	%r1930, %r1937;
	@%p26 bra 	$L__BB4_236;
	add.s64 	%rd79, %rd47, 128;
	// begin inline asm
	ld.global.nc.u32 %r1930, [%rd79];
	// end inline asm
$L__BB4_236:
	setp.ge.u32 	%p27, %r307, %r3;
	mov.u32 	%r1931, %r1937;
	@%p27 bra 	$L__BB4_238;
	add.s64 	%rd80, %rd47, 256;
	// begin inline asm
	ld.global.nc.u32 %r1931, [%rd80];
	// end inline asm
$L__BB4_238:
	setp.ge.u32 	%p28, %r310, %r3;
	mov.u32 	%r1932, %r1937;
	@%p28 bra 	$L__BB4_240;
	add.s64 	%rd81, %rd47, 384;
	// begin inline asm
	ld.global.nc.u32 %r1932, [%rd81];
	// end inline asm
$L__BB4_240:
	setp.ge.u32 	%p29, %r313, %r3;
	mov.u32 	%r1933, %r1937;
	@%p29 bra 	$L__BB4_242;
	add.s64 	%rd82, %rd47, 512;
	// begin inline asm
	ld.global.nc.u32 %r1933, [%rd82];
	// end inline asm
$L__BB4_242:
	setp.ge.u32 	%p30, %r316, %r3;
	mov.u32 	%r1934, %r1937;
	@%p30 bra 	$L__BB4_244;
	add.s64 	%rd83, %rd47, 640;
	// begin inline asm
	ld.global.nc.u32 %r1934, [%rd83];
	// end inline asm
$L__BB4_244:
	mov.u32 	%r1935, %r1937;
	@%p21 bra 	$L__BB4_246;
	add.s64 	%rd84, %rd47, 768;
	// begin inline asm
	ld.global.nc.u32 %r1935, [%rd84];
	// end inline asm
$L__BB4_246:
	mov.u32 	%r1936, %r1937;
	@%p22 bra 	$L__BB4_248;
	add.s64 	%rd85, %rd47, 896;
	// begin inline asm
	ld.global.nc.u32 %r1936, [%rd85];
	// end inline asm
$L__BB4_248:
	@%p23 bra 	$L__BB4_250;
	add.s64 	%rd86, %rd47, 1024;
	// begin inline asm
	ld.global.nc.u32 %r1937, [%rd86];
	// end inline asm
$L__BB4_250:
	setp.eq.s32 	%p34, %r299, 0;
	st.shared.u32 	[%r330], %r1929;
	st.shared.u32 	[%r330+128], %r1930;
	st.shared.u32 	[%r330+256], %r1931;
	st.shared.u32 	[%r330+384], %r1932;
	st.shared.u32 	[%r330+512], %r1933;
	st.shared.u32 	[%r330+640], %r1934;
	st.shared.u32 	[%r330+768], %r1935;
	st.shared.u32 	[%r330+896], %r1936;
	st.shared.u32 	[%r330+1024], %r1937;
	bar.warp.sync 	-1;
	ld.shared.u32 	%r362, [%r331];
	ld.shared.u32 	%r363, [%r331+4];
	ld.shared.u32 	%r364, [%r331+8];
	ld.shared.u32 	%r365, [%r331+12];
	ld.shared.u32 	%r366, [%r331+16];
	ld.shared.u32 	%r367, [%r331+20];
	ld.shared.u32 	%r368, [%r331+24];
	ld.shared.u32 	%r369, [%r331+28];
	ld.shared.u32 	%r370, [%r331+32];
	bar.sync 	0;
	shl.b32 	%r476, %r299, 2;
	add.s32 	%r478, %r462, %r476;
	add.s32 	%r371, %r478, 1148;
	st.shared.u32 	[%r478+1148], %r340;
	bar.sync 	0;
	@%p34 bra 	$L__BB4_252;
	ld.shared.u32 	%r1938, [%r371+-4];
$L__BB4_252:
	setp.ne.s32 	%p35, %r1938, %r332;
	setp.ne.s32 	%p36, %r332, %r333;
	setp.ne.s32 	%p37, %r333, %r334;
	setp.ne.s32 	%p38, %r334, %r335;
	setp.ne.s32 	%p39, %r335, %r336;
	setp.ne.s32 	%p40, %r336, %r337;
	setp.ne.s32 	%p41, %r337, %r338;
	setp.ne.s32 	%p42, %r338, %r339;
	setp.ne.s32 	%p43, %r339, %r340;
	mul.lo.s32 	%r539, %r299, 9;
	setp.eq.s32 	%p44, %r539, %r3;
	or.pred  	%p45, %p44, %p35;
	selp.u32 	%r540, 1, 0, %p45;
	add.s32 	%r541, %r539, 1;
	setp.eq.s32 	%p46, %r541, %r3;
	or.pred  	%p6, %p46, %p36;
	selp.u32 	%r542, 1, 0, %p6;
	add.s32 	%r543, %r539, 2;
	setp.eq.s32 	%p47, %r543, %r3;
	or.pred  	%p7, %p47, %p37;
	selp.u32 	%r544, 1, 0, %p7;
	add.s32 	%r545, %r539, 3;
	setp.eq.s32 	%p48, %r545, %r3;
	or.pred  	%p49, %p48, %p38;
	selp.u32 	%r546, 1, 0, %p49;
	add.s32 	%r547, %r539, 4;
	setp.eq.s32 	%p50, %r547, %r3;
	or.pred  	%p51, %p50, %p39;
	selp.u32 	%r548, 1, 0, %p51;
	add.s32 	%r549, %r539, 5;
	setp.eq.s32 	%p52, %r549, %r3;
	or.pred  	%p53, %p52, %p40;
	selp.u32 	%r550, 1, 0, %p53;
	add.s32 	%r551, %r539, 6;
	setp.eq.s32 	%p54, %r551, %r3;
	or.pred  	%p8, %p54, %p41;
	selp.u32 	%r552, 1, 0, %p8;
	add.s32 	%r553, %r539, 7;
	setp.eq.s32 	%p55, %r553, %r3;
	or.pred  	%p56, %p55, %p42;
	selp.u32 	%r554, 1, 0, %p56;
	add.s32 	%r555, %r539, 8;
	setp.eq.s32 	%p57, %r555, %r3;
	or.pred  	%p58, %p57, %p43;
	selp.u32 	%r556, 1, 0, %p58;
	add.s32 	%r557, %r542, %r540;
	selp.b32 	%r558, 0, %r362, %p6;
	add.s32 	%r559, %r363, %r558;
	add.s32 	%r560, %r557, %r544;
	selp.b32 	%r561, 0, %r559, %p7;
	add.s32 	%r562, %r364, %r561;
	add.s32 	%r563, %r560, %r546;
	selp.b32 	%r564, 0, %r562, %p49;
	add.s32 	%r565, %r365, %r564;
	add.s32 	%r566, %r563, %r548;
	selp.b32 	%r567, 0, %r565, %p51;
	add.s32 	%r568, %r366, %r567;
	add.s32 	%r569, %r566, %r550;
	selp.b32 	%r570, 0, %r568, %p53;
	add.s32 	%r571, %r367, %r570;
	add.s32 	%r572, %r569, %r552;
	selp.b32 	%r573, 0, %r571, %p8;
	add.s32 	%r574, %r368, %r573;
	add.s32 	%r374, %r572, %r554;
	selp.b32 	%r575, 0, %r574, %p56;
	add.s32 	%r576, %r369, %r575;
	add.s32 	%r480, %r374, %r556;
	selp.b32 	%r577, 0, %r576, %p58;
	add.s32 	%r485, %r370, %r577;
	mov.b32 	%r536, 1;
	mov.b32 	%r537, 0;
	mov.b32 	%r538, -1;
	// begin inline asm
	shfl.sync.up.b32 %r479, %r480, %r536, %r537, %r538;
	// end inline asm
	// begin inline asm
	shfl.sync.up.b32 %r484, %r485, %r536, %r537, %r538;
	// end inline asm
	setp.eq.s32 	%p59, %r480, 0;
	selp.b32 	%r578, %r484, 0, %p59;
	setp.lt.s32 	%p60, %r458, 1;
	selp.b32 	%r579, 0, %r479, %p60;
	add.s32 	%r490, %r579, %r480;
	selp.b32 	%r580, 0, %r578, %p60;
	add.s32 	%r495, %r580, %r485;
	mov.b32 	%r496, 2;
	// begin inline asm
	shfl.sync.up.b32 %r489, %r490, %r496, %r537, %r538;
	// end inline asm
	// begin inline asm
	shfl.sync.up.b32 %r494, %r495, %r496, %r537, %r538;
	// end inline asm
	setp.eq.s32 	%p61, %r490, 0;
	selp.b32 	%r581, %r494, 0, %p61;
	setp.lt.s32 	%p62, %r458, 2;
	selp.b32 	%r582, 0, %r489, %p62;
	add.s32 	%r500, %r582, %r490;
	selp.b32 	%r583, 0, %r581, %p62;
	add.s32 	%r505, %r583, %r495;
	mov.b32 	%r506, 4;
	// begin inline asm
	shfl.sync.up.b32 %r499, %r500, %r506, %r537, %r538;
	// end inline asm
	// begin inline asm
	shfl.sync.up.b32 %r504, %r505, %r506, %r537, %r538;
	// end inline asm
	setp.eq.s32 	%p63, %r500, 0;
	selp.b32 	%r584, %r504, 0, %p63;
	setp.lt.s32 	%p64, %r458, 4;
	selp.b32 	%r585, 0, %r499, %p64;
	add.s32 	%r510, %r585, %r500;
	selp.b32 	%r586, 0, %r584, %p64;
	add.s32 	%r515, %r586, %r505;
	mov.b32 	%r516, 8;
	// begin inline asm
	shfl.sync.up.b32 %r509, %r510, %r516, %r537, %r538;
	// end inline asm
	// begin inline asm
	shfl.sync.up.b32 %r514, %r515, %r516, %r537, %r538;
	// end inline asm
	setp.eq.s32 	%p65, %r510, 0;
	selp.b32 	%r587, %r514, 0, %p65;
	setp.lt.s32 	%p66, %r458, 8;
	selp.b32 	%r588, 0, %r509, %p66;
	add.s32 	%r520, %r588, %r510;
	selp.b32 	%r589, 0, %r587, %p66;
	add.s32 	%r525, %r589, %r515;
	mov.b32 	%r526, 16;
	// begin inline asm
	shfl.sync.up.b32 %r519, %r520, %r526, %r537, %r538;
	// end inline asm
	// begin inline asm
	shfl.sync.up.b32 %r524, %r525, %r526, %r537, %r538;
	// end inline asm
	setp.eq.s32 	%p67, %r520, 0;
	selp.b32 	%r590, %r524, 0, %p67;
	setp.lt.s32 	%p68, %r458, 16;
	selp.b32 	%r591, 0, %r519, %p68;
	add.s32 	%r530, %r591, %r520;
	selp.b32 	%r592, 0, %r590, %p68;
	add.s32 	%r535, %r592, %r525;
	// begin inline asm
	shfl.sync.up.b32 %r1942, %r530, %r536, %r537, %r538;
	// end inline asm
	// begin inline asm
	shfl.sync.up.b32 %r1943, %r535, %r536, %r537, %r538;
	// end inline asm
	setp.ne.s32 	%p69, %r458, 31;
	@%p69 bra 	$L__BB4_254;
	shl.b32 	%r593, %r329, 3;
	mov.u32 	%r594, _ZN6thrust24THRUST_300001_SM_1000_NS8cuda_cub4core6detail5shmemE;
	add.s32 	%r595, %r594, %r593;
	st.shared.v2.u32 	[%r595], {%r530, %r535};
$L__BB4_254:
	bar.sync 	0;
	ld.shared.v4.u32 	{%r596, %r597, %r598, %r599}, [_ZN6thrust24THRUST_300001_SM_1000_NS8cuda_cub4core6detail5shmemE];
	add.s32 	%r600, %r598, %r596;
	setp.eq.s32 	%p70, %r598, 0;
	selp.b32 	%r601, %r597, 0, %p70;
	add.s32 	%r602, %r601, %r599;
	setp.eq.s32 	%p71, %r329, 2;
	selp.b32 	%r603, %r600, %r596, %p71;
	selp.b32 	%r604, %r602, %r597, %p71;
	ld.shared.v4.u32 	{%r605, %r606, %r607, %r608}, [_ZN6thrust24THRUST_300001_SM_1000_NS8cuda_cub4core6detail5shmemE+16];
	add.s32 	%r609, %r605, %r600;
	setp.eq.s32 	%p72, %r605, 0;
	selp.b32 	%r610, %r602, 0, %p72;
	add.s32 	%r611, %r610, %r606;
	setp.eq.s32 	%p73, %r329, 3;
	selp.b32 	%r612, %r609, %r603, %p73;
	selp.b32 	%r613, %r611, %r604, %p73;
	add.s32 	%r614, %r607, %r609;
	setp.eq.s32 	%p74, %r607, 0;
	selp.b32 	%r615, %r611, 0, %p74;
	add.s32 	%r616, %r615, %r608;
	setp.eq.s32 	%p75, %r329, 4;
	selp.b32 	%r617, %r614, %r612, %p75;
	selp.b32 	%r618, %r616, %r613, %p75;
	ld.shared.v4.u32 	{%r619, %r620, %r621, %r622}, [_ZN6thrust24THRUST_300001_SM_1000_NS8cuda_cub4core6detail5shmemE+32];
	add.s32 	%r623, %r619, %r614;
	setp.eq.s32 	%p76, %r619, 0;
	selp.b32 	%r624, %r616, 0, %p76;
	add.s32 	%r625, %r624, %r620;
	setp.eq.s32 	%p77, %r329, 5;
	selp.b32 	%r626, %r623, %r617, %p77;
	selp.b32 	%r627, %r625, %r618, %p77;
	add.s32 	%r628, %r621, %r623;
	setp.eq.s32 	%p78, %r621, 0;
	selp.b32 	%r629, %r625, 0, %p78;
	add.s32 	%r630, %r629, %r622;
	setp.eq.s32 	%p79, %r329, 6;
	selp.b32 	%r631, %r628, %r626, %p79;
	selp.b32 	%r632, %r630, %r627, %p79;
	ld.shared.v4.u32 	{%r633, %r634, %r635, %r636}, [_ZN6thrust24THRUST_300001_SM_1000_NS8cuda_cub4core6detail5shmemE+48];
	add.s32 	%r637, %r633, %r628;
	setp.eq.s32 	%p80, %r633, 0;
	selp.b32 	%r638, %r630, 0, %p80;
	add.s32 	%r639, %r638, %r634;
	setp.eq.s32 	%p81, %r329, 7;
	selp.b32 	%r379, %r637, %r631, %p81;
	selp.b32 	%r380, %r639, %r632, %p81;
	add.s32 	%r381, %r635, %r637;
	setp.eq.s32 	%p82, %r635, 0;
	selp.b32 	%r640, %r639, 0, %p82;
	add.s32 	%r382, %r640, %r636;
	setp.lt.u32 	%p83, %r299, 32;
	@%p83 bra 	$L__BB4_256;
	setp.eq.s32 	%p84, %r1942, 0;
	selp.b32 	%r641, %r380, 0, %p84;
	add.s32 	%r642, %r641, %r1943;
	setp.eq.s32 	%p85, %r458, 0;
	selp.b32 	%r643, 0, %r1942, %p85;
	add.s32 	%r1942, %r379, %r643;
	selp.b32 	%r1943, %r380, %r642, %p85;
	bra.uni 	$L__BB4_272;
$L__BB4_256:
	setp.ne.s32 	%p86, %r299, 0;
	mul.wide.u32 	%rd87, %r1, 16;
	add.s64 	%rd48, %rd1, %rd87;
	@%p86 bra 	$L__BB4_258;
	st.shared.u32 	[_ZN6thrust24THRUST_300001_SM_1000_NS8cuda_cub4core6detail5shmemE+116], %r381;
	st.shared.u32 	[_ZN6thrust24THRUST_300001_SM_1000_NS8cuda_cub4core6detail5shmemE+120], %r382;
	mov.b64 	%rd89, {%r381, %r382};
	add.s64 	%rd88, %rd48, 512;
	mov.b64 	%rd90, 100;
	// begin inline asm
	st.relaxed.gpu.v2.u64 [%rd88], {%rd89, %rd90};
	// end inline asm
$L__BB4_258:
	mov.u32 	%r644, %nctaid.x;
	setp.gt.u32 	%p87, %r644, 499;
	@%p87 bra 	$L__BB4_260;
	membar.cta;
	bra.uni 	$L__BB4_261;
$L__BB4_260:
	mov.b32 	%r645, 450;
	// begin inline asm
	nanosleep.u32 %r645;
	// end inline asm
$L__BB4_261:
	mul.wide.u32 	%rd94, %r299, 16;
	xor.b64  	%rd95, %rd94, -16;
	add.s64 	%rd96, %rd48, %rd95;
	add.s64 	%rd93, %rd96, 512;
$L__BB4_262:
	// begin inline asm
	ld.relaxed.gpu.v2.u64 {%rd91, %rd339}, [%rd93];
	// end inline asm
	setp.eq.s64 	%p88, %rd339, 99;
	mov.b32 	%r646, -1;
	vote.sync.any.pred 	%p89, %p88, %r646;
	@%p89 bra 	$L__BB4_262;
	mov.b64 	{%r650, %r655}, %rd91;
	setp.eq.s64 	%p90, %rd339, 101;
	mov.b32 	%r698, -1;
	vote.sync.ballot.b32 	%r699, %p90, %r698;
	// begin inline asm
	mov.u32 %r648, %lanemask_ge;
	// end inline asm
	and.b32  	%r700, %r699, %r648;
	or.b32  	%r701, %r700, -2147483648;
	add.s32 	%r702, %r701, -1;
	not.b32 	%r703, %r701;
	and.b32  	%r704, %r703, %r702;
	popc.b32 	%r652, %r704;
	mov.b32 	%r656, 1;
	// begin inline asm
	shfl.sync.down.b32 %r649, %r650, %r656, %r652, %r698;
	// end inline asm
	// begin inline asm
	shfl.sync.down.b32 %r654, %r655, %r656, %r652, %r698;
	// end inline asm
	setp.lt.s32 	%p92, %r458, %r652;
	setp.eq.s32 	%p93, %r650, 0;
	selp.b32 	%r705, %r649, 0, %p92;
	add.s32 	%r660, %r705, %r650;
	selp.b32 	%r706, %r654, 0, %p93;
	selp.b32 	%r707, %r706, 0, %p92;
	add.s32 	%r665, %r707, %r655;
	mov.b32 	%r666, 2;
	// begin inline asm
	shfl.sync.down.b32 %r659, %r660, %r666, %r652, %r698;
	// end inline asm
	// begin inline asm
	shfl.sync.down.b32 %r664, %r665, %r666, %r652, %r698;
	// end inline asm
	add.s32 	%r708, %r458, 2;
	setp.gt.s32 	%p94, %r708, %r652;
	setp.eq.s32 	%p95, %r660, 0;
	selp.b32 	%r709, %r664, 0, %p95;
	selp.b32 	%r710, 0, %r659, %p94;
	add.s32 	%r670, %r660, %r710;
	selp.b32 	%r711, 0, %r709, %p94;
	add.s32 	%r675, %r711, %r665;
	mov.b32 	%r676, 4;
	// begin inline asm
	shfl.sync.down.b32 %r669, %r670, %r676, %r652, %r698;
	// end inline asm
	// begin inline asm
	shfl.sync.down.b32 %r674, %r675, %r676, %r652, %r698;
	// end inline asm
	add.s32 	%r712, %r458, 4;
	setp.gt.s32 	%p96, %r712, %r652;
	setp.eq.s32 	%p97, %r670, 0;
	selp.b32 	%r713, %r674, 0, %p97;
	selp.b32 	%r714, 0, %r669, %p96;
	add.s32 	%r680, %r670, %r714;
	selp.b32 	%r715, 0, %r713, %p96;
	add.s32 	%r685, %r675, %r715;
	mov.b32 	%r686, 8;
	// begin inline asm
	shfl.sync.down.b32 %r679, %r680, %r686, %r652, %r698;
	// end inline asm
	// begin inline asm
	shfl.sync.down.b32 %r684, %r685, %r686, %r652, %r698;
	// end inline asm
	add.s32 	%r716, %r458, 8;
	setp.gt.s32 	%p98, %r716, %r652;
	setp.eq.s32 	%p99, %r680, 0;
	selp.b32 	%r717, %r684, 0, %p99;
	selp.b32 	%r718, 0, %r679, %p98;
	add.s32 	%r690, %r680, %r718;
	selp.b32 	%r719, 0, %r717, %p98;
	add.s32 	%r695, %r685, %r719;
	mov.b32 	%r696, 16;
	// begin inline asm
	shfl.sync.down.b32 %r689, %r690, %r696, %r652, %r698;
	// end inline asm
	// begin inline asm
	shfl.sync.down.b32 %r694, %r695, %r696, %r652, %r698;
	// end inline asm
	add.s32 	%r720, %r458, 16;
	setp.gt.s32 	%p100, %r720, %r652;
	setp.eq.s32 	%p101, %r690, 0;
	selp.b32 	%r721, %r694, 0, %p101;
	selp.b32 	%r722, 0, %r689, %p100;
	add.s32 	%r1939, %r722, %r690;
	selp.b32 	%r723, 0, %r721, %p100;
	add.s32 	%r1940, %r695, %r723;
	not.b32 	%r724, %r299;
	add.s32 	%r1941, %r1, %r724;
	add.s64 	%rd51, %rd1, 512;
$L__BB4_264:
	setp.ne.s64 	%p102, %rd339, 101;
	mov.b32 	%r725, -1;
	vote.sync.all.pred 	%p103, %p102, %r725;
	not.pred 	%p104, %p103;
	@%p104 bra 	$L__BB4_268;
	mul.wide.s32 	%rd140, %r1941, 16;
	add.s64 	%rd141, %rd51, %rd140;
	add.s64 	%rd139, %rd141, -512;
$L__BB4_266:
	// begin inline asm
	ld.relaxed.gpu.v2.u64 {%rd137, %rd339}, [%rd139];
	// end inline asm
	setp.eq.s64 	%p160, %rd339, 99;
	mov.b32 	%r818, -1;
	vote.sync.any.pred 	%p161, %p160, %r818;
	@%p161 bra 	$L__BB4_266;
	mov.b64 	{%r821, %r826}, %rd137;
	setp.eq.s64 	%p162, %rd339, 101;
	mov.b32 	%r869, -1;
	vote.sync.ballot.b32 	%r870, %p162, %r869;
	and.b32  	%r871, %r870, %r648;
	or.b32  	%r872, %r871, -2147483648;
	add.s32 	%r873, %r872, -1;
	not.b32 	%r874, %r872;
	and.b32  	%r875, %r874, %r873;
	popc.b32 	%r823, %r875;
	mov.b32 	%r827, 1;
	// begin inline asm
	shfl.sync.down.b32 %r820, %r821, %r827, %r823, %r869;
	// end inline asm
	// begin inline asm
	shfl.sync.down.b32 %r825, %r826, %r827, %r823, %r869;
	// end inline asm
	setp.lt.s32 	%p164, %r458, %r823;
	setp.eq.s32 	%p165, %r821, 0;
	selp.b32 	%r876, %r820, 0, %p164;
	add.s32 	%r831, %r876, %r821;
	selp.b32 	%r877, %r825, 0, %p165;
	selp.b32 	%r878, %r877, 0, %p164;
	add.s32 	%r836, %r878, %r826;
	mov.b32 	%r837, 2;
	// begin inline asm
	shfl.sync.down.b32 %r830, %r831, %r837, %r823, %r869;
	// end inline asm
	// begin inline asm
	shfl.sync.down.b32 %r835, %r836, %r837, %r823, %r869;
	// end inline asm
	add.s32 	%r879, %r458, 2;
	setp.gt.s32 	%p166, %r879, %r823;
	setp.eq.s32 	%p167, %r831, 0;
	selp.b32 	%r880, %r835, 0, %p167;
	selp.b32 	%r881, 0, %r830, %p166;
	add.s32 	%r841, %r831, %r881;
	selp.b32 	%r882, 0, %r880, %p166;
	add.s32 	%r846, %r882, %r836;
	mov.b32 	%r847, 4;
	// begin inline asm
	shfl.sync.down.b32 %r840, %r841, %r847, %r823, %r869;
	// end inline asm
	// begin inline asm
	shfl.sync.down.b32 %r845, %r846, %r847, %r823, %r869;
	// end inline asm
	add.s32 	%r883, %r458, 4;
	setp.gt.s32 	%p168, %r883, %r823;
	setp.eq.s32 	%p169, %r841, 0;
	selp.b32 	%r884, %r845, 0, %p169;
	selp.b32 	%r885, 0, %r840, %p168;
	add.s32 	%r851, %r841, %r885;
	selp.b32 	%r886, 0, %r884, %p168;
	add.s32 	%r856, %r846, %r886;
	mov.b32 	%r857, 8;
	// begin inline asm
	shfl.sync.down.b32 %r850, %r851, %r857, %r823, %r869;
	// end inline asm
	// begin inline asm
	shfl.sync.down.b32 %r855, %r856, %r857, %r823, %r869;
	// end inline asm
	add.s32 	%r887, %r458, 8;
	setp.gt.s32 	%p170, %r887, %r823;
	setp.eq.s32 	%p171, %r851, 0;
	selp.b32 	%r888, %r855, 0, %p171;
	selp.b32 	%r889, 0, %r850, %p170;
	add.s32 	%r861, %r851, %r889;
	selp.b32 	%r890, 0, %r888, %p170;
	add.s32 	%r866, %r856, %r890;
	mov.b32 	%r867, 16;
	// begin inline asm
	shfl.sync.down.b32 %r860, %r861, %r867, %r823, %r869;
	// end inline asm
	// begin inline asm
	shfl.sync.down.b32 %r865, %r866, %r867, %r823, %r869;
	// end inline asm
	add.s32 	%r891, %r458, 16;
	setp.gt.s32 	%p172, %r891, %r823;
	setp.eq.s32 	%p173, %r861, 0;
	selp.b32 	%r892, %r865, 0, %p173;
	selp.b32 	%r893, 0, %r860, %p172;
	selp.b32 	%r894, 0, %r892, %p172;
	add.s32 	%r895, %r866, %r894;
	add.s32 	%r896, %r893, %r1939;
	add.s32 	%r392, %r896, %r861;
	setp.eq.s32 	%p174, %r1939, 0;
	selp.b32 	%r897, %r895, 0, %p174;
	add.s32 	%r1940, %r897, %r1940;
	add.s32 	%r1941, %r1941, -32;
	mov.u32 	%r1939, %r392;
	bra.uni 	$L__BB4_264;
$L__BB4_268:
	@%p86 bra 	$L__BB4_270;
	add.s32 	%r727, %r1939, %r381;
	setp.eq.s32 	%p106, %r381, 0;
	selp.b32 	%r728, %r1940, 0, %p106;
	add.s32 	%r729, %r728, %r382;
	mov.b64 	%rd98, {%r727, %r729};
	add.s64 	%rd97, %rd48, 512;
	mov.b64 	%rd99, 101;
	// begin inline asm
	st.relaxed.gpu.v2.u64 [%rd97], {%rd98, %rd99};
	// end inline asm
	st.shared.u32 	[_ZN6thrust24THRUST_300001_SM_1000_NS8cuda_cub4core6detail5shmemE+100], %r1939;
	st.shared.v2.u32 	[_ZN6thrust24THRUST_300001_SM_1000_NS8cuda_cub4core6detail5shmemE+104], {%r1940, %r727};
	st.shared.u32 	[_ZN6thrust24THRUST_300001_SM_1000_NS8cuda_cub4core6detail5shmemE+112], %r729;
$L__BB4_270:
	setp.ne.s32 	%p107, %r458, 0;
	@%p107 bra 	$L__BB4_272;
	st.shared.v2.u32 	[_ZN6thrust24THRUST_300001_SM_1000_NS8cuda_cub4core6detail5shmemE+72], {%r1939, %r1940};
	mov.u32 	%r1942, %r1939;
	mov.u32 	%r1943, %r1940;
$L__BB4_272:
	setp.eq.s32 	%p108, %r299, 0;
	bar.sync 	0;
	@%p108 bra 	$L__BB4_274;
	ld.shared.v2.u32 	{%r730, %r731}, [_ZN6thrust24THRUST_300001_SM_1000_NS8cuda_cub4core6detail5shmemE+72];
	add.s32 	%r397, %r730, %r1942;
	setp.eq.s32 	%p109, %r1942, 0;
	selp.b32 	%r732, %r731, 0, %p109;
	add.s32 	%r1943, %r732, %r1943;
	mov.u32 	%r1942, %r397;
$L__BB4_274:
	mul.lo.s32 	%r733, %r299, 9;
	setp.eq.s32 	%p110, %r733, %r3;
	setp.ne.s32 	%p111, %r1938, %r332;
	or.pred  	%p112, %p110, %p111;
	selp.u32 	%r734, 1, 0, %p112;
	add.s32 	%r401, %r1942, %r734;
	selp.b32 	%r735, 0, %r1943, %p112;
	add.s32 	%r402, %r735, %r362;
	selp.u32 	%r736, 1, 0, %p6;
	add.s32 	%r737, %r736, %r734;
	add.s32 	%r403, %r737, %r1942;
	selp.b32 	%r738, 0, %r402, %p6;
	add.s32 	%r404, %r363, %r738;
	selp.u32 	%r739, 1, 0, %p7;
	add.s32 	%r405, %r403, %r739;
	selp.b32 	%r740, 0, %r404, %p7;
	add.s32 	%r406, %r364, %r740;
	add.s32 	%r741, %r733, 3;
	setp.eq.s32 	%p113, %r741, %r3;
	setp.ne.s32 	%p114, %r334, %r335;
	or.pred  	%p115, %p113, %p114;
	selp.u32 	%r742, 1, 0, %p115;
	add.s32 	%r407, %r405, %r742;
	selp.b32 	%r743, 0, %r406, %p115;
	add.s32 	%r408, %r365, %r743;
	add.s32 	%r744, %r733, 4;
	setp.eq.s32 	%p116, %r744, %r3;
	setp.ne.s32 	%p117, %r335, %r336;
	or.pred  	%p9, %p116, %p117;
	selp.u32 	%r745, 1, 0, %p9;
	add.s32 	%r409, %r407, %r745;
	selp.b32 	%r746, 0, %r408, %p9;
	add.s32 	%r410, %r366, %r746;
	add.s32 	%r747, %r733, 5;
	setp.eq.s32 	%p118, %r747, %r3;
	setp.ne.s32 	%p119, %r336, %r337;
	or.pred  	%p10, %p118, %p119;
	selp.u32 	%r748, 1, 0, %p10;
	add.s32 	%r411, %r409, %r748;
	selp.b32 	%r749, 0, %r410, %p10;
	add.s32 	%r412, %r367, %r749;
	selp.u32 	%r750, 1, 0, %p8;
	add.s32 	%r413, %r411, %r750;
	selp.b32 	%r751, 0, %r412, %p8;
	add.s32 	%r414, %r368, %r751;
	add.s32 	%r415, %r374, %r1942;
	add.s32 	%r752, %r733, 7;
	setp.eq.s32 	%p120, %r752, %r3;
	setp.ne.s32 	%p121, %r338, %r339;
	or.pred  	%p11, %p120, %p121;
	selp.b32 	%r753, 0, %r414, %p11;
	add.s32 	%r416, %r369, %r753;
	ld.shared.v2.u32 	{%r417, %r418}, [_ZN6thrust24THRUST_300001_SM_1000_NS8cuda_cub4core6detail5shmemE+112];
	ld.shared.u32 	%r1953, [_ZN6thrust24THRUST_300001_SM_1000_NS8cuda_cub4core6detail5shmemE+108];
	ld.shared.u32 	%r420, [_ZN6thrust24THRUST_300001_SM_1000_NS8cuda_cub4core6detail5shmemE+100];
	setp.lt.s32 	%p122, %r418, 257;
	@%p122 bra 	$L__BB4_300;
	bar.sync 	0;
	mul.lo.s32 	%r757, %r299, 9;
	setp.ne.s32 	%p138, %r757, %r3;
	setp.eq.s32 	%p139, %r1938, %r332;
	and.pred  	%p140, %p138, %p139;
	@%p140 bra 	$L__BB4_277;
	sub.s32 	%r758, %r1942, %r420;
	shl.b32 	%r759, %r758, 3;
	mov.u32 	%r760, _ZN6thrust24THRUST_300001_SM_1000_NS8cuda_cub4core6detail5shmemE;
	add.s32 	%r761, %r760, %r759;
	st.shared.v2.u32 	[%r761], {%r1938, %r1943};
$L__BB4_277:
	not.pred 	%p141, %p6;
	@%p141 bra 	$L__BB4_279;
	sub.s32 	%r762, %r401, %r420;
	shl.b32 	%r763, %r762, 3;
	mov.u32 	%r764, _ZN6thrust24THRUST_300001_SM_1000_NS8cuda_cub4core6detail5shmemE;
	add.s32 	%r765, %r764, %r763;
	st.shared.v2.u32 	[%r765], {%r332, %r402};
$L__BB4_279:
	not.pred 	%p142, %p7;
	@%p142 bra 	$L__BB4_281;
	sub.s32 	%r766, %r403, %r420;
	shl.b32 	%r767, %r766, 3;
	mov.u32 	%r768, _ZN6thrust24THRUST_300001_SM_1000_NS8cuda_cub4core6detail5shmemE;
	add.s32 	%r769, %r768, %r767;
	st.shared.v2.u32 	[%r769], {%r333, %r404};
$L__BB4_281:
	mad.lo.s32 	%r770, %r299, 9, 3;
	setp.ne.s32 	%p143, %r770, %r3;
	setp.eq.s32 	%p144, %r334, %r335;
	and.pred  	%p145, %p143, %p144;
	@%p145 bra 	$L__BB4_283;
	sub.s32 	%r771, %r405, %r420;
	shl.b32 	%r772, %r771, 3;
	mov.u32 	%r773, _ZN6thrust24THRUST_300001_SM_1000_NS8cuda_cub4core6detail5shmemE;
	add.s32 	%r774, %r773, %r772;
	st.shared.v2.u32 	[%r774], {%r334, %r406};
$L__BB4_283:
	not.pred 	%p146, %p9;
	@%p146 bra 	$L__BB4_285;
	sub.s32 	%r775, %r407, %r420;
	shl.b32 	%r776, %r775, 3;
	mov.u32 	%r777, _ZN6thrust24THRUST_300001_SM_1000_NS8cuda_cub4core6detail5shmemE;
	add.s32 	%r778, %r777, %r776;
	st.shared.v2.u32 	[%r778], {%r335, %r408};
$L__BB4_285:
	not.pred 	%p147, %p10;
	@%p147 bra 	$L__BB4_287;
	sub.s32 	%r779, %r409, %r420;
	shl.b32 	%r780, %r779, 3;
	mov.u32 	%r781, _ZN6thrust24THRUST_300001_SM_1000_NS8cuda_cub4core6detail5shmemE;
	add.s32 	%r782, %r781, %r780;
	st.shared.v2.u32 	[%r782], {%r336, %r410};
$L__BB4_287:
	not.pred 	%p148, %p8;
	@%p148 bra 	$L__BB4_289;
	sub.s32 	%r783, %r411, %r420;
	shl.b32 	%r784, %r783, 3;
	mov.u32 	%r785, _ZN6thrust24THRUST_300001_SM_1000_NS8cuda_cub4core6detail5shmemE;
	add.s32 	%r786, %r785, %r784;
	st.shared.v2.u32 	[%r786], {%r337, %r412};
$L__BB4_289:
	not.pred 	%p149, %p11;
	@%p149 bra 	$L__BB4_291;
	sub.s32 	%r787, %r413, %r420;
	shl.b32 	%r788, %r787, 3;
	mov.u32 	%r789, _ZN6thrust24THRUST_300001_SM_1000_NS8cuda_cub4core6detail5shmemE;
	add.s32 	%r790, %r789, %r788;
	st.shared.v2.u32 	[%r790], {%r338, %r414};
$L__BB4_291:
	mad.lo.s32 	%r791, %r299, 9, 8;
	setp.ne.s32 	%p150, %r791, %r3;
	setp.eq.s32 	%p151, %r339, %r340;
	and.pred  	%p152, %p150, %p151;
	@%p152 bra 	$L__BB4_293;
	sub.s32 	%r792, %r415, %r420;
	shl.b32 	%r793, %r792, 3;
	mov.u32 	%r794, _ZN6thrust24THRUST_300001_SM_1000_NS8cuda_cub4core6detail5shmemE;
	add.s32 	%r795, %r794, %r793;
	st.shared.v2.u32 	[%r795], {%r339, %r416};
$L__BB4_293:
	bar.sync 	0;
	setp.ge.s32 	%p153, %r299, %r418;
	@%p153 bra 	$L__BB4_318;
	not.b32 	%r796, %r299;
	add.s32 	%r421, %r418, %r796;
	and.b32  	%r797, %r421, 768;
	setp.eq.s32 	%p154, %r797, 768;
	mov.u32 	%r1952, %r299;
	@%p154 bra 	$L__BB4_297;
	shr.u32 	%r798, %r421, 8;
	add.s32 	%r799, %r798, 1;
	and.b32  	%r800, %r799, 3;
	shl.b32 	%r801, %r299, 3;
	mov.u32 	%r802, _ZN6thrust24THRUST_300001_SM_1000_NS8cuda_cub4core6detail5shmemE;
	add.s32 	%r1948, %r802, %r801;
	add.s32 	%r1947, %r299, %r420;
	neg.s32 	%r1946, %r800;
	shl.b32 	%r803, %r799, 8;
	and.b32  	%r804, %r803, 768;
	add.s32 	%r1952, %r299, %r804;
$L__BB4_296:
	.pragma "nounroll";
	mul.wide.s32 	%rd127, %r1947, 4;
	add.s64 	%rd128, %rd5, %rd127;
	add.s64 	%rd129, %rd4, %rd127;
	ld.shared.v2.u32 	{%r805, %r806}, [%r1948];
	st.global.u32 	[%rd129], %r805;
	st.global.u32 	[%rd128], %r806;
	add.s32 	%r1948, %r1948, 2048;
	add.s32 	%r1947, %r1947, 256;
	add.s32 	%r1946, %r1946, 1;
	setp.ne.s32 	%p155, %r1946, 0;
	@%p155 bra 	$L__BB4_296;
$L__BB4_297:
	setp.lt.u32 	%p156, %r421, 768;
	@%p156 bra 	$L__BB4_318;
	add.s64 	%rd55, %rd4, 2048;
	add.s32 	%r1951, %r1952, %r420;
	add.s64 	%rd56, %rd5, 2048;
	shl.b32 	%r807, %r1952, 3;
	mov.u32 	%r808, _ZN6thrust24THRUST_300001_SM_1000_NS8cuda_cub4core6detail5shmemE;
	add.s32 	%r809, %r807, %r808;
	add.s32 	%r1950, %r809, 4096;
$L__BB4_299:
	mul.wide.s32 	%rd130, %r1951, 4;
	add.s64 	%rd131, %rd55, %rd130;
	add.s64 	%rd132, %rd56, %rd130;
	ld.shared.v2.u32 	{%r810, %r811}, [%r1950+-4096];
	st.global.u32 	[%rd131+-2048], %r810;
	st.global.u32 	[%rd132+-2048], %r811;
	ld.shared.v2.u32 	{%r812, %r813}, [%r1950+-2048];
	st.global.u32 	[%rd131+-1024], %r812;
	st.global.u32 	[%rd132+-1024], %r813;
	ld.shared.v2.u32 	{%r814, %r815}, [%r1950];
	st.global.u32 	[%rd131], %r814;
	st.global.u32 	[%rd132], %r815;
	ld.shared.v2.u32 	{%r816, %r817}, [%r1950+2048];
	st.global.u32 	[%rd131+1024], %r816;
	st.global.u32 	[%rd132+1024], %r817;
	add.s32 	%r1952, %r1952, 1024;
	add.s32 	%r1951, %r1951, 1024;
	add.s32 	%r1950, %r1950, 8192;
	setp.lt.s32 	%p157, %r1952, %r418;
	@%p157 bra 	$L__BB4_299;
	bra.uni 	$L__BB4_318;
$L__BB4_300:
	mul.lo.s32 	%r754, %r299, 9;
	setp.ne.s32 	%p123, %r754, %r3;
	setp.eq.s32 	%p124, %r1938, %r332;
	and.pred  	%p125, %p123, %p124;
	@%p125 bra 	$L__BB4_302;
	mul.wide.s32 	%rd100, %r1942, 4;
	add.s64 	%rd101, %rd4, %rd100;
	st.global.u32 	[%rd101], %r1938;
	add.s64 	%rd102, %rd5, %rd100;
	st.global.u32 	[%rd102], %r1943;
$L__BB4_302:
	not.pred 	%p126, %p6;
	@%p126 bra 	$L__BB4_304;
	mul.wide.s32 	%rd103, %r401, 4;
	add.s64 	%rd104, %rd4, %rd103;
	st.global.u32 	[%rd104], %r332;
	add.s64 	%rd105, %rd5, %rd103;
	st.global.u32 	[%rd105], %r402;
$L__BB4_304:
	not.pred 	%p127, %p7;
	@%p127 bra 	$L__BB4_306;
	mul.wide.s32 	%rd106, %r403, 4;
	add.s64 	%rd107, %rd4, %rd106;
	st.global.u32 	[%rd107], %r333;
	add.s64 	%rd108, %rd5, %rd106;
	st.global.u32 	[%rd108], %r404;
$L__BB4_306:
	mad.lo.s32 	%r755, %r299, 9, 3;
	setp.ne.s32 	%p128, %r755, %r3;
	setp.eq.s32 	%p129, %r334, %r335;
	and.pred  	%p130, %p128, %p129;
	@%p130 bra 	$L__BB4_308;
	mul.wide.s32 	%rd109, %r405, 4;
	add.s64 	%rd110, %rd4, %rd109;
	st.global.u32 	[%rd110], %r334;
	add.s64 	%rd111, %rd5, %rd109;
	st.global.u32 	[%rd111], %r406;
$L__BB4_308:
	not.pred 	%p131, %p9;
	@%p131 bra 	$L__BB4_310;
	mul.wide.s32 	%rd112, %r407, 4;
	add.s64 	%rd113, %rd4, %rd112;
	st.global.u32 	[%rd113], %r335;
	add.s64 	%rd114, %rd5, %rd112;
	st.global.u32 	[%rd114], %r408;
$L__BB4_310:
	not.pred 	%p132, %p10;
	@%p132 bra 	$L__BB4_312;
	mul.wide.s32 	%rd115, %r409, 4;
	add.s64 	%rd116, %rd4, %rd115;
	st.global.u32 	[%rd116], %r336;
	add.s64 	%rd117, %rd5, %rd115;
	st.global.u32 	[%rd117], %r410;
$L__BB4_312:
	not.pred 	%p133, %p8;
	@%p133 bra 	$L__BB4_314;
	mul.wide.s32 	%rd118, %r411, 4;
	add.s64 	%rd119, %rd4, %rd118;
	st.global.u32 	[%rd119], %r337;
	add.s64 	%rd120, %rd5, %rd118;
	st.global.u32 	[%rd120], %r412;
$L__BB4_314:
	not.pred 	%p134, %p11;
	@%p134 bra 	$L__BB4_316;
	mul.wide.s32 	%rd121, %r413, 4;
	add.s64 	%rd122, %rd4, %rd121;
	st.global.u32 	[%rd122], %r338;
	add.s64 	%rd123, %rd5, %rd121;
	st.global.u32 	[%rd123], %r414;
$L__BB4_316:
	mad.lo.s32 	%r756, %r299, 9, 8;
	setp.ne.s32 	%p135, %r756, %r3;
	setp.eq.s32 	%p136, %r339, %r340;
	and.pred  	%p137, %p135, %p136;
	@%p137 bra 	$L__BB4_318;
	mul.wide.s32 	%rd124, %r415, 4;
	add.s64 	%rd125, %rd4, %rd124;
	st.global.u32 	[%rd125], %r339;
	add.s64 	%rd126, %rd5, %rd124;
	st.global.u32 	[%rd126], %r416;
$L__BB4_318:
	setp.ne.s32 	%p158, %r299, 255;
	@%p158 bra 	$L__BB4_322;
	setp.ne.s32 	%p159, %r3, 2304;
	@%p159 bra 	$L__BB4_321;
	mul.wide.s32 	%rd133, %r1953, 4;
	add.s64 	%rd134, %rd4, %rd133;
	st.global.u32 	[%rd134], %r340;
	add.s64 	%rd135, %rd5, %rd133;
	st.global.u32 	[%rd135], %r417;
	add.s32 	%r1953, %r1953, 1;
$L__BB4_321:
	ld.param.u64 	%rd328, [_ZN6thrust24THRUST_300001_SM_1000_NS8cuda_cub4core6detail13_kernel_agentINS1_15__reduce_by_key16ReduceByKeyAgentINS0_6detail15normal_iteratorINS0_10device_ptrIiEEEESB_SB_SB_N4cuda3std3__48equal_toIiEENSE_4plusIiEEPiiEEJSB_SB_SB_SB_SJ_N3cub18CUB_300001_SM_100024ReduceByKeyScanTileStateIiiLb1EEESG_SI_iiEEEvDpT0__param_4];
	cvta.to.global.u64 	%rd136, %rd328;
	st.global.u32 	[%rd136], %r1953;
$L__BB4_322:
	ret;

}
	// .globl	_ZN6thrust24THRUST_300001_SM_1000_NS8cuda_cub4core6detail13_kernel_agentINS1_15__reduce_by_key9InitAgentIN3cub18CUB_300001_SM_100024ReduceByKeyScanTileStateIilLb1EEElPlEEJSA_lSB_EEEvDpT0_
.visible .entry _ZN6thrust24THRUST_300001_SM_1000_NS8cuda_cub4core6detail13_kernel_agentINS1_15__reduce_by_key9InitAgentIN3cub18CUB_300001_SM_100024ReduceByKeyScanTileStateIilLb1EEElPlEEJSA_lSB_EEEvDpT0_(
	.param .align 8 .b8 _ZN6thrust24THRUST_300001_SM_1000_NS8cuda_cub4core6detail13_kernel_agentINS1_15__reduce_by_key9InitAgentIN3cub18CUB_300001_SM_100024ReduceByKeyScanTileStateIilLb1EEElPlEEJSA_lSB_EEEvDpT0__param_0[8],
	.param .u64 _ZN6thrust24THRUST_300001_SM_1000_NS8cuda_cub4core6detail13_kernel_agentINS1_15__reduce_by_key9InitAgentIN3cub18CUB_300001_SM_100024ReduceByKeyScanTileStateIilLb1EEElPlEEJSA_lSB_EEEvDpT0__param_1,
	.param .u64 .ptr .align 1 _ZN6thrust24THRUST_300001_SM_1000_NS8cuda_cub4core6detail13_kernel_agentINS1_15__reduce_by_key9InitAgentIN3cub18CUB_300001_SM_100024ReduceByKeyScanTileStateIilLb1EEElPlEEJSA_lSB_EEEvDpT0__param_2
)
.maxntid 128
{
	.reg .pred 	%p<6>;
	.reg .b32 	%r<16>;
	.reg .b64 	%rd<12>;

	ld.param.u64 	%rd3, [_ZN6thrust24THRUST_300001_SM_1000_NS8cuda_cub4core6detail13_kernel_agentINS1_15__reduce_by_key9InitAgentIN3cub18CUB_300001_SM_100024ReduceByKeyScanTileStateIilLb1EEElPlEEJSA_lSB_EEEvDpT0__param_0];
	ld.param.u32 	%r8, [_ZN6thrust24THRUST_300001_SM_1000_NS8cuda_cub4core6detail13_kernel_agentINS1_15__reduce_by_key9InitAgentIN3cub18CUB_300001_SM_100024ReduceByKeyScanTileStateIilLb1EEElPlEEJSA_lSB_EEEvDpT0__param_1];
	ld.param.u64 	%rd2, [_ZN6thrust24THRUST_300001_SM_1000_NS8cuda_cub4core6detail13_kernel_agentINS1_15__reduce_by_key9InitAgentIN3cub18CUB_300001_SM_100024ReduceByKeyScanTileStateIilLb1EEElPlEEJSA_lSB_EEEvDpT0__param_2];
	cvta.to.global.u64 	%rd1, %rd3;
	mov.u32 	%r1, %ctaid.x;
	mov.u32 	%r9, %ntid.x;
	mov.u32 	%r2, %tid.x;
	mad.lo.s32 	%r3, %r1, %r9, %r2;
	setp.ge.s32 	%p1, %r3, %r8;
	@%p1 bra 	$L__BB5_2;
	mul.wide.s32 	%rd4, %r3, 16;
	add.s64 	%rd5, %rd1, %rd4;
	mov.b64 	%rd6, 0;
	mov.b64 	%rd7, 425201762304;
	st.global.v2.u64 	[%rd5+512], {%rd7, %rd6};
$L__BB5_2:
	mov.b32 	%r15, 0;
	setp.ne.s32 	%p2, %r1, 0;
	setp.gt.u32 	%p3, %r2, 31;
	or.pred  	%p4, %p2, %p3;
	@%p4 bra 	$L__BB5_4;
	mul.wide.u32 	%rd8, %r2, 16;
	add.s64 	%rd9, %rd1, %rd8;
	st.global.v4.u32 	[%rd9], {%r15, %r15, %r15, %r15};
$L__BB5_4:
	or.b32  	%r14, %r1, %r2;
	setp.ne.s32 	%p5, %r14, 0;
	@%p5 bra 	$L__BB5_6;
	cvta.to.global.u64 	%rd10, %rd2;
	mov.b64 	%rd11, 0;
	st.global.u64 	[%rd10], %rd11;
$L__BB5_6:
	ret;

}
	// .globl	_ZN6thrust24THRUST_300001_SM_1000_NS8cuda_cub4core6detail13_kernel_agentINS1_15__reduce_by_key16ReduceByKeyAgentINS0_6detail15normal_iteratorINS0_10device_ptrIiEEEESB_SB_SB_N4cuda3std3__48equal_toIiEENSE_4plusIiEEPllEEJSB_SB_SB_SB_SJ_N3cub18CUB_300001_SM_100024ReduceByKeyScanTileStateIilLb1EEESG_SI_llEEEvDpT0_
.visible .entry _ZN6thrust24THRUST_300001_SM_1000_NS8cuda_cub4core6detail13_kernel_agentINS1_15__reduce_by_key16ReduceByKeyAgentINS0_6detail15normal_iteratorINS0_10device_ptrIiEEEESB_SB_SB_N4cuda3std3__48equal_toIiEENSE_4plusIiEEPllEEJSB_SB_SB_SB_SJ_N3cub18CUB_300001_SM_100024ReduceByKeyScanTileStateIilLb1EEESG_SI_llEEEvDpT0_(
	.param .align 8 .b8 _ZN6thrust24THRUST_300001_SM_1000_NS8cuda_cub4core6detail13_kernel_agentINS1_15__reduce_by_key16ReduceByKeyAgentINS0_6detail15normal_iteratorINS0_10device_ptrIiEEEESB_SB_SB_N4cuda3std3__48equal_toIiEENSE_4plusIiEEPllEEJSB_SB_SB_SB_SJ_N3cub18CUB_300001_SM_100024ReduceByKeyScanTileStateIilLb1EEESG_SI_llEEEvDpT0__param_0[8],
	.param .align 8 .b8 _ZN6thrust24THRUST_300001_SM_1000_NS8cuda_cub4core6detail13_kernel_agentINS1_15__reduce_by_key16ReduceByKeyAgentINS0_6detail15normal_iteratorINS0_10device_ptrIiEEEESB_SB_SB_N4cuda3std3__48equal_toIiEENSE_4plusIiEEPllEEJSB_SB_SB_SB_SJ_N3cub18CUB_300001_SM_100024ReduceByKeyScanTileStateIilLb1EEESG_SI_llEEEvDpT0__param_1[8],
	.param .align 8 .b8 _ZN6thrust24THRUST_300001_SM_1000_NS8cuda_cub4core6detail13_kernel_agentINS1_15__reduce_by_key16ReduceByKeyAgentINS0_6detail15normal_iteratorINS0_10device_ptrIiEEEESB_SB_SB_N4cuda3std3__48equal_toIiEENSE_4plusIiEEPllEEJSB_SB_SB_SB_SJ_N3cub18CUB_300001_SM_100024ReduceByKeyScanTileStateIilLb1EEESG_SI_llEEEvDpT0__param_2[8],
	.param .align 8 .b8 _ZN6thrust24THRUST_300001_SM_1000_NS8cuda_cub4core6detail13_kernel_agentINS1_15__reduce_by_key16ReduceByKeyAgentINS0_6detail15normal_iteratorINS0_10device_ptrIiEEEESB_SB_SB_N4cuda3std3__48equal_toIiEENSE_4plusIiEEPllEEJSB_SB_SB_SB_SJ_N3cub18CUB_300001_SM_100024ReduceByKeyScanTileStateIilLb1EEESG_SI_llEEEvDpT0__param_3[8],
	.param .u64 .ptr .align 1 _ZN6thrust24THRUST_300001_SM_1000_NS8cuda_cub4core6detail13_kernel_agentINS1_15__reduce_by_key16ReduceByKeyAgentINS0_6detail15normal_iteratorINS0_10device_ptrIiEEEESB_SB_SB_N4cuda3std3__48equal_toIiEENSE_4plusIiEEPllEEJSB_SB_SB_SB_SJ_N3cub18CUB_300001_SM_100024ReduceByKeyScanTileStateIilLb1EEESG_SI_llEEEvDpT0__param_4,
	.param .align 8 .b8 _ZN6thrust24THRUST_300001_SM_1000_NS8cuda_cub4core6detail13_kernel_agentINS1_15__reduce_by_key16ReduceByKeyAgentINS0_6detail15normal_iteratorINS0_10device_ptrIiEEEESB_SB_SB_N4cuda3std3__48equal_toIiEENSE_4plusIiEEPllEEJSB_SB_SB_SB_SJ_N3cub18CUB_300001_SM_100024ReduceByKeyScanTileStateIilLb1EEESG_SI_llEEEvDpT0__param_5[8],
	.param .align 1 .b8 _ZN6thrust24THRUST_300001_SM_1000_NS8cuda_cub4core6detail13_kernel_agentINS1_15__reduce_by_key16ReduceByKeyAgentINS0_6detail15normal_iteratorINS0_10device_ptrIiEEEESB_SB_SB_N4cuda3std3__48equal_toIiEENSE_4plusIiEEPllEEJSB_SB_SB_SB_SJ_N3cub18CUB_300001_SM_100024ReduceByKeyScanTileStateIilLb1EEESG_SI_llEEEvDpT0__param_6[1],
	.param .align 1 .b8 _ZN6thrust24THRUST_300001_SM_1000_NS8cuda_cub4core6detail13_kernel_agentINS1_15__reduce_by_key16ReduceByKeyAgentINS0_6detail15normal_iteratorINS0_10device_ptrIiEEEESB_SB_SB_N4cuda3std3__48equal_toIiEENSE_4plusIiEEPllEEJSB_SB_SB_SB_SJ_N3cub18CUB_300001_SM_100024ReduceByKeyScanTileStateIilLb1EEESG_SI_llEEEvDpT0__param_7[1],
	.param .u64 _ZN6thrust24THRUST_300001_SM_1000_NS8cuda_cub4core6detail13_kernel_agentINS1_15__reduce_by_key16ReduceByKeyAgentINS0_6detail15normal_iteratorINS0_10device_ptrIiEEEESB_SB_SB_N4cuda3std3__48equal_toIiEENSE_4plusIiEEPllEEJSB_SB_SB_SB_SJ_N3cub18CUB_300001_SM_100024ReduceByKeyScanTileStateIilLb1EEESG_SI_llEEEvDpT0__param_8,
	.param .u64 _ZN6thrust24THRUST_300001_SM_1000_NS8cuda_cub4core6detail13_kernel_agentINS1_15__reduce_by_key16ReduceByKeyAgentINS0_6detail15normal_iteratorINS0_10device_ptrIiEEEESB_SB_SB_N4cuda3std3__48equal_toIiEENSE_4plusIiEEPllEEJSB_SB_SB_SB_SJ_N3cub18CUB_300001_SM_100024ReduceByKeyScanTileStateIilLb1EEESG_SI_llEEEvDpT0__param_9
)
.maxntid 256
{
	.reg .pred 	%p<460>;
	.reg .b32 	%r<2120>;
	.reg .b64 	%rd<842>;

	ld.param.u64 	%rd1, [_ZN6thrust24THRUST_300001_SM_1000_NS8cuda_cub4core6detail13_kernel_agentINS1_15__reduce_by_key16ReduceByKeyAgentINS0_6detail15normal_iteratorINS0_10device_ptrIiEEEESB_SB_SB_N4cuda3std3__48equal_toIiEENSE_4plusIiEEPllEEJSB_SB_SB_SB_SJ_N3cub18CUB_300001_SM_100024ReduceByKeyScanTileStateIilLb1EEESG_SI_llEEEvDpT0__param_5];
	ld.param.u64 	%rd2, [_ZN6thrust24THRUST_300001_SM_1000_NS8cuda_cub4core6detail13_kernel_agentINS1_15__reduce_by_key16ReduceByKeyAgentINS0_6detail15normal_iteratorINS0_10device_ptrIiEEEESB_SB_SB_N4cuda3std3__48equal_toIiEENSE_4plusIiEEPllEEJSB_SB_SB_SB_SJ_N3cub18CUB_300001_SM_100024ReduceByKeyScanTileStateIilLb1EEESG_SI_llEEEvDpT0__param_0];
	ld.param.u64 	%rd3, [_ZN6thrust24THRUST_300001_SM_1000_NS8cuda_cub4core6detail13_kernel_agentINS1_15__reduce_by_key16ReduceByKeyAgentINS0_6detail15normal_iteratorINS0_10device_ptrIiEEEESB_SB_SB_N4cuda3std3__48equal_toIiEENSE_4plusIiEEPllEEJSB_SB_SB_SB_SJ_N3cub18CUB_300001_SM_100024ReduceByKeyScanTileStateIilLb1EEESG_SI_llEEEvDpT0__param_1];
	ld.param.u64 	%rd217, [_ZN6thrust24THRUST_300001_SM_1000_NS8cuda_cub4core6detail13_kernel_agentINS1_15__reduce_by_key16ReduceByKeyAgentINS0_6detail15normal_iteratorINS0_10device_ptrIiEEEESB_SB_SB_N4cuda3std3__48equal_toIiEENSE_4plusIiEEPllEEJSB_SB_SB_SB_SJ_N3cub18CUB_300001_SM_100024ReduceByKeyScanTileStateIilLb1EEESG_SI_llEEEvDpT0__param_3];
	ld.param.u64 	%rd218, [_ZN6thrust24THRUST_300001_SM_1000_NS8cuda_cub4core6detail13_kernel_agentINS1_15__reduce_by_key16ReduceByKeyAgentINS0_6detail15normal_iteratorINS0_10device_ptrIiEEEESB_SB_SB_N4cuda3std3__48equal_toIiEENSE_4plusIiEEPllEEJSB_SB_SB_SB_SJ_N3cub18CUB_300001_SM_100024ReduceByKeyScanTileStateIilLb1EEESG_SI_llEEEvDpT0__param_2];
	ld.param.u64 	%rd216, [_ZN6thrust24THRUST_300001_SM_1000_NS8cuda_cub4core6detail13_kernel_agentINS1_15__reduce_by_key16ReduceByKeyAgentINS0_6detail15normal_iteratorINS0_10device_ptrIiEEEESB_SB_SB_N4cuda3std3__48equal_toIiEENSE_4plusIiEEPllEEJSB_SB_SB_SB_SJ_N3cub18CUB_300001_SM_100024ReduceByKeyScanTileStateIilLb1EEESG_SI_llEEEvDpT0__param_8];
	cvta.to.global.u64 	%rd4, %rd218;
	cvta.to.global.u64 	%rd5, %rd217;
	mov.u32 	%r1, %ctaid.x;
	mul.wide.u32 	%rd6, %r1, 2304;
	sub.s64 	%rd7, %rd216, %rd6;
	setp.lt.s64 	%p12, %rd7, 2305;
	@%p12 bra 	$L__BB6_142;
	setp.ne.s32 	%p280, %r1, 0;
	@%p280 bra 	$L__BB6_52;
	mov.u32 	%r2, %tid.x;
	and.b32  	%r1793, %r2, 31;
	and.b32  	%r1794, %r2, 992;
	mul.lo.s32 	%r1795, %r1794, 9;
	or.b32  	%r1796, %r1795, %r1793;
	cvt.u64.u32 	%rd698, %r1796;
	add.s64 	%rd699, %rd6, %rd698;
	shl.b64 	%rd700, %rd699, 2;
	add.s64 	%rd679, %rd2, %rd700;
	// begin inline asm
	ld.global.nc.u32 %r1773, [%rd679];
	// end inline asm
	add.s64 	%rd680, %rd679, 128;
	// begin inline asm
	ld.global.nc.u32 %r1774, [%rd680];
	// end inline asm
	add.s64 	%rd681, %rd679, 256;
	// begin inline asm
	ld.global.nc.u32 %r1775, [%rd681];
	// end inline asm
	add.s64 	%rd682, %rd679, 384;
	// begin inline asm
	ld.global.nc.u32 %r1776, [%rd682];
	// end inline asm
	add.s64 	%rd683, %rd679, 512;
	// begin inline asm
	ld.global.nc.u32 %r1777, [%rd683];
	// end inline asm
	add.s64 	%rd684, %rd679, 640;
	// begin inline asm
	ld.global.nc.u32 %r1778, [%rd684];
	// end inline asm
	add.s64 	%rd685, %rd679, 768;
	// begin inline asm
	ld.global.nc.u32 %r1779, [%rd685];
	// end inline asm
	add.s64 	%rd686, %rd679, 896;
	// begin inline asm
	ld.global.nc.u32 %r1780, [%rd686];
	// end inline asm
	add.s64 	%rd687, %rd679, 1024;
	// begin inline asm
	ld.global.nc.u32 %r1781, [%rd687];
	// end inline asm
	// begin inline asm
	mov.u32 %r1782, %laneid;
	// end inline asm
	shr.u32 	%r4, %r2, 5;
	mad.lo.s32 	%r1797, %r4, 288, %r1782;
	shl.b32 	%r1798, %r1797, 2;
	mov.u32 	%r1799, _ZN6thrust24THRUST_300001_SM_1000_NS8cuda_cub4core6detail5shmemE;
	add.s32 	%r1800, %r1799, %r1798;
	st.shared.u32 	[%r1800], %r1773;
	st.shared.u32 	[%r1800+128], %r1774;
	st.shared.u32 	[%r1800+256], %r1775;
	st.shared.u32 	[%r1800+384], %r1776;
	st.shared.u32 	[%r1800+512], %r1777;
	st.shared.u32 	[%r1800+640], %r1778;
	st.shared.u32 	[%r1800+768], %r1779;
	st.shared.u32 	[%r1800+896], %r1780;
	st.shared.u32 	[%r1800+1024], %r1781;
	bar.warp.sync 	-1;
	shl.b32 	%r1801, %r1782, 5;
	add.s32 	%r1802, %r1800, %r1801;
	ld.shared.u32 	%r5, [%r1802];
	ld.shared.u32 	%r6, [%r1802+4];
	ld.shared.u32 	%r7, [%r1802+8];
	ld.shared.u32 	%r8, [%r1802+12];
	ld.shared.u32 	%r9, [%r1802+16];
	ld.shared.u32 	%r10, [%r1802+20];
	ld.shared.u32 	%r11, [%r1802+24];
	ld.shared.u32 	%r12, [%r1802+28];
	ld.shared.u32 	%r13, [%r1802+32];
	bar.sync 	0;
	add.s64 	%rd688, %rd3, %rd700;
	// begin inline asm
	ld.global.nc.u32 %r1783, [%rd688];
	// end inline asm
	add.s64 	%rd689, %rd688, 128;
	// begin inline asm
	ld.global.nc.u32 %r1784, [%rd689];
	// end inline asm
	add.s64 	%rd690, %rd688, 256;
	// begin inline asm
	ld.global.nc.u32 %r1785, [%rd690];
	// end inline asm
	add.s64 	%rd691, %rd688, 384;
	// begin inline asm
	ld.global.nc.u32 %r1786, [%rd691];
	// end inline asm
	add.s64 	%rd692, %rd688, 512;
	// begin inline asm
	ld.global.nc.u32 %r1787, [%rd692];
	// end inline asm
	add.s64 	%rd693, %rd688, 640;
	// begin inline asm
	ld.global.nc.u32 %r1788, [%rd693];
	// end inline asm
	add.s64 	%rd694, %rd688, 768;
	// begin inline asm
	ld.global.nc.u32 %r1789, [%rd694];
	// end inline asm
	add.s64 	%rd695, %rd688, 896;
	// begin inline asm
	ld.global.nc.u32 %r1790, [%rd695];
	// end inline asm
	add.s64 	%rd696, %rd688, 1024;
	// begin inline asm
	ld.global.nc.u32 %r1791, [%rd696];
	// end inline asm
	st.shared.u32 	[%r1800], %r1783;
	st.shared.u32 	[%r1800+128], %r1784;
	st.shared.u32 	[%r1800+256], %r1785;
	st.shared.u32 	[%r1800+384], %r1786;
	st.shared.u32 	[%r1800+512], %r1787;
	st.shared.u32 	[%r1800+640], %r1788;
	st.shared.u32 	[%r1800+768], %r1789;
	st.shared.u32 	[%r1800+896], %r1790;
	st.shared.u32 	[%r1800+1024], %r1791;
	bar.warp.sync 	-1;
	ld.shared.u32 	%r14, [%r1802];
	ld.shared.u32 	%r15, [%r1802+4];
	ld.shared.u32 	%r16, [%r1802+8];
	ld.shared.u32 	%r17, [%r1802+12];
	ld.shared.u32 	%r18, [%r1802+16];
	ld.shared.u32 	%r19, [%r1802+20];
	ld.shared.u32 	%r20, [%r1802+24];
	ld.shared.u32 	%r21, [%r1802+28];
	ld.shared.u32 	%r22, [%r1802+32];
	bar.sync 	0;
	shl.b32 	%r1803, %r2, 2;
	add.s32 	%r1804, %r1799, %r1803;
	add.s32 	%r23, %r1804, 1240;
	st.shared.u32 	[%r1804+1240], %r13;
	bar.sync 	0;
	setp.eq.s32 	%p390, %r2, 0;
	mov.b64 	%rd792, 0;
	@%p390 bra 	$L__BB6_4;
	ld.shared.u32 	%r2044, [%r23+-4];
	setp.ne.s32 	%p391, %r2044, %r5;
	selp.u64 	%rd792, 1, 0, %p391;
$L__BB6_4:
	setp.ne.s32 	%p392, %r5, %r6;
	selp.u64 	%rd701, 1, 0, %p392;
	setp.ne.s32 	%p393, %r6, %r7;
	selp.u64 	%rd702, 1, 0, %p393;
	setp.ne.s32 	%p394, %r7, %r8;
	selp.u64 	%rd703, 1, 0, %p394;
	setp.ne.s32 	%p395, %r8, %r9;
	selp.u64 	%rd704, 1, 0, %p395;
	setp.ne.s32 	%p396, %r9, %r10;
	selp.u64 	%rd705, 1, 0, %p396;
	setp.ne.s32 	%p397, %r10, %r11;
	selp.u64 	%rd706, 1, 0, %p397;
	setp.ne.s32 	%p398, %r11, %r12;
	selp.u64 	%rd707, 1, 0, %p398;
	setp.ne.s32 	%p399, %r12, %r13;
	selp.u64 	%rd708, 1, 0, %p399;
	add.s64 	%rd10, %rd792, %rd701;
	selp.b32 	%r1925, 0, %r14, %p392;
	add.s32 	%r1926, %r15, %r1925;
	add.s64 	%rd11, %rd10, %rd702;
	selp.b32 	%r1927, 0, %r1926, %p393;
	add.s32 	%r1928, %r16, %r1927;
	add.s64 	%rd12, %rd11, %rd703;
	selp.b32 	%r1929, 0, %r1928, %p394;
	add.s32 	%r1930, %r17, %r1929;
	add.s64 	%rd13, %rd12, %rd704;
	selp.b32 	%r1931, 0, %r1930, %p395;
	add.s32 	%r1932, %r18, %r1931;
	add.s64 	%rd14, %rd13, %rd705;
	selp.b32 	%r1933, 0, %r1932, %p396;
	add.s32 	%r1934, %r19, %r1933;
	add.s64 	%rd15, %rd14, %rd706;
	selp.b32 	%r1935, 0, %r1934, %p397;
	add.s32 	%r1936, %r20, %r1935;
	add.s64 	%rd16, %rd15, %rd707;
	selp.b32 	%r1937, 0, %r1936, %p398;
	add.s32 	%r1938, %r21, %r1937;
	add.s64 	%rd709, %rd16, %rd708;
	mov.b64 	{%r1806, %r1811}, %rd709;
	selp.b32 	%r1939, 0, %r1938, %p399;
	add.s32 	%r1816, %r22, %r1939;
	mov.b32 	%r1922, 1;
	mov.b32 	%r1923, 0;
	mov.b32 	%r1924, -1;
	// begin inline asm
	shfl.sync.up.b32 %r1805, %r1806, %r1922, %r1923, %r1924;
	// end inline asm
	// begin inline asm
	shfl.sync.up.b32 %r1810, %r1811, %r1922, %r1923, %r1924;
	// end inline asm
	mov.b64 	%rd710, {%r1805, %r1810};
	// begin inline asm
	shfl.sync.up.b32 %r1815, %r1816, %r1922, %r1923, %r1924;
	// end inline asm
	// begin inline asm
	shfl.sync.up.b32 %r1820, %r1821, %r1922, %r1923, %r1924;
	// end inline asm
	setp.eq.s64 	%p400, %rd709, 0;
	selp.b32 	%r1940, %r1815, 0, %p400;
	setp.lt.s32 	%p401, %r1782, 1;
	selp.b32 	%r1941, 0, %r1940, %p401;
	add.s32 	%r1836, %r1941, %r1816;
	selp.b64 	%rd711, 0, %rd710, %p401;
	add.s64 	%rd712, %rd711, %rd709;
	mov.b64 	{%r1826, %r1831}, %rd712;
	mov.b32 	%r1842, 2;
	// begin inline asm
	shfl.sync.up.b32 %r1825, %r1826, %r1842, %r1923, %r1924;
	// end inline asm
	// begin inline asm
	shfl.sync.up.b32 %r1830, %r1831, %r1842, %r1923, %r1924;
	// end inline asm
	mov.b64 	%rd713, {%r1825, %r1830};
	// begin inline asm
	shfl.sync.up.b32 %r1835, %r1836, %r1842, %r1923, %r1924;
	// end inline asm
	// begin inline asm
	shfl.sync.up.b32 %r1840, %r1841, %r1842, %r1923, %r1924;
	// end inline asm
	setp.eq.s64 	%p402, %rd712, 0;
	selp.b32 	%r1942, %r1835, 0, %p402;
	setp.lt.s32 	%p403, %r1782, 2;
	selp.b32 	%r1943, 0, %r1942, %p403;
	add.s32 	%r1856, %r1943, %r1836;
	selp.b64 	%rd714, 0, %rd713, %p403;
	add.s64 	%rd715, %rd714, %rd712;
	mov.b64 	{%r1846, %r1851}, %rd715;
	mov.b32 	%r1862, 4;
	// begin inline asm
	shfl.sync.up.b32 %r1845, %r1846, %r1862, %r1923, %r1924;
	// end inline asm
	// begin inline asm
	shfl.sync.up.b32 %r1850, %r1851, %r1862, %r1923, %r1924;
	// end inline asm
	mov.b64 	%rd716, {%r1845, %r1850};
	// begin inline asm
	shfl.sync.up.b32 %r1855, %r1856, %r1862, %r1923, %r1924;
	// end inline asm
	// begin inline asm
	shfl.sync.up.b32 %r1860, %r1861, %r1862, %r1923, %r1924;
	// end inline asm
	setp.eq.s64 	%p404, %rd715, 0;
	selp.b32 	%r1944, %r1855, 0, %p404;
	setp.lt.s32 	%p405, %r1782, 4;
	selp.b32 	%r1945, 0, %r1944, %p405;
	add.s32 	%r1876, %r1945, %r1856;
	selp.b64 	%rd717, 0, %rd716, %p405;
	add.s64 	%rd718, %rd717, %rd715;
	mov.b64 	{%r1866, %r1871}, %rd718;
	mov.b32 	%r1882, 8;
	// begin inline asm
	shfl.sync.up.b32 %r1865, %r1866, %r1882, %r1923, %r1924;
	// end inline asm
	// begin inline asm
	shfl.sync.up.b32 %r1870, %r1871, %r1882, %r1923, %r1924;
	// end inline asm
	mov.b64 	%rd719, {%r1865, %r1870};
	// begin inline asm
	shfl.sync.up.b32 %r1875, %r1876, %r1882, %r1923, %r1924;
	// end inline asm
	// begin inline asm
	shfl.sync.up.b32 %r1880, %r1881, %r1882, %r1923, %r1924;
	// end inline asm
	setp.eq.s64 	%p406, %rd718, 0;
	selp.b32 	%r1946, %r1875, 0, %p406;
	setp.lt.s32 	%p407, %r1782, 8;
	selp.b32 	%r1947, 0, %r1946, %p407;
	add.s32 	%r1896, %r1947, %r1876;
	selp.b64 	%rd720, 0, %rd719, %p407;
	add.s64 	%rd721, %rd720, %rd718;
	mov.b64 	{%r1886, %r1891}, %rd721;
	mov.b32 	%r1902, 16;
	// begin inline asm
	shfl.sync.up.b32 %r1885, %r1886, %r1902, %r1923, %r1924;
	// end inline asm
	// begin inline asm
	shfl.sync.up.b32 %r1890, %r1891, %r1902, %r1923, %r1924;
	// end inline asm
	mov.b64 	%rd722, {%r1885, %r1890};
	// begin inline asm
	shfl.sync.up.b32 %r1895, %r1896, %r1902, %r1923, %r1924;
	// end inline asm
	// begin inline asm
	shfl.sync.up.b32 %r1900, %r1901, %r1902, %r1923, %r1924;
	// end inline asm
	setp.eq.s64 	%p408, %rd721, 0;
	selp.b32 	%r1948, %r1895, 0, %p408;
	setp.lt.s32 	%p409, %r1782, 16;
	selp.b32 	%r1949, 0, %r1948, %p409;
	add.s32 	%r1916, %r1949, %r1896;
	selp.b64 	%rd723, 0, %rd722, %p409;
	add.s64 	%rd17, %rd723, %rd721;
	mov.b64 	{%r1906, %r1911}, %rd17;
	// begin inline asm
	shfl.sync.up.b32 %r1905, %r1906, %r1922, %r1923, %r1924;
	// end inline asm
	// begin inline asm
	shfl.sync.up.b32 %r1910, %r1911, %r1922, %r1923, %r1924;
	// end inline asm
	// begin inline asm
	shfl.sync.up.b32 %r1915, %r1916, %r1922, %r1923, %r1924;
	// end inline asm
	// begin inline asm
	shfl.sync.up.b32 %r1920, %r1921, %r1922, %r1923, %r1924;
	// end inline asm
	setp.ne.s32 	%p410, %r1782, 31;
	@%p410 bra 	$L__BB6_6;
	shl.b32 	%r1950, %r4, 4;
	mov.u32 	%r1951, _ZN6thrust24THRUST_300001_SM_1000_NS8cuda_cub4core6detail5shmemE;
	add.s32 	%r1952, %r1951, %r1950;
	st.shared.u64 	[%r1952], %rd17;
	st.shared.u32 	[%r1952+8], %r1916;
$L__BB6_6:
	mov.b64 	%rd724, {%r1905, %r1910};
	setp.ne.s32 	%p411, %r11, %r12;
	setp.ne.s32 	%p412, %r10, %r11;
	setp.ne.s32 	%p413, %r9, %r10;
	setp.ne.s32 	%p414, %r8, %r9;
	setp.ne.s32 	%p415, %r7, %r8;
	setp.ne.s32 	%p416, %r6, %r7;
	setp.ne.s32 	%p417, %r5, %r6;
	setp.ne.s32 	%p418, %r2, 0;
	bar.sync 	0;
	ld.shared.u64 	%rd725, [_ZN6thrust24THRUST_300001_SM_1000_NS8cuda_cub4core6detail5shmemE];
	ld.shared.u32 	%r1953, [_ZN6thrust24THRUST_300001_SM_1000_NS8cuda_cub4core6detail5shmemE+8];
	ld.shared.u64 	%rd726, [_ZN6thrust24THRUST_300001_SM_1000_NS8cuda_cub4core6detail5shmemE+16];
	ld.shared.u32 	%r1954, [_ZN6thrust24THRUST_300001_SM_1000_NS8cuda_cub4core6detail5shmemE+24];
	add.s64 	%rd727, %rd726, %rd725;
	setp.eq.s64 	%p419, %rd726, 0;
	selp.b32 	%r1955, %r1953, 0, %p419;
	add.s32 	%r1956, %r1955, %r1954;
	setp.eq.s32 	%p420, %r4, 2;
	selp.b64 	%rd728, %rd727, %rd725, %p420;
	selp.b32 	%r1957, %r1956, %r1953, %p420;
	ld.shared.u64 	%rd729, [_ZN6thrust24THRUST_300001_SM_1000_NS8cuda_cub4core6detail5shmemE+32];
	ld.shared.u32 	%r1958, [_ZN6thrust24THRUST_300001_SM_1000_NS8cuda_cub4core6detail5shmemE+40];
	add.s64 	%rd730, %rd729, %rd727;
	setp.eq.s64 	%p421, %rd729, 0;
	selp.b32 	%r1959, %r1956, 0, %p421;
	add.s32 	%r1960, %r1959, %r1958;
	setp.eq.s32 	%p422, %r4, 3;
	selp.b64 	%rd731, %rd730, %rd728, %p422;
	selp.b32 	%r1961, %r1960, %r1957, %p422;
	ld.shared.u64 	%rd732, [_ZN6thrust24THRUST_300001_SM_1000_NS8cuda_cub4core6detail5shmemE+48];
	ld.shared.u32 	%r1962, [_ZN6thrust24THRUST_300001_SM_1000_NS8cuda_cub4core6detail5shmemE+56];
	add.s64 	%rd733, %rd732, %rd730;
	setp.eq.s64 	%p423, %rd732, 0;
	selp.b32 	%r1963, %r1960, 0, %p423;
	add.s32 	%r1964, %r1963, %r1962;
	setp.eq.s32 	%p424, %r4, 4;
	selp.b64 	%rd734, %rd733, %rd731, %p424;
	selp.b32 	%r1965, %r1964, %r1961, %p424;
	ld.shared.u64 	%rd735, [_ZN6thrust24THRUST_300001_SM_1000_NS8cuda_cub4core6detail5shmemE+64];
	ld.shared.u32 	%r1966, [_ZN6thrust24THRUST_300001_SM_1000_NS8cuda_cub4core6detail5shmemE+72];
	add.s64 	%rd736, %rd735, %rd733;
	setp.eq.s64 	%p425, %rd735, 0;
	selp.b32 	%r1967, %r1964, 0, %p425;
	add.s32 	%r1968, %r1967, %r1966;
	setp.eq.s32 	%p426, %r4, 5;
	selp.b64 	%rd737, %rd736, %rd734, %p426;
	selp.b32 	%r1969, %r1968, %r1965, %p426;
	ld.shared.u64 	%rd738, [_ZN6thrust24THRUST_300001_SM_1000_NS8cuda_cub4core6detail5shmemE+80];
	ld.shared.u32 	%r1970, [_ZN6thrust24THRUST_300001_SM_1000_NS8cuda_cub4core6detail5shmemE+88];
	add.s64 	%rd739, %rd738, %rd736;
	setp.eq.s64 	%p427, %rd738, 0;
	selp.b32 	%r1971, %r1968, 0, %p427;
	add.s32 	%r1972, %r1971, %r1970;
	setp.eq.s32 	%p428, %r4, 6;
	selp.b64 	%rd740, %rd739, %rd737, %p428;
	selp.b32 	%r1973, %r1972, %r1969, %p428;
	ld.shared.u64 	%rd741, [_ZN6thrust24THRUST_300001_SM_1000_NS8cuda_cub4core6detail5shmemE+96];
	ld.shared.u32 	%r1974, [_ZN6thrust24THRUST_300001_SM_1000_NS8cuda_cub4core6detail5shmemE+104];
	add.s64 	%rd742, %rd741, %rd739;
	setp.eq.s64 	%p429, %rd741, 0;
	selp.b32 	%r1975, %r1972, 0, %p429;
	add.s32 	%r1976, %r1975, %r1974;
	setp.eq.s32 	%p430, %r4, 7;
	selp.b64 	%rd743, %rd742, %rd740, %p430;
	selp.b32 	%r1977, %r1976, %r1973, %p430;
	ld.shared.u64 	%rd744, [_ZN6thrust24THRUST_300001_SM_1000_NS8cuda_cub4core6detail5shmemE+112];
	ld.shared.u32 	%r1978, [_ZN6thrust24THRUST_300001_SM_1000_NS8cuda_cub4core6detail5shmemE+120];
	add.s64 	%rd18, %rd744, %rd742;
	setp.eq.s64 	%p431, %rd744, 0;
	selp.b32 	%r1979, %r1976, 0, %p431;
	add.s32 	%r30, %r1979, %r1978;
	setp.lt.u32 	%p432, %r2, 32;
	selp.b64 	%rd745, 0, %rd743, %p432;
	selp.b32 	%r1980, 0, %r1977, %p432;
	setp.eq.s64 	%p433, %rd724, 0;
	selp.b32 	%r1981, %r1980, 0, %p433;
	add.s32 	%r1982, %r1981, %r1915;
	setp.eq.s32 	%p434, %r1782, 0;
	selp.b32 	%r31, %r1980, %r1982, %p434;
	selp.b64 	%rd746, 0, %rd724, %p434;
	add.s64 	%rd19, %rd745, %rd746;
	add.s64 	%rd20, %rd19, %rd792;
	setp.eq.s64 	%p435, %rd792, 0;
	selp.b32 	%r1983, %r31, 0, %p435;
	add.s32 	%r32, %r1983, %r14;
	add.s64 	%rd21, %rd10, %rd19;
	selp.b32 	%r1984, 0, %r32, %p417;
	add.s32 	%r33, %r15, %r1984;
	add.s64 	%rd22, %rd11, %rd19;
	selp.b32 	%r1985, 0, %r33, %p416;
	add.s32 	%r34, %r16, %r1985;
	add.s64 	%rd23, %rd12, %rd19;
	selp.b32 	%r1986, 0, %r34, %p415;
	add.s32 	%r35, %r17, %r1986;
	add.s64 	%rd24, %rd13, %rd19;
	selp.b32 	%r1987, 0, %r35, %p414;
	add.s32 	%r36, %r18, %r1987;
	add.s64 	%rd25, %rd14, %rd19;
	selp.b32 	%r1988, 0, %r36, %p413;
	add.s32 	%r37, %r19, %r1988;
	add.s64 	%rd26, %rd15, %rd19;
	selp.b32 	%r1989, 0, %r37, %p412;
	add.s32 	%r38, %r20, %r1989;
	add.s64 	%rd27, %rd16, %rd19;
	selp.b32 	%r1990, 0, %r38, %p411;
	add.s32 	%r39, %r21, %r1990;
	@%p418 bra 	$L__BB6_8;
	mov.b32 	%r1991, 101;
	mov.b64 	%rd748, {%r30, %r1991};
	add.s64 	%rd747, %rd1, 512;
	// begin inline asm
	st.relaxed.gpu.v2.u64 [%rd747], {%rd748, %rd18};
	// end inline asm
$L__BB6_8:
	setp.lt.s64 	%p436, %rd18, 257;
	@%p436 bra 	$L__BB6_34;
	bar.sync 	0;
	@%p435 bra 	$L__BB6_11;
	cvt.u32.u64 	%r1992, %rd19;
	shl.b32 	%r1993, %r1992, 3;
	mov.u32 	%r1994, _ZN6thrust24THRUST_300001_SM_1000_NS8cuda_cub4core6detail5shmemE;
	add.s32 	%r1995, %r1994, %r1993;
	st.shared.v2.u32 	[%r1995], {%r2044, %r31};
$L__BB6_11:
	setp.eq.s32 	%p447, %r5, %r6;
	@%p447 bra 	$L__BB6_13;
	cvt.u32.u64 	%r1996, %rd20;
	shl.b32 	%r1997, %r1996, 3;
	mov.u32 	%r1998, _ZN6thrust24THRUST_300001_SM_1000_NS8cuda_cub4core6detail5shmemE;
	add.s32 	%r1999, %r1998, %r1997;
	st.shared.v2.u32 	[%r1999], {%r5, %r32};
$L__BB6_13:
	setp.eq.s32 	%p448, %r6, %r7;
	@%p448 bra 	$L__BB6_15;
	cvt.u32.u64 	%r2000, %rd21;
	shl.b32 	%r2001, %r2000, 3;
	mov.u32 	%r2002, _ZN6thrust24THRUST_300001_SM_1000_NS8cuda_cub4core6detail5shmemE;
	add.s32 	%r2003, %r2002, %r2001;
	st.shared.v2.u32 	[%r2003], {%r6, %r33};
$L__BB6_15:
	setp.eq.s32 	%p449, %r7, %r8;
	@%p449 bra 	$L__BB6_17;
	cvt.u32.u64 	%r2004, %rd22;
	shl.b32 	%r2005, %r2004, 3;
	mov.u32 	%r2006, _ZN6thrust24THRUST_300001_SM_1000_NS8cuda_cub4core6detail5shmemE;
	add.s32 	%r2007, %r2006, %r2005;
	st.shared.v2.u32 	[%r2007], {%r7, %r34};
$L__BB6_17:
	setp.eq.s32 	%p450, %r8, %r9;
	@%p450 bra 	$L__BB6_19;
	cvt.u32.u64 	%r2008, %rd23;
	shl.b32 	%r2009, %r2008, 3;
	mov.u32 	%r2010, _ZN6thrust24THRUST_300001_SM_1000_NS8cuda_cub4core6detail5shmemE;
	add.s32 	%r2011, %r2010, %r2009;
	st.shared.v2.u32 	[%r2011], {%r8, %r35};
$L__BB6_19:
	setp.eq.s32 	%p451, %r9, %r10;
	@%p451 bra 	$L__BB6_21;
	cvt.u32.u64 	%r2012, %rd24;
	shl.b32 	%r2013, %r2012, 3;
	mov.u32 	%r2014, _ZN6thrust24THRUST_300001_SM_1000_NS8cuda_cub4core6detail5shmemE;
	add.s32 	%r2015, %r2014, %r2013;
	st.shared.v2.u32 	[%r2015], {%r9, %r36};
$L__BB6_21:
	setp.eq.s32 	%p452, %r10, %r11;
	@%p452 bra 	$L__BB6_23;
	cvt.u32.u64 	%r2016, %rd25;
	shl.b32 	%r2017, %r2016, 3;
	mov.u32 	%r2018, _ZN6thrust24THRUST_300001_SM_1000_NS8cuda_cub4core6detail5shmemE;
	add.s32 	%r2019, %r2018, %r2017;
	st.shared.v2.u32 	[%r2019], {%r10, %r37};
$L__BB6_23:
	setp.eq.s32 	%p453, %r11, %r12;
	@%p453 bra 	$L__BB6_25;
	cvt.u32.u64 	%r2020, %rd26;
	shl.b32 	%r2021, %r2020, 3;
	mov.u32 	%r2022, _ZN6thrust24THRUST_300001_SM_1000_NS8cuda_cub4core6detail5shmemE;
	add.s32 	%r2023, %r2022, %r2021;
	st.shared.v2.u32 	[%r2023], {%r11, %r38};
$L__BB6_25:
	setp.eq.s32 	%p454, %r12, %r13;
	@%p454 bra 	$L__BB6_27;
	cvt.u32.u64 	%r2024, %rd27;
	shl.b32 	%r2025, %r2024, 3;
	mov.u32 	%r2026, _ZN6thrust24THRUST_300001_SM_1000_NS8cuda_cub4core6detail5shmemE;
	add.s32 	%r2027, %r2026, %r2025;
	st.shared.v2.u32 	[%r2027], {%r12, %r39};
$L__BB6_27:
	bar.sync 	0;
	cvt.u64.u32 	%rd797, %r2;
	setp.le.u64 	%p455, %rd18, %rd797;
	@%p455 bra 	$L__BB6_362;
	not.b64 	%rd777, %rd797;
	add.s64 	%rd29, %rd18, %rd777;
	shr.u64 	%rd778, %rd29, 8;
	add.s64 	%rd779, %rd778, 1;
	and.b64  	%rd793, %rd779, 3;
	and.b64  	%rd780, %rd29, 768;
	setp.eq.s64 	%p456, %rd780, 768;
	@%p456 bra 	$L__BB6_31;
	shl.b64 	%rd781, %rd797, 2;
	add.s64 	%rd795, %rd5, %rd781;
	add.s64 	%rd794, %rd4, %rd781;
	shl.b32 	%r2028, %r2, 3;
	mov.u32 	%r2029, _ZN6thrust24THRUST_300001_SM_1000_NS8cuda_cub4core6detail5shmemE;
	add.s32 	%r2045, %r2029, %r2028;
	shl.b64 	%rd782, %rd793, 8;
	add.s64 	%rd797, %rd782, %rd797;
$L__BB6_30:
	.pragma "nounroll";
	ld.shared.v2.u32 	{%r2030, %r2031}, [%r2045];
	st.global.u32 	[%rd794], %r2030;
	st.global.u32 	[%rd795], %r2031;
	add.s64 	%rd795, %rd795, 1024;
	add.s64 	%rd794, %rd794, 1024;
	add.s32 	%r2045, %r2045, 2048;
	add.s64 	%rd793, %rd793, -1;
	setp.ne.s64 	%p457, %rd793, 0;
	@%p457 bra 	$L__BB6_30;
$L__BB6_31:
	setp.lt.u64 	%p458, %rd29, 768;
	@%p458 bra 	$L__BB6_362;
	mov.u32 	%r2034, _ZN6thrust24THRUST_300001_SM_1000_NS8cuda_cub4core6detail5shmemE;
$L__BB6_33:
	cvt.u32.u64 	%r2032, %rd797;
	shl.b32 	%r2033, %r2032, 3;
	add.s32 	%r2035, %r2034, %r2033;
	ld.shared.v2.u32 	{%r2036, %r2037}, [%r2035];
	shl.b64 	%rd783, %rd797, 2;
	add.s64 	%rd784, %rd4, %rd783;
	st.global.u32 	[%rd784], %r2036;
	add.s64 	%rd785, %rd5, %rd783;
	st.global.u32 	[%rd785], %r2037;
	ld.shared.v2.u32 	{%r2038, %r2039}, [%r2035+2048];
	and.b64  	%rd786, %rd783, 17179869180;
	add.s64 	%rd787, %rd4, %rd786;
	st.global.u32 	[%rd787+1024], %r2038;
	add.s64 	%rd788, %rd5, %rd786;
	st.global.u32 	[%rd788+1024], %r2039;
	ld.shared.v2.u32 	{%r2040, %r2041}, [%r2035+4096];
	st.global.u32 	[%rd787+2048], %r2040;
	st.global.u32 	[%rd788+2048], %r2041;
	ld.shared.v2.u32 	{%r2042, %r2043}, [%r2035+6144];
	st.global.u32 	[%rd787+3072], %r2042;
	st.global.u32 	[%rd788+3072], %r2043;
	add.s64 	%rd789, %rd797, 1024;
	and.b64  	%rd797, %rd789, 4294967295;
	setp.gt.u64 	%p459, %rd18, %rd797;
	@%p459 bra 	$L__BB6_33;
	bra.uni 	$L__BB6_362;
$L__BB6_34:
	@%p435 bra 	$L__BB6_36;
	shl.b64 	%rd750, %rd19, 2;
	add.s64 	%rd751, %rd4, %rd750;
	st.global.u32 	[%rd751], %r2044;
	add.s64 	%rd752, %rd5, %rd750;
	st.global.u32 	[%rd752], %r31;
$L__BB6_36:
	setp.eq.s32 	%p438, %r5, %r6;
	@%p438 bra 	$L__BB6_38;
	shl.b64 	%rd753, %rd20, 2;
	add.s64 	%rd754, %rd4, %rd753;
	st.global.u32 	[%rd754], %r5;
	add.s64 	%rd755, %rd5, %rd753;
	st.global.u32 	[%rd755], %r32;
$L__BB6_38:
	setp.eq.s32 	%p439, %r6, %r7;
	@%p439 bra 	$L__BB6_40;
	shl.b64 	%rd756, %rd21, 2;
	add.s64 	%rd757, %rd4, %rd756;
	st.global.u32 	[%rd757], %r6;
	add.s64 	%rd758, %rd5, %rd756;
	st.global.u32 	[%rd758], %r33;
$L__BB6_40:
	setp.eq.s32 	%p440, %r7, %r8;
	@%p440 bra 	$L__BB6_42;
	shl.b64 	%rd759, %rd22, 2;
	add.s64 	%rd760, %rd4, %rd759;
	st.global.u32 	[%rd760], %r7;
	add.s64 	%rd761, %rd5, %rd759;
	st.global.u32 	[%rd761], %r34;
$L__BB6_42:
	setp.eq.s32 	%p441, %r8, %r9;
	@%p441 bra 	$L__BB6_44;
	shl.b64 	%rd762, %rd23, 2;
	add.s64 	%rd763, %rd4, %rd762;
	st.global.u32 	[%rd763], %r8;
	add.s64 	%rd764, %rd5, %rd762;
	st.global.u32 	[%rd764], %r35;
$L__BB6_44:
	setp.eq.s32 	%p442, %r9, %r10;
	@%p442 bra 	$L__BB6_46;
	shl.b64 	%rd765, %rd24, 2;
	add.s64 	%rd766, %rd4, %rd765;
	st.global.u32 	[%rd766], %r9;
	add.s64 	%rd767, %rd5, %rd765;
	st.global.u32 	[%rd767], %r36;
$L__BB6_46:
	setp.eq.s32 	%p443, %r10, %r11;
	@%p443 bra 	$L__BB6_48;
	shl.b64 	%rd768, %rd25, 2;
	add.s64 	%rd769, %rd4, %rd768;
	st.global.u32 	[%rd769], %r10;
	add.s64 	%rd770, %rd5, %rd768;
	st.global.u32 	[%rd770], %r37;
$L__BB6_48:
	setp.eq.s32 	%p444, %r11, %r12;
	@%p444 bra 	$L__BB6_50;
	shl.b64 	%rd771, %rd26, 2;
	add.s64 	%rd772, %rd4, %rd771;
	st.global.u32 	[%rd772], %r11;
	add.s64 	%rd773, %rd5, %rd771;
	st.global.u32 	[%rd773], %r38;
$L__BB6_50:
	setp.eq.s32 	%p445, %r12, %r13;
	@%p445 bra 	$L__BB6_362;
	shl.b64 	%rd774, %rd27, 2;
	add.s64 	%rd775, %rd4, %rd774;
	st.global.u32 	[%rd775], %r12;
	add.s64 	%rd776, %rd5, %rd774;
	st.global.u32 	[%rd776], %r39;
	bra.uni 	$L__BB6_362;
$L__BB6_52:
	mov.u32 	%r43, %tid.x;
	and.b32  	%r1259, %r43, 31;
	and.b32  	%r1260, %r43, 992;
	mul.lo.s32 	%r1261, %r1260, 9;
	or.b32  	%r1262, %r1261, %r1259;
	cvt.u64.u32 	%rd542, %r1262;
	add.s64 	%rd43, %rd6, %rd542;
	shl.b64 	%rd543, %rd43, 2;
	add.s64 	%rd533, %rd2, %rd543;
	// begin inline asm
	ld.global.nc.u32 %r1248, [%rd533];
	// end inline asm
	add.s64 	%rd534, %rd533, 128;
	// begin inline asm
	ld.global.nc.u32 %r1249, [%rd534];
	// end inline asm
	add.s64 	%rd535, %rd533, 256;
	// begin inline asm
	ld.global.nc.u32 %r1250, [%rd535];
	// end inline asm
	add.s64 	%rd536, %rd533, 384;
	// begin inline asm
	ld.global.nc.u32 %r1251, [%rd536];
	// end inline asm
	add.s64 	%rd537, %rd533, 512;
	// begin inline asm
	ld.global.nc.u32 %r1252, [%rd537];
	// end inline asm
	add.s64 	%rd538, %rd533, 640;
	// begin inline asm
	ld.global.nc.u32 %r1253, [%rd538];
	// end inline asm
	add.s64 	%rd539, %rd533, 768;
	// begin inline asm
	ld.global.nc.u32 %r1254, [%rd539];
	// end inline asm
	add.s64 	%rd540, %rd533, 896;
	// begin inline asm
	ld.global.nc.u32 %r1255, [%rd540];
	// end inline asm
	add.s64 	%rd541, %rd533, 1024;
	// begin inline asm
	ld.global.nc.u32 %r1256, [%rd541];
	// end inline asm
	// begin inline asm
	mov.u32 %r1257, %laneid;
	// end inline asm
	shr.u32 	%r45, %r43, 5;
	mad.lo.s32 	%r1263, %r45, 288, %r1257;
	shl.b32 	%r1264, %r1263, 2;
	mov.u32 	%r1265, _ZN6thrust24THRUST_300001_SM_1000_NS8cuda_cub4core6detail5shmemE;
	add.s32 	%r46, %r1265, %r1264;
	st.shared.u32 	[%r46], %r1248;
	st.shared.u32 	[%r46+128], %r1249;
	st.shared.u32 	[%r46+256], %r1250;
	st.shared.u32 	[%r46+384], %r1251;
	st.shared.u32 	[%r46+512], %r1252;
	st.shared.u32 	[%r46+640], %r1253;
	st.shared.u32 	[%r46+768], %r1254;
	st.shared.u32 	[%r46+896], %r1255;
	st.shared.u32 	[%r46+1024], %r1256;
	bar.warp.sync 	-1;
	shl.b32 	%r1266, %r1257, 5;
	add.s32 	%r47, %r46, %r1266;
	ld.shared.u32 	%r48, [%r47];
	ld.shared.u32 	%r49, [%r47+4];
	ld.shared.u32 	%r50, [%r47+8];
	ld.shared.u32 	%r51, [%r47+12];
	ld.shared.u32 	%r52, [%r47+16];
	ld.shared.u32 	%r53, [%r47+20];
	ld.shared.u32 	%r54, [%r47+24];
	ld.shared.u32 	%r55, [%r47+28];
	ld.shared.u32 	%r56, [%r47+32];
	setp.ne.s32 	%p281, %r43, 0;
	mov.b32 	%r2047, 0;
	@%p281 bra 	$L__BB6_54;
	shl.b64 	%rd545, %rd6, 2;
	add.s64 	%rd546, %rd2, %rd545;
	add.s64 	%rd544, %rd546, -4;
	// begin inline asm
	ld.global.nc.u32 %r2047, [%rd544];
	// end inline asm
$L__BB6_54:
	setp.eq.s32 	%p282, %r43, 0;
	bar.sync 	0;
	add.s64 	%rd547, %rd3, %rd543;
	// begin inline asm
	ld.global.nc.u32 %r1268, [%rd547];
	// end inline asm
	add.s64 	%rd548, %rd547, 128;
	// begin inline asm
	ld.global.nc.u32 %r1269, [%rd548];
	// end inline asm
	add.s64 	%rd549, %rd547, 256;
	// begin inline asm
	ld.global.nc.u32 %r1270, [%rd549];
	// end inline asm
	add.s64 	%rd550, %rd547, 384;
	// begin inline asm
	ld.global.nc.u32 %r1271, [%rd550];
	// end inline asm
	add.s64 	%rd551, %rd547, 512;
	// begin inline asm
	ld.global.nc.u32 %r1272, [%rd551];
	// end inline asm
	add.s64 	%rd552, %rd547, 640;
	// begin inline asm
	ld.global.nc.u32 %r1273, [%rd552];
	// end inline asm
	add.s64 	%rd553, %rd547, 768;
	// begin inline asm
	ld.global.nc.u32 %r1274, [%rd553];
	// end inline asm
	add.s64 	%rd554, %rd547, 896;
	// begin inline asm
	ld.global.nc.u32 %r1275, [%rd554];
	// end inline asm
	add.s64 	%rd555, %rd547, 1024;
	// begin inline asm
	ld.global.nc.u32 %r1276, [%rd555];
	// end inline asm
	st.shared.u32 	[%r46], %r1268;
	st.shared.u32 	[%r46+128], %r1269;
	st.shared.u32 	[%r46+256], %r1270;
	st.shared.u32 	[%r46+384], %r1271;
	st.shared.u32 	[%r46+512], %r1272;
	st.shared.u32 	[%r46+640], %r1273;
	st.shared.u32 	[%r46+768], %r1274;
	st.shared.u32 	[%r46+896], %r1275;
	st.shared.u32 	[%r46+1024], %r1276;
	bar.warp.sync 	-1;
	ld.shared.u32 	%r59, [%r47];
	ld.shared.u32 	%r60, [%r47+4];
	ld.shared.u32 	%r61, [%r47+8];
	ld.shared.u32 	%r62, [%r47+12];
	ld.shared.u32 	%r63, [%r47+16];
	ld.shared.u32 	%r64, [%r47+20];
	ld.shared.u32 	%r65, [%r47+24];
	ld.shared.u32 	%r66, [%r47+28];
	ld.shared.u32 	%r67, [%r47+32];
	bar.sync 	0;
	shl.b32 	%r1277, %r43, 2;
	add.s32 	%r1279, %r1265, %r1277;
	add.s32 	%r68, %r1279, 1240;
	st.shared.u32 	[%r1279+1240], %r56;
	bar.sync 	0;
	@%p282 bra 	$L__BB6_56;
	ld.shared.u32 	%r2047, [%r68+-4];
$L__BB6_56:
	setp.ne.s32 	%p283, %r2047, %r48;
	selp.u64 	%rd557, 1, 0, %p283;
	setp.ne.s32 	%p284, %r48, %r49;
	selp.u64 	%rd558, 1, 0, %p284;
	setp.ne.s32 	%p285, %r49, %r50;
	selp.u64 	%rd559, 1, 0, %p285;
	setp.ne.s32 	%p286, %r50, %r51;
	selp.u64 	%rd560, 1, 0, %p286;
	setp.ne.s32 	%p287, %r51, %r52;
	selp.u64 	%rd561, 1, 0, %p287;
	setp.ne.s32 	%p288, %r52, %r53;
	selp.u64 	%rd562, 1, 0, %p288;
	setp.ne.s32 	%p289, %r53, %r54;
	selp.u64 	%rd563, 1, 0, %p289;
	setp.ne.s32 	%p290, %r54, %r55;
	selp.u64 	%rd564, 1, 0, %p290;
	setp.ne.s32 	%p291, %r55, %r56;
	selp.u64 	%rd565, 1, 0, %p291;
	add.s64 	%rd566, %rd558, %rd557;
	selp.b32 	%r1400, 0, %r59, %p284;
	add.s32 	%r1401, %r60, %r1400;
	add.s64 	%rd567, %rd566, %rd559;
	selp.b32 	%r1402, 0, %r1401, %p285;
	add.s32 	%r1403, %r61, %r1402;
	add.s64 	%rd44, %rd567, %rd560;
	selp.b32 	%r1404, 0, %r1403, %p286;
	add.s32 	%r1405, %r62, %r1404;
	add.s64 	%rd45, %rd44, %rd561;
	selp.b32 	%r1406, 0, %r1405, %p287;
	add.s32 	%r1407, %r63, %r1406;
	add.s64 	%rd46, %rd45, %rd562;
	selp.b32 	%r1408, 0, %r1407, %p288;
	add.s32 	%r1409, %r64, %r1408;
	add.s64 	%rd47, %rd46, %rd563;
	selp.b32 	%r1410, 0, %r1409, %p289;
	add.s32 	%r1411, %r65, %r1410;
	add.s64 	%rd48, %rd47, %rd564;
	selp.b32 	%r1412, 0, %r1411, %p290;
	add.s32 	%r1413, %r66, %r1412;
	add.s64 	%rd568, %rd48, %rd565;
	mov.b64 	{%r1281, %r1286}, %rd568;
	selp.b32 	%r1414, 0, %r1413, %p291;
	add.s32 	%r1291, %r67, %r1414;
	mov.b32 	%r1397, 1;
	mov.b32 	%r1398, 0;
	mov.b32 	%r1399, -1;
	// begin inline asm
	shfl.sync.up.b32 %r1280, %r1281, %r1397, %r1398, %r1399;
	// end inline asm
	// begin inline asm
	shfl.sync.up.b32 %r1285, %r1286, %r1397, %r1398, %r1399;
	// end inline asm
	mov.b64 	%rd569, {%r1280, %r1285};
	// begin inline asm
	shfl.sync.up.b32 %r1290, %r1291, %r1397, %r1398, %r1399;
	// end inline asm
	// begin inline asm
	shfl.sync.up.b32 %r1295, %r1296, %r1397, %r1398, %r1399;
	// end inline asm
	setp.eq.s64 	%p292, %rd568, 0;
	selp.b32 	%r1415, %r1290, 0, %p292;
	setp.lt.s32 	%p293, %r1257, 1;
	selp.b64 	%rd570, 0, %rd569, %p293;
	add.s64 	%rd571, %rd570, %rd568;
	mov.b64 	{%r1301, %r1306}, %rd571;
	selp.b32 	%r1416, 0, %r1415, %p293;
	add.s32 	%r1311, %r1416, %r1291;
	mov.b32 	%r1317, 2;
	// begin inline asm
	shfl.sync.up.b32 %r1300, %r1301, %r1317, %r1398, %r1399;
	// end inline asm
	// begin inline asm
	shfl.sync.up.b32 %r1305, %r1306, %r1317, %r1398, %r1399;
	// end inline asm
	mov.b64 	%rd572, {%r1300, %r1305};
	// begin inline asm
	shfl.sync.up.b32 %r1310, %r1311, %r1317, %r1398, %r1399;
	// end inline asm
	// begin inline asm
	shfl.sync.up.b32 %r1315, %r1316, %r1317, %r1398, %r1399;
	// end inline asm
	setp.eq.s64 	%p294, %rd571, 0;
	selp.b32 	%r1417, %r1310, 0, %p294;
	setp.lt.s32 	%p295, %r1257, 2;
	selp.b64 	%rd573, 0, %rd572, %p295;
	add.s64 	%rd574, %rd573, %rd571;
	mov.b64 	{%r1321, %r1326}, %rd574;
	selp.b32 	%r1418, 0, %r1417, %p295;
	add.s32 	%r1331, %r1418, %r1311;
	mov.b32 	%r1337, 4;
	// begin inline asm
	shfl.sync.up.b32 %r1320, %r1321, %r1337, %r1398, %r1399;
	// end inline asm
	// begin inline asm
	shfl.sync.up.b32 %r1325, %r1326, %r1337, %r1398, %r1399;
	// end inline asm
	mov.b64 	%rd575, {%r1320, %r1325};
	// begin inline asm
	shfl.sync.up.b32 %r1330, %r1331, %r1337, %r1398, %r1399;
	// end inline asm
	// begin inline asm
	shfl.sync.up.b32 %r1335, %r1336, %r1337, %r1398, %r1399;
	// end inline asm
	setp.eq.s64 	%p296, %rd574, 0;
	selp.b32 	%r1419, %r1330, 0, %p296;
	setp.lt.s32 	%p297, %r1257, 4;
	selp.b64 	%rd576, 0, %rd575, %p297;
	add.s64 	%rd577, %rd576, %rd574;
	mov.b64 	{%r1341, %r1346}, %rd577;
	selp.b32 	%r1420, 0, %r1419, %p297;
	add.s32 	%r1351, %r1420, %r1331;
	mov.b32 	%r1357, 8;
	// begin inline asm
	shfl.sync.up.b32 %r1340, %r1341, %r1357, %r1398, %r1399;
	// end inline asm
	// begin inline asm
	shfl.sync.up.b32 %r1345, %r1346, %r1357, %r1398, %r1399;
	// end inline asm
	mov.b64 	%rd578, {%r1340, %r1345};
	// begin inline asm
	shfl.sync.up.b32 %r1350, %r1351, %r1357, %r1398, %r1399;
	// end inline asm
	// begin inline asm
	shfl.sync.up.b32 %r1355, %r1356, %r1357, %r1398, %r1399;
	// end inline asm
	setp.eq.s64 	%p298, %rd577, 0;
	selp.b32 	%r1421, %r1350, 0, %p298;
	setp.lt.s32 	%p299, %r1257, 8;
	selp.b64 	%rd579, 0, %rd578, %p299;
	add.s64 	%rd580, %rd579, %rd577;
	mov.b64 	{%r1361, %r1366}, %rd580;
	selp.b32 	%r1422, 0, %r1421, %p299;
	add.s32 	%r1371, %r1422, %r1351;
	mov.b32 	%r1377, 16;
	// begin inline asm
	shfl.sync.up.b32 %r1360, %r1361, %r1377, %r1398, %r1399;
	// end inline asm
	// begin inline asm
	shfl.sync.up.b32 %r1365, %r1366, %r1377, %r1398, %r1399;
	// end inline asm
	mov.b64 	%rd581, {%r1360, %r1365};
	// begin inline asm
	shfl.sync.up.b32 %r1370, %r1371, %r1377, %r1398, %r1399;
	// end inline asm
	// begin inline asm
	shfl.sync.up.b32 %r1375, %r1376, %r1377, %r1398, %r1399;
	// end inline asm
	setp.eq.s64 	%p300, %rd580, 0;
	selp.b32 	%r1423, %r1370, 0, %p300;
	setp.lt.s32 	%p301, %r1257, 16;
	selp.b64 	%rd582, 0, %rd581, %p301;
	add.s64 	%rd49, %rd582, %rd580;
	mov.b64 	{%r1381, %r1386}, %rd49;
	selp.b32 	%r1424, 0, %r1423, %p301;
	add.s32 	%r1391, %r1424, %r1371;
	// begin inline asm
	shfl.sync.up.b32 %r1380, %r1381, %r1397, %r1398, %r1399;
	// end inline asm
	// begin inline asm
	shfl.sync.up.b32 %r1385, %r1386, %r1397, %r1398, %r1399;
	// end inline asm
	mov.b64 	%rd809, {%r1380, %r1385};
	// begin inline asm
	shfl.sync.up.b32 %r2061, %r1391, %r1397, %r1398, %r1399;
	// end inline asm
	// begin inline asm
	shfl.sync.up.b32 %r1395, %r1396, %r1397, %r1398, %r1399;
	// end inline asm
	setp.ne.s32 	%p302, %r1257, 31;
	@%p302 bra 	$L__BB6_58;
	shl.b32 	%r1425, %r45, 4;
	mov.u32 	%r1426, _ZN6thrust24THRUST_300001_SM_1000_NS8cuda_cub4core6detail5shmemE;
	add.s32 	%r1427, %r1426, %r1425;
	st.shared.u64 	[%r1427], %rd49;
	st.shared.u32 	[%r1427+8], %r1391;
$L__BB6_58:
	bar.sync 	0;
	ld.shared.u64 	%rd583, [_ZN6thrust24THRUST_300001_SM_1000_NS8cuda_cub4core6detail5shmemE];
	ld.shared.u32 	%r1428, [_ZN6thrust24THRUST_300001_SM_1000_NS8cuda_cub4core6detail5shmemE+8];
	ld.shared.u64 	%rd584, [_ZN6thrust24THRUST_300001_SM_1000_NS8cuda_cub4core6detail5shmemE+16];
	ld.shared.u32 	%r1429, [_ZN6thrust24THRUST_300001_SM_1000_NS8cuda_cub4core6detail5shmemE+24];
	add.s64 	%rd585, %rd584, %rd583;
	setp.eq.s64 	%p303, %rd584, 0;
	selp.b32 	%r1430, %r1428, 0, %p303;
	add.s32 	%r1431, %r1430, %r1429;
	setp.eq.s32 	%p304, %r45, 2;
	selp.b64 	%rd586, %rd585, %rd583, %p304;
	selp.b32 	%r1432, %r1431, %r1428, %p304;
	ld.shared.u64 	%rd587, [_ZN6thrust24THRUST_300001_SM_1000_NS8cuda_cub4core6detail5shmemE+32];
	ld.shared.u32 	%r1433, [_ZN6thrust24THRUST_300001_SM_1000_NS8cuda_cub4core6detail5shmemE+40];
	add.s64 	%rd588, %rd587, %rd585;
	setp.eq.s64 	%p305, %rd587, 0;
	selp.b32 	%r1434, %r1431, 0, %p305;
	add.s32 	%r1435, %r1434, %r1433;
	setp.eq.s32 	%p306, %r45, 3;
	selp.b64 	%rd589, %rd588, %rd586, %p306;
	selp.b32 	%r1436, %r1435, %r1432, %p306;
	ld.shared.u64 	%rd590, [_ZN6thrust24THRUST_300001_SM_1000_NS8cuda_cub4core6detail5shmemE+48];
	ld.shared.u32 	%r1437, [_ZN6thrust24THRUST_300001_SM_1000_NS8cuda_cub4core6detail5shmemE+56];
	add.s64 	%rd591, %rd590, %rd588;
	setp.eq.s64 	%p307, %rd590, 0;
	selp.b32 	%r1438, %r1435, 0, %p307;
	add.s32 	%r1439, %r1438, %r1437;
	setp.eq.s32 	%p308, %r45, 4;
	selp.b64 	%rd592, %rd591, %rd589, %p308;
	selp.b32 	%r1440, %r1439, %r1436, %p308;
	ld.shared.u64 	%rd593, [_ZN6thrust24THRUST_300001_SM_1000_NS8cuda_cub4core6detail5shmemE+64];
	ld.shared.u32 	%r1441, [_ZN6thrust24THRUST_300001_SM_1000_NS8cuda_cub4core6detail5shmemE+72];
	add.s64 	%rd594, %rd593, %rd591;
	setp.eq.s64 	%p309, %rd593, 0;
	selp.b32 	%r1442, %r1439, 0, %p309;
	add.s32 	%r1443, %r1442, %r1441;
	setp.eq.s32 	%p310, %r45, 5;
	selp.b64 	%rd595, %rd594, %rd592, %p310;
	selp.b32 	%r1444, %r1443, %r1440, %p310;
	ld.shared.u64 	%rd596, [_ZN6thrust24THRUST_300001_SM_1000_NS8cuda_cub4core6detail5shmemE+80];
	ld.shared.u32 	%r1445, [_ZN6thrust24THRUST_300001_SM_1000_NS8cuda_cub4core6detail5shmemE+88];
	add.s64 	%rd597, %rd596, %rd594;
	setp.eq.s64 	%p311, %rd596, 0;
	selp.b32 	%r1446, %r1443, 0, %p311;
	add.s32 	%r1447, %r1446, %r1445;
	setp.eq.s32 	%p312, %r45, 6;
	selp.b64 	%rd598, %rd597, %rd595, %p312;
	selp.b32 	%r1448, %r1447, %r1444, %p312;
	ld.shared.u64 	%rd599, [_ZN6thrust24THRUST_300001_SM_1000_NS8cuda_cub4core6detail5shmemE+96];
	ld.shared.u32 	%r1449, [_ZN6thrust24THRUST_300001_SM_1000_NS8cuda_cub4core6detail5shmemE+104];
	add.s64 	%rd600, %rd599, %rd597;
	setp.eq.s64 	%p313, %rd599, 0;
	selp.b32 	%r1450, %r1447, 0, %p313;
	add.s32 	%r1451, %r1450, %r1449;
	setp.eq.s32 	%p314, %r45, 7;
	selp.b64 	%rd51, %rd600, %rd598, %p314;
	selp.b32 	%r73, %r1451, %r1448, %p314;
	ld.shared.u64 	%rd601, [_ZN6thrust24THRUST_300001_SM_1000_NS8cuda_cub4core6detail5shmemE+112];
	ld.shared.u32 	%r1452, [_ZN6thrust24THRUST_300001_SM_1000_NS8cuda_cub4core6detail5shmemE+120];
	add.s64 	%rd52, %rd601, %rd600;
	setp.eq.s64 	%p315, %rd601, 0;
	selp.b32 	%r1453, %r1451, 0, %p315;
	add.s32 	%r74, %r1453, %r1452;
	setp.lt.u32 	%p316, %r43, 32;
	@%p316 bra 	$L__BB6_60;
	setp.eq.s64 	%p317, %rd809, 0;
	selp.b32 	%r1454, %r73, 0, %p317;
	add.s32 	%r1455, %r1454, %r2061;
	setp.eq.s32 	%p318, %r1257, 0;
	selp.b64 	%rd602, 0, %rd809, %p318;
	add.s64 	%rd809, %rd51, %rd602;
	selp.b32 	%r2061, %r73, %r1455, %p318;
	bra.uni 	$L__BB6_96;
$L__BB6_60:
	setp.ne.s32 	%p319, %r43, 0;
	mul.wide.u32 	%rd603, %r1, 16;
	add.s64 	%rd54, %rd1, %rd603;
	@%p319 bra 	$L__BB6_62;
	st.shared.u64 	[_ZN6thrust24THRUST_300001_SM_1000_NS8cuda_cub4core6detail5shmemE+200], %rd52;
	st.shared.u32 	[_ZN6thrust24THRUST_300001_SM_1000_NS8cuda_cub4core6detail5shmemE+208], %r74;
	mov.b32 	%r1456, 100;
	mov.b64 	%rd605, {%r74, %r1456};
	add.s64 	%rd604, %rd54, 512;
	// begin inline asm
	st.relaxed.gpu.v2.u64 [%rd604], {%rd605, %rd52};
	// end inline asm
$L__BB6_62:
	not.b32 	%r76, %r43;
	mov.u32 	%r1457, %nctaid.x;
	setp.gt.u32 	%p320, %r1457, 499;
	@%p320 bra 	$L__BB6_64;
	membar.cta;
	bra.uni 	$L__BB6_65;
$L__BB6_64:
	mov.b32 	%r1458, 450;
	// begin inline asm
	nanosleep.u32 %r1458;
	// end inline asm
$L__BB6_65:
	mul.wide.s32 	%rd607, %r76, 16;
	add.s64 	%rd608, %rd54, %rd607;
	add.s64 	%rd55, %rd608, 512;
$L__BB6_66:
	// begin inline asm
	ld.relaxed.gpu.v2.u64 {%rd609, %rd799}, [%rd55];
	// end inline asm
	mov.b64 	{%r2049, %r2054}, %rd609;
	setp.eq.s32 	%p321, %r2054, 99;
	mov.b32 	%r1459, -1;
	vote.sync.any.pred 	%p322, %p321, %r1459;
	@%p322 bra 	$L__BB6_66;
	setp.eq.s32 	%p323, %r2054, 101;
	mov.b32 	%r1481, -1;
	vote.sync.ballot.b32 	%r1482, %p323, %r1481;
	// begin inline asm
	mov.u32 %r1461, %lanemask_ge;
	// end inline asm
	and.b32  	%r1483, %r1482, %r1461;
	or.b32  	%r1484, %r1483, -2147483648;
	add.s32 	%r1485, %r1484, -1;
	not.b32 	%r1486, %r1484;
	and.b32  	%r1487, %r1486, %r1485;
	popc.b32 	%r80, %r1487;
	mov.b64 	{%r1463, %r1468}, %rd799;
	mov.b32 	%r1479, 1;
	// begin inline asm
	shfl.sync.down.b32 %r1462, %r1463, %r1479, %r80, %r1481;
	// end inline asm
	// begin inline asm
	shfl.sync.down.b32 %r1467, %r1468, %r1479, %r80, %r1481;
	// end inline asm
	// begin inline asm
	shfl.sync.down.b32 %r1472, %r2049, %r1479, %r80, %r1481;
	// end inline asm
	// begin inline asm
	shfl.sync.down.b32 %r1477, %r1478, %r1479, %r80, %r1481;
	// end inline asm
	setp.ge.s32 	%p325, %r1257, %r80;
	@%p325 bra 	$L__BB6_69;
	mov.b64 	%rd612, {%r1462, %r1467};
	add.s64 	%rd57, %rd799, %rd612;
	setp.eq.s64 	%p326, %rd799, 0;
	selp.b32 	%r1488, %r1472, 0, %p326;
	add.s32 	%r2049, %r1488, %r2049;
	mov.u64 	%rd799, %rd57;
$L__BB6_69:
	mov.b64 	{%r1490, %r1495}, %rd799;
	mov.b32 	%r1506, 2;
	mov.b32 	%r1508, -1;
	// begin inline asm
	shfl.sync.down.b32 %r1489, %r1490, %r1506, %r80, %r1508;
	// end inline asm
	// begin inline asm
	shfl.sync.down.b32 %r1494, %r1495, %r1506, %r80, %r1508;
	// end inline asm
	// begin inline asm
	shfl.sync.down.b32 %r1499, %r2049, %r1506, %r80, %r1508;
	// end inline asm
	// begin inline asm
	shfl.sync.down.b32 %r1504, %r1505, %r1506, %r80, %r1508;
	// end inline asm
	add.s32 	%r89, %r1257, 2;
	setp.gt.s32 	%p327, %r89, %r80;
	@%p327 bra 	$L__BB6_71;
	mov.b64 	%rd613, {%r1489, %r1494};
	add.s64 	%rd59, %rd799, %rd613;
	setp.eq.s64 	%p328, %rd799, 0;
	selp.b32 	%r1509, %r1499, 0, %p328;
	add.s32 	%r2049, %r1509, %r2049;
	mov.u64 	%rd799, %rd59;
$L__BB6_71:
	mov.b64 	{%r1511, %r1516}, %rd799;
	mov.b32 	%r1527, 4;
	mov.b32 	%r1529, -1;
	// begin inline asm
	shfl.sync.down.b32 %r1510, %r1511, %r1527, %r80, %r1529;
	// end inline asm
	// begin inline asm
	shfl.sync.down.b32 %r1515, %r1516, %r1527, %r80, %r1529;
	// end inline asm
	// begin inline asm
	shfl.sync.down.b32 %r1520, %r2049, %r1527, %r80, %r1529;
	// end inline asm
	// begin inline asm
	shfl.sync.down.b32 %r1525, %r1526, %r1527, %r80, %r1529;
	// end inline asm
	add.s32 	%r95, %r1257, 4;
	setp.gt.s32 	%p329, %r95, %r80;
	@%p329 bra 	$L__BB6_73;
	mov.b64 	%rd614, {%r1510, %r1515};
	add.s64 	%rd61, %rd799, %rd614;
	setp.eq.s64 	%p330, %rd799, 0;
	selp.b32 	%r1530, %r1520, 0, %p330;
	add.s32 	%r2049, %r1530, %r2049;
	mov.u64 	%rd799, %rd61;
$L__BB6_73:
	mov.b64 	{%r1532, %r1537}, %rd799;
	mov.b32 	%r1548, 8;
	mov.b32 	%r1550, -1;
	// begin inline asm
	shfl.sync.down.b32 %r1531, %r1532, %r1548, %r80, %r1550;
	// end inline asm
	// begin inline asm
	shfl.sync.down.b32 %r1536, %r1537, %r1548, %r80, %r1550;
	// end inline asm
	// begin inline asm
	shfl.sync.down.b32 %r1541, %r2049, %r1548, %r80, %r1550;
	// end inline asm
	// begin inline asm
	shfl.sync.down.b32 %r1546, %r1547, %r1548, %r80, %r1550;
	// end inline asm
	add.s32 	%r101, %r1257, 8;
	setp.gt.s32 	%p331, %r101, %r80;
	@%p331 bra 	$L__BB6_75;
	mov.b64 	%rd615, {%r1531, %r1536};
	add.s64 	%rd63, %rd799, %rd615;
	setp.eq.s64 	%p332, %rd799, 0;
	selp.b32 	%r1551, %r1541, 0, %p332;
	add.s32 	%r2049, %r1551, %r2049;
	mov.u64 	%rd799, %rd63;
$L__BB6_75:
	mov.b64 	{%r1553, %r1558}, %rd799;
	mov.b32 	%r1569, 16;
	mov.b32 	%r1571, -1;
	// begin inline asm
	shfl.sync.down.b32 %r1552, %r1553, %r1569, %r80, %r1571;
	// end inline asm
	// begin inline asm
	shfl.sync.down.b32 %r1557, %r1558, %r1569, %r80, %r1571;
	// end inline asm
	// begin inline asm
	shfl.sync.down.b32 %r1562, %r2049, %r1569, %r80, %r1571;
	// end inline asm
	// begin inline asm
	shfl.sync.down.b32 %r1567, %r1568, %r1569, %r80, %r1571;
	// end inline asm
	add.s32 	%r107, %r1257, 16;
	setp.gt.s32 	%p333, %r107, %r80;
	@%p333 bra 	$L__BB6_77;
	mov.b64 	%rd616, {%r1552, %r1557};
	add.s64 	%rd65, %rd799, %rd616;
	setp.eq.s64 	%p334, %rd799, 0;
	selp.b32 	%r1572, %r1562, 0, %p334;
	add.s32 	%r2049, %r1572, %r2049;
	mov.u64 	%rd799, %rd65;
$L__BB6_77:
	not.b32 	%r1573, %r43;
	add.s32 	%r2055, %r1, %r1573;
	add.s64 	%rd67, %rd1, 512;
$L__BB6_78:
	setp.ne.s32 	%p335, %r2054, 101;
	mov.b32 	%r1574, -1;
	vote.sync.all.pred 	%p336, %p335, %r1574;
	not.pred 	%p337, %p336;
	@%p337 bra 	$L__BB6_92;
	mul.wide.s32 	%rd672, %r2055, 16;
	add.s64 	%rd673, %rd67, %rd672;
	add.s64 	%rd671, %rd673, -512;
$L__BB6_80:
	// begin inline asm
	ld.relaxed.gpu.v2.u64 {%rd669, %rd805}, [%rd671];
	// end inline asm
	mov.b64 	{%r2057, %r2054}, %rd669;
	setp.eq.s32 	%p375, %r2054, 99;
	mov.b32 	%r1659, -1;
	vote.sync.any.pred 	%p376, %p375, %r1659;
	@%p376 bra 	$L__BB6_80;
	setp.eq.s32 	%p377, %r2054, 101;
	mov.b32 	%r1680, -1;
	vote.sync.ballot.b32 	%r1681, %p377, %r1680;
	and.b32  	%r1682, %r1681, %r1461;
	or.b32  	%r1683, %r1682, -2147483648;
	add.s32 	%r1684, %r1683, -1;
	not.b32 	%r1685, %r1683;
	and.b32  	%r1686, %r1685, %r1684;
	popc.b32 	%r116, %r1686;
	mov.b64 	{%r1662, %r1667}, %rd805;
	mov.b32 	%r1678, 1;
	// begin inline asm
	shfl.sync.down.b32 %r1661, %r1662, %r1678, %r116, %r1680;
	// end inline asm
	// begin inline asm
	shfl.sync.down.b32 %r1666, %r1667, %r1678, %r116, %r1680;
	// end inline asm
	// begin inline asm
	shfl.sync.down.b32 %r1671, %r2057, %r1678, %r116, %r1680;
	// end inline asm
	// begin inline asm
	shfl.sync.down.b32 %r1676, %r1677, %r1678, %r116, %r1680;
	// end inline asm
	setp.ge.s32 	%p379, %r1257, %r116;
	@%p379 bra 	$L__BB6_83;
	mov.b64 	%rd674, {%r1661, %r1666};
	add.s64 	%rd70, %rd805, %rd674;
	setp.eq.s64 	%p380, %rd805, 0;
	selp.b32 	%r1687, %r1671, 0, %p380;
	add.s32 	%r2057, %r1687, %r2057;
	mov.u64 	%rd805, %rd70;
$L__BB6_83:
	mov.b64 	{%r1689, %r1694}, %rd805;
	mov.b32 	%r1705, 2;
	mov.b32 	%r1707, -1;
	// begin inline asm
	shfl.sync.down.b32 %r1688, %r1689, %r1705, %r116, %r1707;
	// end inline asm
	// begin inline asm
	shfl.sync.down.b32 %r1693, %r1694, %r1705, %r116, %r1707;
	// end inline asm
	// begin inline asm
	shfl.sync.down.b32 %r1698, %r2057, %r1705, %r116, %r1707;
	// end inline asm
	// begin inline asm
	shfl.sync.down.b32 %r1703, %r1704, %r1705, %r116, %r1707;
	// end inline asm
	setp.gt.s32 	%p381, %r89, %r116;
	@%p381 bra 	$L__BB6_85;
	mov.b64 	%rd675, {%r1688, %r1693};
	add.s64 	%rd72, %rd805, %rd675;
	setp.eq.s64 	%p382, %rd805, 0;
	selp.b32 	%r1708, %r1698, 0, %p382;
	add.s32 	%r2057, %r1708, %r2057;
	mov.u64 	%rd805, %rd72;
$L__BB6_85:
	mov.b64 	{%r1710, %r1715}, %rd805;
	mov.b32 	%r1726, 4;
	mov.b32 	%r1728, -1;
	// begin inline asm
	shfl.sync.down.b32 %r1709, %r1710, %r1726, %r116, %r1728;
	// end inline asm
	// begin inline asm
	shfl.sync.down.b32 %r1714, %r1715, %r1726, %r116, %r1728;
	// end inline asm
	// begin inline asm
	shfl.sync.down.b32 %r1719, %r2057, %r1726, %r116, %r1728;
	// end inline asm
	// begin inline asm
	shfl.sync.down.b32 %r1724, %r1725, %r1726, %r116, %r1728;
	// end inline asm
	setp.gt.s32 	%p383, %r95, %r116;
	@%p383 bra 	$L__BB6_87;
	mov.b64 	%rd676, {%r1709, %r1714};
	add.s64 	%rd74, %rd805, %rd676;
	setp.eq.s64 	%p384, %rd805, 0;
	selp.b32 	%r1729, %r1719, 0, %p384;
	add.s32 	%r2057, %r1729, %r2057;
	mov.u64 	%rd805, %rd74;
$L__BB6_87:
	mov.b64 	{%r1731, %r1736}, %rd805;
	mov.b32 	%r1747, 8;
	mov.b32 	%r1749, -1;
	// begin inline asm
	shfl.sync.down.b32 %r1730, %r1731, %r1747, %r116, %r1749;
	// end inline asm
	// begin inline asm
	shfl.sync.down.b32 %r1735, %r1736, %r1747, %r116, %r1749;
	// end inline asm
	// begin inline asm
	shfl.sync.down.b32 %r1740, %r2057, %r1747, %r116, %r1749;
	// end inline asm
	// begin inline asm
	shfl.sync.down.b32 %r1745, %r1746, %r1747, %r116, %r1749;
	// end inline asm
	setp.gt.s32 	%p385, %r101, %r116;
	@%p385 bra 	$L__BB6_89;
	mov.b64 	%rd677, {%r1730, %r1735};
	add.s64 	%rd76, %rd805, %rd677;
	setp.eq.s64 	%p386, %rd805, 0;
	selp.b32 	%r1750, %r1740, 0, %p386;
	add.s32 	%r2057, %r1750, %r2057;
	mov.u64 	%rd805, %rd76;
$L__BB6_89:
	mov.b64 	{%r1752, %r1757}, %rd805;
	mov.b32 	%r1768, 16;
	mov.b32 	%r1770, -1;
	// begin inline asm
	shfl.sync.down.b32 %r1751, %r1752, %r1768, %r116, %r1770;
	// end inline asm
	// begin inline asm
	shfl.sync.down.b32 %r1756, %r1757, %r1768, %r116, %r1770;
	// end inline asm
	// begin inline asm
	shfl.sync.down.b32 %r1761, %r2057, %r1768, %r116, %r1770;
	// end inline asm
	// begin inline asm
	shfl.sync.down.b32 %r1766, %r1767, %r1768, %r116, %r1770;
	// end inline asm
	setp.gt.s32 	%p387, %r107, %r116;
	@%p387 bra 	$L__BB6_91;
	mov.b64 	%rd678, {%r1751, %r1756};
	add.s64 	%rd78, %rd805, %rd678;
	setp.eq.s64 	%p388, %rd805, 0;
	selp.b32 	%r1771, %r1761, 0, %p388;
	add.s32 	%r2057, %r1771, %r2057;
	mov.u64 	%rd805, %rd78;
$L__BB6_91:
	add.s64 	%rd80, %rd805, %rd799;
	setp.eq.s64 	%p389, %rd799, 0;
	selp.b32 	%r1772, %r2057, 0, %p389;
	add.s32 	%r2049, %r1772, %r2049;
	add.s32 	%r2055, %r2055, -32;
	mov.u64 	%rd799, %rd80;
	bra.uni 	$L__BB6_78;
$L__BB6_92:
	@%p319 bra 	$L__BB6_94;
	add.s64 	%rd619, %rd799, %rd52;
	setp.eq.s64 	%p339, %rd52, 0;
	selp.b32 	%r1576, %r2049, 0, %p339;
	add.s32 	%r1577, %r1576, %r74;
	mov.b32 	%r1578, 101;
	mov.b64 	%rd618, {%r1577, %r1578};
	add.s64 	%rd617, %rd54, 512;
	// begin inline asm
	st.relaxed.gpu.v2.u64 [%rd617], {%rd618, %rd619};
	// end inline asm
	st.shared.u64 	[_ZN6thrust24THRUST_300001_SM_1000_NS8cuda_cub4core6detail5shmemE+168], %rd799;
	st.shared.u32 	[_ZN6thrust24THRUST_300001_SM_1000_NS8cuda_cub4core6detail5shmemE+176], %r2049;
	st.shared.u64 	[_ZN6thrust24THRUST_300001_SM_1000_NS8cuda_cub4core6detail5shmemE+184], %rd619;
	st.shared.u32 	[_ZN6thrust24THRUST_300001_SM_1000_NS8cuda_cub4core6detail5shmemE+192], %r1577;
$L__BB6_94:
	setp.ne.s32 	%p340, %r1257, 0;
	@%p340 bra 	$L__BB6_96;
	st.shared.u64 	[_ZN6thrust24THRUST_300001_SM_1000_NS8cuda_cub4core6detail5shmemE+136], %rd799;
	st.shared.u32 	[_ZN6thrust24THRUST_300001_SM_1000_NS8cuda_cub4core6detail5shmemE+144], %r2049;
	mov.u64 	%rd809, %rd799;
	mov.u32 	%r2061, %r2049;
$L__BB6_96:
	setp.eq.s32 	%p341, %r43, 0;
	bar.sync 	0;
	@%p341 bra 	$L__BB6_98;
	ld.shared.u32 	%r1579, [_ZN6thrust24THRUST_300001_SM_1000_NS8cuda_cub4core6detail5shmemE+144];
	ld.shared.u64 	%rd620, [_ZN6thrust24THRUST_300001_SM_1000_NS8cuda_cub4core6detail5shmemE+136];
	add.s64 	%rd82, %rd620, %rd809;
	setp.eq.s64 	%p342, %rd809, 0;
	selp.b32 	%r1580, %r1579, 0, %p342;
	add.s32 	%r2061, %r1580, %r2061;
	mov.u64 	%rd809, %rd82;
$L__BB6_98:
	setp.ne.s32 	%p343, %r54, %r55;
	setp.ne.s32 	%p344, %r53, %r54;
	setp.ne.s32 	%p345, %r52, %r53;
	setp.ne.s32 	%p346, %r51, %r52;
	setp.ne.s32 	%p347, %r50, %r51;
	setp.ne.s32 	%p348, %r49, %r50;
	setp.ne.s32 	%p349, %r48, %r49;
	setp.ne.s32 	%p350, %r2047, %r48;
	selp.u64 	%rd621, 1, 0, %p350;
	add.s64 	%rd84, %rd809, %rd621;
	selp.b32 	%r1581, 0, %r2061, %p350;
	add.s32 	%r147, %r1581, %r59;
	selp.u64 	%rd622, 1, 0, %p349;
	add.s64 	%rd623, %rd622, %rd621;
	add.s64 	%rd85, %rd623, %rd809;
	selp.b32 	%r1582, 0, %r147, %p349;
	add.s32 	%r148, %r60, %r1582;
	selp.u64 	%rd624, 1, 0, %p348;
	add.s64 	%rd86, %rd85, %rd624;
	selp.b32 	%r1583, 0, %r148, %p348;
	add.s32 	%r149, %r61, %r1583;
	add.s64 	%rd87, %rd44, %rd809;
	selp.b32 	%r1584, 0, %r149, %p347;
	add.s32 	%r150, %r62, %r1584;
	add.s64 	%rd88, %rd45, %rd809;
	selp.b32 	%r1585, 0, %r150, %p346;
	add.s32 	%r151, %r63, %r1585;
	add.s64 	%rd89, %rd46, %rd809;
	selp.b32 	%r1586, 0, %r151, %p345;
	add.s32 	%r152, %r64, %r1586;
	add.s64 	%rd90, %rd47, %rd809;
	selp.b32 	%r1587, 0, %r152, %p344;
	add.s32 	%r153, %r65, %r1587;
	add.s64 	%rd91, %rd48, %rd809;
	selp.b32 	%r1588, 0, %r153, %p343;
	add.s32 	%r154, %r66, %r1588;
	ld.shared.u64 	%rd92, [_ZN6thrust24THRUST_300001_SM_1000_NS8cuda_cub4core6detail5shmemE+200];
	ld.shared.u64 	%rd93, [_ZN6thrust24THRUST_300001_SM_1000_NS8cuda_cub4core6detail5shmemE+168];
	setp.lt.s64 	%p351, %rd92, 257;
	@%p351 bra 	$L__BB6_124;
	setp.eq.s32 	%p361, %r2047, %r48;
	bar.sync 	0;
	@%p361 bra 	$L__BB6_101;
	cvt.u32.u64 	%r1589, %rd93;
	cvt.u32.u64 	%r1590, %rd809;
	sub.s32 	%r1591, %r1590, %r1589;
	shl.b32 	%r1592, %r1591, 3;
	mov.u32 	%r1593, _ZN6thrust24THRUST_300001_SM_1000_NS8cuda_cub4core6detail5shmemE;
	add.s32 	%r1594, %r1593, %r1592;
	st.shared.v2.u32 	[%r1594], {%r2047, %r2061};
$L__BB6_101:
	setp.eq.s32 	%p362, %r48, %r49;
	@%p362 bra 	$L__BB6_103;
	cvt.u32.u64 	%r1595, %rd93;
	cvt.u32.u64 	%r1596, %rd84;
	sub.s32 	%r1597, %r1596, %r1595;
	shl.b32 	%r1598, %r1597, 3;
	mov.u32 	%r1599, _ZN6thrust24THRUST_300001_SM_1000_NS8cuda_cub4core6detail5shmemE;
	add.s32 	%r1600, %r1599, %r1598;
	st.shared.v2.u32 	[%r1600], {%r48, %r147};
$L__BB6_103:
	setp.eq.s32 	%p363, %r49, %r50;
	@%p363 bra 	$L__BB6_105;
	cvt.u32.u64 	%r1601, %rd93;
	cvt.u32.u64 	%r1602, %rd85;
	sub.s32 	%r1603, %r1602, %r1601;
	shl.b32 	%r1604, %r1603, 3;
	mov.u32 	%r1605, _ZN6thrust24THRUST_300001_SM_1000_NS8cuda_cub4core6detail5shmemE;
	add.s32 	%r1606, %r1605, %r1604;
	st.shared.v2.u32 	[%r1606], {%r49, %r148};
$L__BB6_105:
	setp.eq.s32 	%p364, %r50, %r51;
	@%p364 bra 	$L__BB6_107;
	cvt.u32.u64 	%r1607, %rd93;
	cvt.u32.u64 	%r1608, %rd86;
	sub.s32 	%r1609, %r1608, %r1607;
	shl.b32 	%r1610, %r1609, 3;
	mov.u32 	%r1611, _ZN6thrust24THRUST_300001_SM_1000_NS8cuda_cub4core6detail5shmemE;
	add.s32 	%r1612, %r1611, %r1610;
	st.shared.v2.u32 	[%r1612], {%r50, %r149};
$L__BB6_107:
	setp.eq.s32 	%p365, %r51, %r52;
	@%p365 bra 	$L__BB6_109;
	cvt.u32.u64 	%r1613, %rd93;
	cvt.u32.u64 	%r1614, %rd87;
	sub.s32 	%r1615, %r1614, %r1613;
	shl.b32 	%r1616, %r1615, 3;
	mov.u32 	%r1617, _ZN6thrust24THRUST_300001_SM_1000_NS8cuda_cub4core6detail5shmemE;
	add.s32 	%r1618, %r1617, %r1616;
	st.shared.v2.u32 	[%r1618], {%r51, %r150};
$L__BB6_109:
	setp.eq.s32 	%p366, %r52, %r53;
	@%p366 bra 	$L__BB6_111;
	cvt.u32.u64 	%r1619, %rd93;
	cvt.u32.u64 	%r1620, %rd88;
	sub.s32 	%r1621, %r1620, %r1619;
	shl.b32 	%r1622, %r1621, 3;
	mov.u32 	%r1623, _ZN6thrust24THRUST_300001_SM_1000_NS8cuda_cub4core6detail5shmemE;
	add.s32 	%r1624, %r1623, %r1622;
	st.shared.v2.u32 	[%r1624], {%r52, %r151};
$L__BB6_111:
	setp.eq.s32 	%p367, %r53, %r54;
	@%p367 bra 	$L__BB6_113;
	cvt.u32.u64 	%r1625, %rd93;
	cvt.u32.u64 	%r1626, %rd89;
	sub.s32 	%r1627, %r1626, %r1625;
	shl.b32 	%r1628, %r1627, 3;
	mov.u32 	%r1629, _ZN6thrust24THRUST_300001_SM_1000_NS8cuda_cub4core6detail5shmemE;
	add.s32 	%r1630, %r1629, %r1628;
	st.shared.v2.u32 	[%r1630], {%r53, %r152};
$L__BB6_113:
	setp.eq.s32 	%p368, %r54, %r55;
	@%p368 bra 	$L__BB6_115;
	cvt.u32.u64 	%r1631, %rd93;
	cvt.u32.u64 	%r1632, %rd90;
	sub.s32 	%r1633, %r1632, %r1631;
	shl.b32 	%r1634, %r1633, 3;
	mov.u32 	%r1635, _ZN6thrust24THRUST_300001_SM_1000_NS8cuda_cub4core6detail5shmemE;
	add.s32 	%r1636, %r1635, %r1634;
	st.shared.v2.u32 	[%r1636], {%r54, %r153};
$L__BB6_115:
	setp.eq.s32 	%p369, %r55, %r56;
	@%p369 bra 	$L__BB6_117;
	cvt.u32.u64 	%r1637, %rd93;
	cvt.u32.u64 	%r1638, %rd91;
	sub.s32 	%r1639, %r1638, %r1637;
	shl.b32 	%r1640, %r1639, 3;
	mov.u32 	%r1641, _ZN6thrust24THRUST_300001_SM_1000_NS8cuda_cub4core6detail5shmemE;
	add.s32 	%r1642, %r1641, %r1640;
	st.shared.v2.u32 	[%r1642], {%r55, %r154};
$L__BB6_117:
	bar.sync 	0;
	cvt.u64.u32 	%rd815, %r43;
	setp.le.u64 	%p370, %rd92, %rd815;
	@%p370 bra 	$L__BB6_362;
	not.b64 	%rd652, %rd815;
	add.s64 	%rd95, %rd92, %rd652;
	shr.u64 	%rd653, %rd95, 8;
	add.s64 	%rd654, %rd653, 1;
	and.b64  	%rd811, %rd654, 3;
	and.b64  	%rd655, %rd95, 768;
	setp.eq.s64 	%p371, %rd655, 768;
	@%p371 bra 	$L__BB6_121;
	add.s64 	%rd656, %rd93, %rd815;
	shl.b64 	%rd657, %rd656, 2;
	add.s64 	%rd813, %rd5, %rd657;
	add.s64 	%rd812, %rd4, %rd657;
	shl.b32 	%r1643, %r43, 3;
	mov.u32 	%r1644, _ZN6thrust24THRUST_300001_SM_1000_NS8cuda_cub4core6detail5shmemE;
	add.s32 	%r2063, %r1644, %r1643;
	shl.b64 	%rd658, %rd811, 8;
	add.s64 	%rd815, %rd658, %rd815;
$L__BB6_120:
	.pragma "nounroll";
	ld.shared.v2.u32 	{%r1645, %r1646}, [%r2063];
	st.global.u32 	[%rd812], %r1645;
	st.global.u32 	[%rd813], %r1646;
	add.s64 	%rd813, %rd813, 1024;
	add.s64 	%rd812, %rd812, 1024;
	add.s32 	%r2063, %r2063, 2048;
	add.s64 	%rd811, %rd811, -1;
	setp.ne.s64 	%p372, %rd811, 0;
	@%p372 bra 	$L__BB6_120;
$L__BB6_121:
	setp.lt.u64 	%p373, %rd95, 768;
	@%p373 bra 	$L__BB6_362;
	mov.u32 	%r1649, _ZN6thrust24THRUST_300001_SM_1000_NS8cuda_cub4core6detail5shmemE;
$L__BB6_123:
	cvt.u32.u64 	%r1647, %rd815;
	add.s64 	%rd659, %rd815, %rd93;
	shl.b32 	%r1648, %r1647, 3;
	add.s32 	%r1650, %r1649, %r1648;
	ld.shared.v2.u32 	{%r1651, %r1652}, [%r1650];
	shl.b64 	%rd660, %rd659, 2;
	add.s64 	%rd661, %rd4, %rd660;
	st.global.u32 	[%rd661], %r1651;
	add.s64 	%rd662, %rd5, %rd660;
	st.global.u32 	[%rd662], %r1652;
	and.b64  	%rd663, %rd815, 4294967295;
	add.s64 	%rd664, %rd93, %rd663;
	ld.shared.v2.u32 	{%r1653, %r1654}, [%r1650+2048];
	shl.b64 	%rd665, %rd664, 2;
	add.s64 	%rd666, %rd4, %rd665;
	st.global.u32 	[%rd666+1024], %r1653;
	add.s64 	%rd667, %rd5, %rd665;
	st.global.u32 	[%rd667+1024], %r1654;
	ld.shared.v2.u32 	{%r1655, %r1656}, [%r1650+4096];
	st.global.u32 	[%rd666+2048], %r1655;
	st.global.u32 	[%rd667+2048], %r1656;
	ld.shared.v2.u32 	{%r1657, %r1658}, [%r1650+6144];
	st.global.u32 	[%rd666+3072], %r1657;
	st.global.u32 	[%rd667+3072], %r1658;
	add.s64 	%rd668, %rd815, 1024;
	and.b64  	%rd815, %rd668, 4294967295;
	setp.gt.u64 	%p374, %rd92, %rd815;
	@%p374 bra 	$L__BB6_123;
	bra.uni 	$L__BB6_362;
$L__BB6_124:
	setp.eq.s32 	%p352, %r2047, %r48;
	@%p352 bra 	$L__BB6_126;
	shl.b64 	%rd625, %rd809, 2;
	add.s64 	%rd626, %rd4, %rd625;
	st.global.u32 	[%rd626], %r2047;
	add.s64 	%rd627, %rd5, %rd625;
	st.global.u32 	[%rd627], %r2061;
$L__BB6_126:
	setp.eq.s32 	%p353, %r48, %r49;
	@%p353 bra 	$L__BB6_128;
	shl.b64 	%rd628, %rd84, 2;
	add.s64 	%rd629, %rd4, %rd628;
	st.global.u32 	[%rd629], %r48;
	add.s64 	%rd630, %rd5, %rd628;
	st.global.u32 	[%rd630], %r147;
$L__BB6_128:
	setp.eq.s32 	%p354, %r49, %r50;
	@%p354 bra 	$L__BB6_130;
	shl.b64 	%rd631, %rd85, 2;
	add.s64 	%rd632, %rd4, %rd631;
	st.global.u32 	[%rd632], %r49;
	add.s64 	%rd633, %rd5, %rd631;
	st.global.u32 	[%rd633], %r148;
$L__BB6_130:
	setp.eq.s32 	%p355, %r50, %r51;
	@%p355 bra 	$L__BB6_132;
	shl.b64 	%rd634, %rd86, 2;
	add.s64 	%rd635, %rd4, %rd634;
	st.global.u32 	[%rd635], %r50;
	add.s64 	%rd636, %rd5, %rd634;
	st.global.u32 	[%rd636], %r149;
$L__BB6_132:
	setp.eq.s32 	%p356, %r51, %r52;
	@%p356 bra 	$L__BB6_134;
	shl.b64 	%rd637, %rd87, 2;
	add.s64 	%rd638, %rd4, %rd637;
	st.global.u32 	[%rd638], %r51;
	add.s64 	%rd639, %rd5, %rd637;
	st.global.u32 	[%rd639], %r150;
$L__BB6_134:
	setp.eq.s32 	%p357, %r52, %r53;
	@%p357 bra 	$L__BB6_136;
	shl.b64 	%rd640, %rd88, 2;
	add.s64 	%rd641, %rd4, %rd640;
	st.global.u32 	[%rd641], %r52;
	add.s64 	%rd642, %rd5, %rd640;
	st.global.u32 	[%rd642], %r151;
$L__BB6_136:
	setp.eq.s32 	%p358, %r53, %r54;
	@%p358 bra 	$L__BB6_138;
	shl.b64 	%rd643, %rd89, 2;
	add.s64 	%rd644, %rd4, %rd643;
	st.global.u32 	[%rd644], %r53;
	add.s64 	%rd645, %rd5, %rd643;
	st.global.u32 	[%rd645], %r152;
$L__BB6_138:
	setp.eq.s32 	%p359, %r54, %r55;
	@%p359 bra 	$L__BB6_140;
	shl.b64 	%rd646, %rd90, 2;
	add.s64 	%rd647, %rd4, %rd646;
	st.global.u32 	[%rd647], %r54;
	add.s64 	%rd648, %rd5, %rd646;
	st.global.u32 	[%rd648], %r153;
$L__BB6_140:
	setp.eq.s32 	%p360, %r55, %r56;
	@%p360 bra 	$L__BB6_362;
	shl.b64 	%rd649, %rd91, 2;
	add.s64 	%rd650, %rd4, %rd649;
	st.global.u32 	[%rd650], %r55;
	add.s64 	%rd651, %rd5, %rd649;
	st.global.u32 	[%rd651], %r154;
	bra.uni 	$L__BB6_362;
$L__BB6_142:
	setp.lt.s64 	%p13, %rd7, 1;
	@%p13 bra 	$L__BB6_362;
	setp.ne.s32 	%p14, %r1, 0;
	@%p14 bra 	$L__BB6_232;
	cvt.u32.u64 	%r158, %rd216;
	shl.b64 	%rd400, %rd6, 2;
	add.s64 	%rd399, %rd2, %rd400;
	// begin inline asm
	ld.global.nc.u32 %r2072, [%rd399];
	// end inline asm
	mov.u32 	%r160, %tid.x;
	and.b32  	%r959, %r160, 31;
	and.b32  	%r960, %r160, 992;
	mul.lo.s32 	%r961, %r960, 9;
	or.b32  	%r161, %r961, %r959;
	setp.ge.s32 	%p169, %r161, %r158;
	shl.b32 	%r162, %r161, 2;
	cvt.u64.u32 	%rd401, %r162;
	add.s64 	%rd109, %rd399, %rd401;
	mov.u32 	%r2064, %r2072;
	@%p169 bra 	$L__BB6_146;
	// begin inline asm
	ld.global.nc.u32 %r2064, [%rd109];
	// end inline asm
$L__BB6_146:
	add.s32 	%r165, %r161, 32;
	setp.ge.s32 	%p170, %r165, %r158;
	mov.u32 	%r2065, %r2072;
	@%p170 bra 	$L__BB6_148;
	add.s64 	%rd403, %rd109, 128;
	// begin inline asm
	ld.global.nc.u32 %r2065, [%rd403];
	// end inline asm
$L__BB6_148:
	add.s32 	%r168, %r161, 64;
	setp.ge.s32 	%p171, %r168, %r158;
	mov.u32 	%r2066, %r2072;
	@%p171 bra 	$L__BB6_150;
	add.s64 	%rd404, %rd109, 256;
	// begin inline asm
	ld.global.nc.u32 %r2066, [%rd404];
	// end inline asm
$L__BB6_150:
	add.s32 	%r171, %r161, 96;
	setp.ge.s32 	%p172, %r171, %r158;
	mov.u32 	%r2067, %r2072;
	@%p172 bra 	$L__BB6_152;
	add.s64 	%rd405, %rd109, 384;
	// begin inline asm
	ld.global.nc.u32 %r2067, [%rd405];
	// end inline asm
$L__BB6_152:
	add.s32 	%r174, %r161, 128;
	setp.ge.s32 	%p173, %r174, %r158;
	mov.u32 	%r2068, %r2072;
	@%p173 bra 	$L__BB6_154;
	add.s64 	%rd406, %rd109, 512;
	// begin inline asm
	ld.global.nc.u32 %r2068, [%rd406];
	// end inline asm
$L__BB6_154:
	add.s32 	%r177, %r161, 160;
	setp.ge.s32 	%p174, %r177, %r158;
	mov.u32 	%r2069, %r2072;
	@%p174 bra 	$L__BB6_156;
	add.s64 	%rd407, %rd109, 640;
	// begin inline asm
	ld.global.nc.u32 %r2069, [%rd407];
	// end inline asm
$L__BB6_156:
	add.s32 	%r180, %r161, 192;
	setp.ge.s32 	%p175, %r180, %r158;
	mov.u32 	%r2070, %r2072;
	@%p175 bra 	$L__BB6_158;
	add.s64 	%rd408, %rd109, 768;
	// begin inline asm
	ld.global.nc.u32 %r2070, [%rd408];
	// end inline asm
$L__BB6_158:
	add.s32 	%r183, %r161, 224;
	setp.ge.s32 	%p176, %r183, %r158;
	mov.u32 	%r2071, %r2072;
	@%p176 bra 	$L__BB6_160;
	add.s64 	%rd409, %rd109, 896;
	// begin inline asm
	ld.global.nc.u32 %r2071, [%rd409];
	// end inline asm
$L__BB6_160:
	add.s32 	%r186, %r161, 256;
	setp.ge.s32 	%p177, %r186, %r158;
	@%p177 bra 	$L__BB6_162;
	add.s64 	%rd410, %rd109, 1024;
	// begin inline asm
	ld.global.nc.u32 %r2072, [%rd410];
	// end inline asm
$L__BB6_162:
	setp.ge.s32 	%p178, %r161, %r158;
	// begin inline asm
	mov.u32 %r971, %laneid;
	// end inline asm
	shr.u32 	%r190, %r160, 5;
	mad.lo.s32 	%r973, %r190, 288, %r971;
	shl.b32 	%r974, %r973, 2;
	mov.u32 	%r975, _ZN6thrust24THRUST_300001_SM_1000_NS8cuda_cub4core6detail5shmemE;
	add.s32 	%r191, %r975, %r974;
	st.shared.u32 	[%r191], %r2064;
	st.shared.u32 	[%r191+128], %r2065;
	st.shared.u32 	[%r191+256], %r2066;
	st.shared.u32 	[%r191+384], %r2067;
	st.shared.u32 	[%r191+512], %r2068;
	st.shared.u32 	[%r191+640], %r2069;
	st.shared.u32 	[%r191+768], %r2070;
	st.shared.u32 	[%r191+896], %r2071;
	st.shared.u32 	[%r191+1024], %r2072;
	bar.warp.sync 	-1;
	shl.b32 	%r976, %r971, 5;
	add.s32 	%r192, %r191, %r976;
	ld.shared.u32 	%r193, [%r192];
	ld.shared.u32 	%r194, [%r192+4];
	ld.shared.u32 	%r195, [%r192+8];
	ld.shared.u32 	%r196, [%r192+12];
	ld.shared.u32 	%r197, [%r192+16];
	ld.shared.u32 	%r198, [%r192+20];
	ld.shared.u32 	%r199, [%r192+24];
	ld.shared.u32 	%r200, [%r192+28];
	ld.shared.u32 	%r201, [%r192+32];
	bar.sync 	0;
	add.s64 	%rd411, %rd3, %rd400;
	// begin inline asm
	ld.global.nc.u32 %r2081, [%rd411];
	// end inline asm
	add.s64 	%rd110, %rd411, %rd401;
	mov.u32 	%r2073, %r2081;
	@%p178 bra 	$L__BB6_164;
	// begin inline asm
	ld.global.nc.u32 %r2073, [%rd110];
	// end inline asm
$L__BB6_164:
	setp.ge.s32 	%p179, %r165, %r158;
	mov.u32 	%r2074, %r2081;
	@%p179 bra 	$L__BB6_166;
	add.s64 	%rd415, %rd110, 128;
	// begin inline asm
	ld.global.nc.u32 %r2074, [%rd415];
	// end inline asm
$L__BB6_166:
	setp.ge.s32 	%p180, %r168, %r158;
	mov.u32 	%r2075, %r2081;
	@%p180 bra 	$L__BB6_168;
	add.s64 	%rd416, %rd110, 256;
	// begin inline asm
	ld.global.nc.u32 %r2075, [%rd416];
	// end inline asm
$L__BB6_168:
	setp.ge.s32 	%p181, %r171, %r158;
	mov.u32 	%r2076, %r2081;
	@%p181 bra 	$L__BB6_170;
	add.s64 	%rd417, %rd110, 384;
	// begin inline asm
	ld.global.nc.u32 %r2076, [%rd417];
	// end inline asm
$L__BB6_170:
	setp.ge.s32 	%p182, %r174, %r158;
	mov.u32 	%r2077, %r2081;
	@%p182 bra 	$L__BB6_172;
	add.s64 	%rd418, %rd110, 512;
	// begin inline asm
	ld.global.nc.u32 %r2077, [%rd418];
	// end inline asm
$L__BB6_172:
	setp.ge.s32 	%p183, %r177, %r158;
	mov.u32 	%r2078, %r2081;
	@%p183 bra 	$L__BB6_174;
	add.s64 	%rd419, %rd110, 640;
	// begin inline asm
	ld.global.nc.u32 %r2078, [%rd419];
	// end inline asm
$L__BB6_174:
	setp.ge.s32 	%p184, %r180, %r158;
	mov.u32 	%r2079, %r2081;
	@%p184 bra 	$L__BB6_176;
	add.s64 	%rd420, %rd110, 768;
	// begin inline asm
	ld.global.nc.u32 %r2079, [%rd420];
	// end inline asm
$L__BB6_176:
	setp.ge.s32 	%p185, %r183, %r158;
	mov.u32 	%r2080, %r2081;
	@%p185 bra 	$L__BB6_178;
	add.s64 	%rd421, %rd110, 896;
	// begin inline asm
	ld.global.nc.u32 %r2080, [%rd421];
	// end inline asm
$L__BB6_178:
	setp.ge.s32 	%p186, %r186, %r158;
	@%p186 bra 	$L__BB6_180;
	add.s64 	%rd422, %rd110, 1024;
	// begin inline asm
	ld.global.nc.u32 %r2081, [%rd422];
	// end inline asm
$L__BB6_180:
	st.shared.u32 	[%r191], %r2073;
	st.shared.u32 	[%r191+128], %r2074;
	st.shared.u32 	[%r191+256], %r2075;
	st.shared.u32 	[%r191+384], %r2076;
	st.shared.u32 	[%r191+512], %r2077;
	st.shared.u32 	[%r191+640], %r2078;
	st.shared.u32 	[%r191+768], %r2079;
	st.shared.u32 	[%r191+896], %r2080;
	st.shared.u32 	[%r191+1024], %r2081;
	bar.warp.sync 	-1;
	ld.shared.u32 	%r221, [%r192];
	ld.shared.u32 	%r222, [%r192+4];
	ld.shared.u32 	%r223, [%r192+8];
	ld.shared.u32 	%r224, [%r192+12];
	ld.shared.u32 	%r225, [%r192+16];
	ld.shared.u32 	%r226, [%r192+20];
	ld.shared.u32 	%r227, [%r192+24];
	ld.shared.u32 	%r228, [%r192+28];
	ld.shared.u32 	%r229, [%r192+32];
	bar.sync 	0;
	shl.b32 	%r987, %r160, 2;
	add.s32 	%r989, %r975, %r987;
	add.s32 	%r230, %r989, 1240;
	st.shared.u32 	[%r989+1240], %r201;
	bar.sync 	0;
	setp.eq.s32 	%p187, %r160, 0;
	mov.b64 	%rd816, 1;
	@%p187 bra 	$L__BB6_182;
	ld.shared.u32 	%r2082, [%r230+-4];
	setp.ne.s32 	%p188, %r2082, %r193;
	selp.u64 	%rd816, 1, 0, %p188;
$L__BB6_182:
	setp.eq.s32 	%p189, %r160, 0;
	setp.ne.s32 	%p190, %r193, %r194;
	setp.ne.s32 	%p191, %r194, %r195;
	setp.ne.s32 	%p192, %r195, %r196;
	setp.ne.s32 	%p193, %r196, %r197;
	setp.ne.s32 	%p194, %r197, %r198;
	setp.ne.s32 	%p195, %r198, %r199;
	setp.ne.s32 	%p196, %r199, %r200;
	setp.ne.s32 	%p197, %r200, %r201;
	mul.lo.s32 	%r1110, %r160, 9;
	cvt.u64.u32 	%rd424, %r1110;
	setp.eq.s64 	%p198, %rd7, %rd424;
	selp.u64 	%rd425, 1, 0, %p198;
	selp.b64 	%rd426, %rd425, %rd816, %p198;
	selp.b64 	%rd113, %rd425, %rd426, %p189;
	add.s32 	%r1111, %r1110, 1;
	cvt.u64.u32 	%rd427, %r1111;
	setp.eq.s64 	%p199, %rd7, %rd427;
	or.pred  	%p1, %p199, %p190;
	selp.u64 	%rd428, 1, 0, %p1;
	add.s32 	%r1112, %r1110, 2;
	cvt.u64.u32 	%rd429, %r1112;
	setp.eq.s64 	%p200, %rd7, %rd429;
	or.pred  	%p2, %p200, %p191;
	selp.u64 	%rd430, 1, 0, %p2;
	add.s32 	%r1113, %r1110, 3;
	cvt.u64.u32 	%rd431, %r1113;
	setp.eq.s64 	%p201, %rd7, %rd431;
	or.pred  	%p3, %p201, %p192;
	selp.u64 	%rd432, 1, 0, %p3;
	add.s32 	%r1114, %r1110, 4;
	cvt.u64.u32 	%rd433, %r1114;
	setp.eq.s64 	%p202, %rd7, %rd433;
	or.pred  	%p4, %p202, %p193;
	selp.u64 	%rd434, 1, 0, %p4;
	add.s32 	%r1115, %r1110, 5;
	cvt.u64.u32 	%rd435, %r1115;
	setp.eq.s64 	%p203, %rd7, %rd435;
	or.pred  	%p204, %p203, %p194;
	selp.u64 	%rd436, 1, 0, %p204;
	add.s32 	%r1116, %r1110, 6;
	cvt.u64.u32 	%rd437, %r1116;
	setp.eq.s64 	%p205, %rd7, %rd437;
	or.pred  	%p206, %p205, %p195;
	selp.u64 	%rd438, 1, 0, %p206;
	add.s32 	%r1117, %r1110, 7;
	cvt.u64.u32 	%rd439, %r1117;
	setp.eq.s64 	%p207, %rd7, %rd439;
	or.pred  	%p5, %p207, %p196;
	selp.u64 	%rd440, 1, 0, %p5;
	add.s32 	%r1118, %r1110, 8;
	cvt.u64.u32 	%rd441, %r1118;
	setp.eq.s64 	%p208, %rd7, %rd441;
	or.pred  	%p209, %p208, %p197;
	selp.u64 	%rd442, 1, 0, %p209;
	add.s64 	%rd114, %rd113, %rd428;
	selp.b32 	%r1119, 0, %r221, %p1;
	add.s32 	%r1120, %r222, %r1119;
	add.s64 	%rd115, %rd114, %rd430;
	selp.b32 	%r1121, 0, %r1120, %p2;
	add.s32 	%r1122, %r223, %r1121;
	add.s64 	%rd116, %rd115, %rd432;
	selp.b32 	%r1123, 0, %r1122, %p3;
	add.s32 	%r1124, %r224, %r1123;
	add.s64 	%rd117, %rd116, %rd434;
	selp.b32 	%r1125, 0, %r1124, %p4;
	add.s32 	%r1126, %r225, %r1125;
	add.s64 	%rd118, %rd117, %rd436;
	selp.b32 	%r1127, 0, %r1126, %p204;
	add.s32 	%r1128, %r226, %r1127;
	add.s64 	%rd119, %rd118, %rd438;
	selp.b32 	%r1129, 0, %r1128, %p206;
	add.s32 	%r1130, %r227, %r1129;
	add.s64 	%rd120, %rd119, %rd440;
	selp.b32 	%r1131, 0, %r1130, %p5;
	add.s32 	%r1132, %r228, %r1131;
	add.s64 	%rd443, %rd120, %rd442;
	mov.b64 	{%r991, %r996}, %rd443;
	selp.b32 	%r1133, 0, %r1132, %p209;
	add.s32 	%r1001, %r229, %r1133;
	mov.b32 	%r1107, 1;
	mov.b32 	%r1108, 0;
	mov.b32 	%r1109, -1;
	// begin inline asm
	shfl.sync.up.b32 %r990, %r991, %r1107, %r1108, %r1109;
	// end inline asm
	// begin inline asm
	shfl.sync.up.b32 %r995, %r996, %r1107, %r1108, %r1109;
	// end inline asm
	mov.b64 	%rd444, {%r990, %r995};
	// begin inline asm
	shfl.sync.up.b32 %r1000, %r1001, %r1107, %r1108, %r1109;
	// end inline asm
	// begin inline asm
	shfl.sync.up.b32 %r1005, %r1006, %r1107, %r1108, %r1109;
	// end inline asm
	setp.eq.s64 	%p210, %rd443, 0;
	selp.b32 	%r1134, %r1000, 0, %p210;
	setp.lt.s32 	%p211, %r971, 1;
	selp.b64 	%rd445, 0, %rd444, %p211;
	add.s64 	%rd446, %rd445, %rd443;
	mov.b64 	{%r1011, %r1016}, %rd446;
	selp.b32 	%r1135, 0, %r1134, %p211;
	add.s32 	%r1021, %r1135, %r1001;
	mov.b32 	%r1027, 2;
	// begin inline asm
	shfl.sync.up.b32 %r1010, %r1011, %r1027, %r1108, %r1109;
	// end inline asm
	// begin inline asm
	shfl.sync.up.b32 %r1015, %r1016, %r1027, %r1108, %r1109;
	// end inline asm
	mov.b64 	%rd447, {%r1010, %r1015};
	// begin inline asm
	shfl.sync.up.b32 %r1020, %r1021, %r1027, %r1108, %r1109;
	// end inline asm
	// begin inline asm
	shfl.sync.up.b32 %r1025, %r1026, %r1027, %r1108, %r1109;
	// end inline asm
	setp.eq.s64 	%p212, %rd446, 0;
	selp.b32 	%r1136, %r1020, 0, %p212;
	setp.lt.s32 	%p213, %r971, 2;
	selp.b64 	%rd448, 0, %rd447, %p213;
	add.s64 	%rd449, %rd448, %rd446;
	mov.b64 	{%r1031, %r1036}, %rd449;
	selp.b32 	%r1137, 0, %r1136, %p213;
	add.s32 	%r1041, %r1137, %r1021;
	mov.b32 	%r1047, 4;
	// begin inline asm
	shfl.sync.up.b32 %r1030, %r1031, %r1047, %r1108, %r1109;
	// end inline asm
	// begin inline asm
	shfl.sync.up.b32 %r1035, %r1036, %r1047, %r1108, %r1109;
	// end inline asm
	mov.b64 	%rd450, {%r1030, %r1035};
	// begin inline asm
	shfl.sync.up.b32 %r1040, %r1041, %r1047, %r1108, %r1109;
	// end inline asm
	// begin inline asm
	shfl.sync.up.b32 %r1045, %r1046, %r1047, %r1108, %r1109;
	// end inline asm
	setp.eq.s64 	%p214, %rd449, 0;
	selp.b32 	%r1138, %r1040, 0, %p214;
	setp.lt.s32 	%p215, %r971, 4;
	selp.b64 	%rd451, 0, %rd450, %p215;
	add.s64 	%rd452, %rd451, %rd449;
	mov.b64 	{%r1051, %r1056}, %rd452;
	selp.b32 	%r1139, 0, %r1138, %p215;
	add.s32 	%r1061, %r1139, %r1041;
	mov.b32 	%r1067, 8;
	// begin inline asm
	shfl.sync.up.b32 %r1050, %r1051, %r1067, %r1108, %r1109;
	// end inline asm
	// begin inline asm
	shfl.sync.up.b32 %r1055, %r1056, %r1067, %r1108, %r1109;
	// end inline asm
	mov.b64 	%rd453, {%r1050, %r1055};
	// begin inline asm
	shfl.sync.up.b32 %r1060, %r1061, %r1067, %r1108, %r1109;
	// end inline asm
	// begin inline asm
	shfl.sync.up.b32 %r1065, %r1066, %r1067, %r1108, %r1109;
	// end inline asm
	setp.eq.s64 	%p216, %rd452, 0;
	selp.b32 	%r1140, %r1060, 0, %p216;
	setp.lt.s32 	%p217, %r971, 8;
	selp.b64 	%rd454, 0, %rd453, %p217;
	add.s64 	%rd455, %rd454, %rd452;
	mov.b64 	{%r1071, %r1076}, %rd455;
	selp.b32 	%r1141, 0, %r1140, %p217;
	add.s32 	%r1081, %r1141, %r1061;
	mov.b32 	%r1087, 16;
	// begin inline asm
	shfl.sync.up.b32 %r1070, %r1071, %r1087, %r1108, %r1109;
	// end inline asm
	// begin inline asm
	shfl.sync.up.b32 %r1075, %r1076, %r1087, %r1108, %r1109;
	// end inline asm
	mov.b64 	%rd456, {%r1070, %r1075};
	// begin inline asm
	shfl.sync.up.b32 %r1080, %r1081, %r1087, %r1108, %r1109;
	// end inline asm
	// begin inline asm
	shfl.sync.up.b32 %r1085, %r1086, %r1087, %r1108, %r1109;
	// end inline asm
	setp.eq.s64 	%p218, %rd455, 0;
	selp.b32 	%r1142, %r1080, 0, %p218;
	setp.lt.s32 	%p219, %r971, 16;
	selp.b64 	%rd457, 0, %rd456, %p219;
	add.s64 	%rd121, %rd457, %rd455;
	mov.b64 	{%r1091, %r1096}, %rd121;
	selp.b32 	%r1143, 0, %r1142, %p219;
	add.s32 	%r1101, %r1143, %r1081;
	// begin inline asm
	shfl.sync.up.b32 %r1090, %r1091, %r1107, %r1108, %r1109;
	// end inline asm
	// begin inline asm
	shfl.sync.up.b32 %r1095, %r1096, %r1107, %r1108, %r1109;
	// end inline asm
	// begin inline asm
	shfl.sync.up.b32 %r1100, %r1101, %r1107, %r1108, %r1109;
	// end inline asm
	// begin inline asm
	shfl.sync.up.b32 %r1105, %r1106, %r1107, %r1108, %r1109;
	// end inline asm
	setp.ne.s32 	%p220, %r971, 31;
	@%p220 bra 	$L__BB6_184;
	shl.b32 	%r1144, %r190, 4;
	mov.u32 	%r1145, _ZN6thrust24THRUST_300001_SM_1000_NS8cuda_cub4core6detail5shmemE;
	add.s32 	%r1146, %r1145, %r1144;
	st.shared.u64 	[%r1146], %rd121;
	st.shared.u32 	[%r1146+8], %r1101;
$L__BB6_184:
	mov.b64 	%rd458, {%r1090, %r1095};
	bar.sync 	0;
	ld.shared.u64 	%rd459, [_ZN6thrust24THRUST_300001_SM_1000_NS8cuda_cub4core6detail5shmemE];
	ld.shared.u32 	%r1147, [_ZN6thrust24THRUST_300001_SM_1000_NS8cuda_cub4core6detail5shmemE+8];
	ld.shared.u64 	%rd460, [_ZN6thrust24THRUST_300001_SM_1000_NS8cuda_cub4core6detail5shmemE+16];
	ld.shared.u32 	%r1148, [_ZN6thrust24THRUST_300001_SM_1000_NS8cuda_cub4core6detail5shmemE+24];
	add.s64 	%rd461, %rd460, %rd459;
	setp.eq.s64 	%p221, %rd460, 0;
	selp.b32 	%r1149, %r1147, 0, %p221;
	add.s32 	%r1150, %r1149, %r1148;
	setp.eq.s32 	%p222, %r190, 2;
	selp.b64 	%rd462, %rd461, %rd459, %p222;
	selp.b32 	%r1151, %r1150, %r1147, %p222;
	ld.shared.u64 	%rd463, [_ZN6thrust24THRUST_300001_SM_1000_NS8cuda_cub4core6detail5shmemE+32];
	ld.shared.u32 	%r1152, [_ZN6thrust24THRUST_300001_SM_1000_NS8cuda_cub4core6detail5shmemE+40];
	add.s64 	%rd464, %rd463, %rd461;
	setp.eq.s64 	%p223, %rd463, 0;
	selp.b32 	%r1153, %r1150, 0, %p223;
	add.s32 	%r1154, %r1153, %r1152;
	setp.eq.s32 	%p224, %r190, 3;
	selp.b64 	%rd465, %rd464, %rd462, %p224;
	selp.b32 	%r1155, %r1154, %r1151, %p224;
	ld.shared.u64 	%rd466, [_ZN6thrust24THRUST_300001_SM_1000_NS8cuda_cub4core6detail5shmemE+48];
	ld.shared.u32 	%r1156, [_ZN6thrust24THRUST_300001_SM_1000_NS8cuda_cub4core6detail5shmemE+56];
	add.s64 	%rd467, %rd466, %rd464;
	setp.eq.s64 	%p225, %rd466, 0;
	selp.b32 	%r1157, %r1154, 0, %p225;
	add.s32 	%r1158, %r1157, %r1156;
	setp.eq.s32 	%p226, %r190, 4;
	selp.b64 	%rd468, %rd467, %rd465, %p226;
	selp.b32 	%r1159, %r1158, %r1155, %p226;
	ld.shared.u64 	%rd469, [_ZN6thrust24THRUST_300001_SM_1000_NS8cuda_cub4core6detail5shmemE+64];
	ld.shared.u32 	%r1160, [_ZN6thrust24THRUST_300001_SM_1000_NS8cuda_cub4core6detail5shmemE+72];
	add.s64 	%rd470, %rd469, %rd467;
	setp.eq.s64 	%p227, %rd469, 0;
	selp.b32 	%r1161, %r1158, 0, %p227;
	add.s32 	%r1162, %r1161, %r1160;
	setp.eq.s32 	%p228, %r190, 5;
	selp.b64 	%rd471, %rd470, %rd468, %p228;
	selp.b32 	%r1163, %r1162, %r1159, %p228;
	ld.shared.u64 	%rd472, [_ZN6thrust24THRUST_300001_SM_1000_NS8cuda_cub4core6detail5shmemE+80];
	ld.shared.u32 	%r1164, [_ZN6thrust24THRUST_300001_SM_1000_NS8cuda_cub4core6detail5shmemE+88];
	add.s64 	%rd473, %rd472, %rd470;
	setp.eq.s64 	%p229, %rd472, 0;
	selp.b32 	%r1165, %r1162, 0, %p229;
	add.s32 	%r1166, %r1165, %r1164;
	setp.eq.s32 	%p230, %r190, 6;
	selp.b64 	%rd474, %rd473, %rd471, %p230;
	selp.b32 	%r1167, %r1166, %r1163, %p230;
	ld.shared.u64 	%rd475, [_ZN6thrust24THRUST_300001_SM_1000_NS8cuda_cub4core6detail5shmemE+96];
	ld.shared.u32 	%r1168, [_ZN6thrust24THRUST_300001_SM_1000_NS8cuda_cub4core6detail5shmemE+104];
	add.s64 	%rd476, %rd475, %rd473;
	setp.eq.s64 	%p231, %rd475, 0;
	selp.b32 	%r1169, %r1166, 0, %p231;
	add.s32 	%r1170, %r1169, %r1168;
	setp.eq.s32 	%p232, %r190, 7;
	selp.b64 	%rd477, %rd476, %rd474, %p232;
	selp.b32 	%r1171, %r1170, %r1167, %p232;
	ld.shared.u64 	%rd478, [_ZN6thrust24THRUST_300001_SM_1000_NS8cuda_cub4core6detail5shmemE+112];
	ld.shared.u32 	%r1172, [_ZN6thrust24THRUST_300001_SM_1000_NS8cuda_cub4core6detail5shmemE+120];
	add.s64 	%rd822, %rd478, %rd476;
	setp.eq.s64 	%p233, %rd478, 0;
	selp.b32 	%r1173, %r1170, 0, %p233;
	add.s32 	%r237, %r1173, %r1172;
	setp.lt.u32 	%p234, %r160, 32;
	selp.b64 	%rd479, 0, %rd477, %p234;
	selp.b32 	%r1174, 0, %r1171, %p234;
	setp.eq.s64 	%p235, %rd458, 0;
	selp.b32 	%r1175, %r1174, 0, %p235;
	add.s32 	%r1176, %r1175, %r1100;
	setp.eq.s32 	%p236, %r971, 0;
	selp.b64 	%rd480, 0, %rd458, %p236;
	add.s64 	%rd123, %rd479, %rd480;
	selp.b32 	%r238, %r1174, %r1176, %p236;
	add.s64 	%rd124, %rd123, %rd113;
	setp.eq.s64 	%p237, %rd113, 0;
	selp.b32 	%r1177, %r238, 0, %p237;
	add.s32 	%r239, %r1177, %r221;
	add.s64 	%rd125, %rd114, %rd123;
	selp.b32 	%r1178, 0, %r239, %p1;
	add.s32 	%r240, %r222, %r1178;
	add.s64 	%rd126, %rd115, %rd123;
	selp.b32 	%r1179, 0, %r240, %p2;
	add.s32 	%r241, %r223, %r1179;
	add.s64 	%rd127, %rd116, %rd123;
	selp.b32 	%r1180, 0, %r241, %p3;
	add.s32 	%r242, %r224, %r1180;
	add.s64 	%rd128, %rd117, %rd123;
	selp.b32 	%r1181, 0, %r242, %p4;
	add.s32 	%r243, %r225, %r1181;
	add.s64 	%rd129, %rd118, %rd123;
	mul.lo.s32 	%r1182, %r160, 9;
	add.s32 	%r1183, %r1182, 5;
	cvt.u64.u32 	%rd481, %r1183;
	setp.eq.s64 	%p238, %rd7, %rd481;
	setp.ne.s32 	%p239, %r197, %r198;
	selp.b32 	%r1184, 0, %r243, %p239;
	selp.b32 	%r1185, 0, %r1184, %p238;
	add.s32 	%r244, %r226, %r1185;
	add.s64 	%rd130, %rd119, %rd123;
	add.s32 	%r1186, %r1182, 6;
	cvt.u64.u32 	%rd482, %r1186;
	setp.eq.s64 	%p240, %rd7, %rd482;
	setp.ne.s32 	%p241, %r198, %r199;
	selp.b32 	%r1187, 0, %r244, %p241;
	selp.b32 	%r1188, 0, %r1187, %p240;
	add.s32 	%r245, %r227, %r1188;
	add.s64 	%rd131, %rd120, %rd123;
	selp.b32 	%r1189, 0, %r245, %p5;
	add.s32 	%r246, %r228, %r1189;
	setp.lt.s64 	%p242, %rd822, 257;
	@%p242 bra 	$L__BB6_210;
	bar.sync 	0;
	@%p237 bra 	$L__BB6_187;
	cvt.u32.u64 	%r1193, %rd123;
	shl.b32 	%r1194, %r1193, 3;
	mov.u32 	%r1195, _ZN6thrust24THRUST_300001_SM_1000_NS8cuda_cub4core6detail5shmemE;
	add.s32 	%r1196, %r1195, %r1194;
	st.shared.v2.u32 	[%r1196], {%r2082, %r238};
$L__BB6_187:
	not.pred 	%p259, %p1;
	@%p259 bra 	$L__BB6_189;
	cvt.u32.u64 	%r1197, %rd124;
	shl.b32 	%r1198, %r1197, 3;
	mov.u32 	%r1199, _ZN6thrust24THRUST_300001_SM_1000_NS8cuda_cub4core6detail5shmemE;
	add.s32 	%r1200, %r1199, %r1198;
	st.shared.v2.u32 	[%r1200], {%r193, %r239};
$L__BB6_189:
	not.pred 	%p260, %p2;
	@%p260 bra 	$L__BB6_191;
	cvt.u32.u64 	%r1201, %rd125;
	shl.b32 	%r1202, %r1201, 3;
	mov.u32 	%r1203, _ZN6thrust24THRUST_300001_SM_1000_NS8cuda_cub4core6detail5shmemE;
	add.s32 	%r1204, %r1203, %r1202;
	st.shared.v2.u32 	[%r1204], {%r194, %r240};
$L__BB6_191:
	not.pred 	%p261, %p3;
	@%p261 bra 	$L__BB6_193;
	cvt.u32.u64 	%r1205, %rd126;
	shl.b32 	%r1206, %r1205, 3;
	mov.u32 	%r1207, _ZN6thrust24THRUST_300001_SM_1000_NS8cuda_cub4core6detail5shmemE;
	add.s32 	%r1208, %r1207, %r1206;
	st.shared.v2.u32 	[%r1208], {%r195, %r241};
$L__BB6_193:
	not.pred 	%p262, %p4;
	@%p262 bra 	$L__BB6_195;
	cvt.u32.u64 	%r1209, %rd127;
	shl.b32 	%r1210, %r1209, 3;
	mov.u32 	%r1211, _ZN6thrust24THRUST_300001_SM_1000_NS8cuda_cub4core6detail5shmemE;
	add.s32 	%r1212, %r1211, %r1210;
	st.shared.v2.u32 	[%r1212], {%r196, %r242};
$L__BB6_195:
	mad.lo.s32 	%r1213, %r160, 9, 5;
	cvt.u64.u32 	%rd513, %r1213;
	setp.ne.s64 	%p263, %rd7, %rd513;
	setp.eq.s32 	%p264, %r197, %r198;
	and.pred  	%p265, %p263, %p264;
	@%p265 bra 	$L__BB6_197;
	cvt.u32.u64 	%r1214, %rd128;
	shl.b32 	%r1215, %r1214, 3;
	mov.u32 	%r1216, _ZN6thrust24THRUST_300001_SM_1000_NS8cuda_cub4core6detail5shmemE;
	add.s32 	%r1217, %r1216, %r1215;
	st.shared.v2.u32 	[%r1217], {%r197, %r243};
$L__BB6_197:
	mad.lo.s32 	%r1218, %r160, 9, 6;
	cvt.u64.u32 	%rd514, %r1218;
	setp.ne.s64 	%p266, %rd7, %rd514;
	setp.eq.s32 	%p267, %r198, %r199;
	and.pred  	%p268, %p266, %p267;
	@%p268 bra 	$L__BB6_199;
	cvt.u32.u64 	%r1219, %rd129;
	shl.b32 	%r1220, %r1219, 3;
	mov.u32 	%r1221, _ZN6thrust24THRUST_300001_SM_1000_NS8cuda_cub4core6detail5shmemE;
	add.s32 	%r1222, %r1221, %r1220;
	st.shared.v2.u32 	[%r1222], {%r198, %r244};
$L__BB6_199:
	not.pred 	%p269, %p5;
	@%p269 bra 	$L__BB6_201;
	cvt.u32.u64 	%r1223, %rd130;
	shl.b32 	%r1224, %r1223, 3;
	mov.u32 	%r1225, _ZN6thrust24THRUST_300001_SM_1000_NS8cuda_cub4core6detail5shmemE;
	add.s32 	%r1226, %r1225, %r1224;
	st.shared.v2.u32 	[%r1226], {%r199, %r245};
$L__BB6_201:
	mad.lo.s32 	%r1227, %r160, 9, 8;
	cvt.u64.u32 	%rd515, %r1227;
	setp.ne.s64 	%p270, %rd7, %rd515;
	setp.eq.s32 	%p271, %r200, %r201;
	and.pred  	%p272, %p270, %p271;
	@%p272 bra 	$L__BB6_203;
	cvt.u32.u64 	%r1228, %rd131;
	shl.b32 	%r1229, %r1228, 3;
	mov.u32 	%r1230, _ZN6thrust24THRUST_300001_SM_1000_NS8cuda_cub4core6detail5shmemE;
	add.s32 	%r1231, %r1230, %r1229;
	st.shared.v2.u32 	[%r1231], {%r200, %r246};
$L__BB6_203:
	bar.sync 	0;
	cvt.u64.u32 	%rd821, %r160;
	setp.le.u64 	%p273, %rd822, %rd821;
	@%p273 bra 	$L__BB6_228;
	not.b64 	%rd516, %rd821;
	add.s64 	%rd133, %rd822, %rd516;
	shr.u64 	%rd517, %rd133, 8;
	add.s64 	%rd518, %rd517, 1;
	and.b64  	%rd817, %rd518, 3;
	and.b64  	%rd519, %rd133, 768;
	setp.eq.s64 	%p274, %rd519, 768;
	@%p274 bra 	$L__BB6_207;
	shl.b64 	%rd520, %rd821, 2;
	add.s64 	%rd819, %rd5, %rd520;
	add.s64 	%rd818, %rd4, %rd520;
	shl.b32 	%r1232, %r160, 3;
	mov.u32 	%r1233, _ZN6thrust24THRUST_300001_SM_1000_NS8cuda_cub4core6detail5shmemE;
	add.s32 	%r2083, %r1233, %r1232;
	shl.b64 	%rd521, %rd817, 8;
	add.s64 	%rd821, %rd521, %rd821;
$L__BB6_206:
	.pragma "nounroll";
	ld.shared.v2.u32 	{%r1234, %r1235}, [%r2083];
	st.global.u32 	[%rd818], %r1234;
	st.global.u32 	[%rd819], %r1235;
	add.s64 	%rd819, %rd819, 1024;
	add.s64 	%rd818, %rd818, 1024;
	add.s32 	%r2083, %r2083, 2048;
	add.s64 	%rd817, %rd817, -1;
	setp.ne.s64 	%p275, %rd817, 0;
	@%p275 bra 	$L__BB6_206;
$L__BB6_207:
	setp.lt.u64 	%p276, %rd133, 768;
	@%p276 bra 	$L__BB6_228;
	mov.u32 	%r1238, _ZN6thrust24THRUST_300001_SM_1000_NS8cuda_cub4core6detail5shmemE;
$L__BB6_209:
	cvt.u32.u64 	%r1236, %rd821;
	shl.b32 	%r1237, %r1236, 3;
	add.s32 	%r1239, %r1238, %r1237;
	ld.shared.v2.u32 	{%r1240, %r1241}, [%r1239];
	shl.b64 	%rd522, %rd821, 2;
	add.s64 	%rd523, %rd4, %rd522;
	st.global.u32 	[%rd523], %r1240;
	add.s64 	%rd524, %rd5, %rd522;
	st.global.u32 	[%rd524], %r1241;
	ld.shared.v2.u32 	{%r1242, %r1243}, [%r1239+2048];
	and.b64  	%rd525, %rd522, 17179869180;
	add.s64 	%rd526, %rd4, %rd525;
	st.global.u32 	[%rd526+1024], %r1242;
	add.s64 	%rd527, %rd5, %rd525;
	st.global.u32 	[%rd527+1024], %r1243;
	ld.shared.v2.u32 	{%r1244, %r1245}, [%r1239+4096];
	st.global.u32 	[%rd526+2048], %r1244;
	st.global.u32 	[%rd527+2048], %r1245;
	ld.shared.v2.u32 	{%r1246, %r1247}, [%r1239+6144];
	st.global.u32 	[%rd526+3072], %r1246;
	st.global.u32 	[%rd527+3072], %r1247;
	add.s64 	%rd528, %rd821, 1024;
	and.b64  	%rd821, %rd528, 4294967295;
	setp.gt.u64 	%p277, %rd822, %rd821;
	@%p277 bra 	$L__BB6_209;
	bra.uni 	$L__BB6_228;
$L__BB6_210:
	@%p237 bra 	$L__BB6_212;
	shl.b64 	%rd483, %rd123, 2;
	add.s64 	%rd484, %rd4, %rd483;
	st.global.u32 	[%rd484], %r2082;
	add.s64 	%rd485, %rd5, %rd483;
	st.global.u32 	[%rd485], %r238;
$L__BB6_212:
	not.pred 	%p244, %p1;
	@%p244 bra 	$L__BB6_214;
	shl.b64 	%rd486, %rd124, 2;
	add.s64 	%rd487, %rd4, %rd486;
	st.global.u32 	[%rd487], %r193;
	add.s64 	%rd488, %rd5, %rd486;
	st.global.u32 	[%rd488], %r239;
$L__BB6_214:
	not.pred 	%p245, %p2;
	@%p245 bra 	$L__BB6_216;
	shl.b64 	%rd489, %rd125, 2;
	add.s64 	%rd490, %rd4, %rd489;
	st.global.u32 	[%rd490], %r194;
	add.s64 	%rd491, %rd5, %rd489;
	st.global.u32 	[%rd491], %r240;
$L__BB6_216:
	not.pred 	%p246, %p3;
	@%p246 bra 	$L__BB6_218;
	shl.b64 	%rd492, %rd126, 2;
	add.s64 	%rd493, %rd4, %rd492;
	st.global.u32 	[%rd493], %r195;
	add.s64 	%rd494, %rd5, %rd492;
	st.global.u32 	[%rd494], %r241;
$L__BB6_218:
	not.pred 	%p247, %p4;
	@%p247 bra 	$L__BB6_220;
	shl.b64 	%rd495, %rd127, 2;
	add.s64 	%rd496, %rd4, %rd495;
	st.global.u32 	[%rd496], %r196;
	add.s64 	%rd497, %rd5, %rd495;
	st.global.u32 	[%rd497], %r242;
$L__BB6_220:
	mad.lo.s32 	%r1190, %r160, 9, 5;
	cvt.u64.u32 	%rd498, %r1190;
	setp.ne.s64 	%p248, %rd7, %rd498;
	setp.eq.s32 	%p249, %r197, %r198;
	and.pred  	%p250, %p248, %p249;
	@%p250 bra 	$L__BB6_222;
	shl.b64 	%rd499, %rd128, 2;
	add.s64 	%rd500, %rd4, %rd499;
	st.global.u32 	[%rd500], %r197;
	add.s64 	%rd501, %rd5, %rd499;
	st.global.u32 	[%rd501], %r243;
$L__BB6_222:
	mad.lo.s32 	%r1191, %r160, 9, 6;
	cvt.u64.u32 	%rd502, %r1191;
	setp.ne.s64 	%p251, %rd7, %rd502;
	setp.eq.s32 	%p252, %r198, %r199;
	and.pred  	%p253, %p251, %p252;
	@%p253 bra 	$L__BB6_224;
	shl.b64 	%rd503, %rd129, 2;
	add.s64 	%rd504, %rd4, %rd503;
	st.global.u32 	[%rd504], %r198;
	add.s64 	%rd505, %rd5, %rd503;
	st.global.u32 	[%rd505], %r244;
$L__BB6_224:
	not.pred 	%p254, %p5;
	@%p254 bra 	$L__BB6_226;
	shl.b64 	%rd506, %rd130, 2;
	add.s64 	%rd507, %rd4, %rd506;
	st.global.u32 	[%rd507], %r199;
	add.s64 	%rd508, %rd5, %rd506;
	st.global.u32 	[%rd508], %r245;
$L__BB6_226:
	mad.lo.s32 	%r1192, %r160, 9, 8;
	cvt.u64.u32 	%rd509, %r1192;
	setp.ne.s64 	%p255, %rd7, %rd509;
	setp.eq.s32 	%p256, %r200, %r201;
	and.pred  	%p257, %p255, %p256;
	@%p257 bra 	$L__BB6_228;
	shl.b64 	%rd510, %rd131, 2;
	add.s64 	%rd511, %rd4, %rd510;
	st.global.u32 	[%rd511], %r200;
	add.s64 	%rd512, %rd5, %rd510;
	st.global.u32 	[%rd512], %r246;
$L__BB6_228:
	setp.ne.s32 	%p278, %r160, 255;
	@%p278 bra 	$L__BB6_362;
	setp.ne.s64 	%p279, %rd7, 2304;
	@%p279 bra 	$L__BB6_231;
	shl.b64 	%rd529, %rd822, 2;
	add.s64 	%rd530, %rd4, %rd529;
	st.global.u32 	[%rd530], %r201;
	add.s64 	%rd531, %rd5, %rd529;
	st.global.u32 	[%rd531], %r237;
	add.s64 	%rd822, %rd822, 1;
$L__BB6_231:
	ld.param.u64 	%rd791, [_ZN6thrust24THRUST_300001_SM_1000_NS8cuda_cub4core6detail13_kernel_agentINS1_15__reduce_by_key16ReduceByKeyAgentINS0_6detail15normal_iteratorINS0_10device_ptrIiEEEESB_SB_SB_N4cuda3std3__48equal_toIiEENSE_4plusIiEEPllEEJSB_SB_SB_SB_SJ_N3cub18CUB_300001_SM_100024ReduceByKeyScanTileStateIilLb1EEESG_SI_llEEEvDpT0__param_4];
	cvta.to.global.u64 	%rd532, %rd791;
	st.global.u64 	[%rd532], %rd822;
	bra.uni 	$L__BB6_362;
$L__BB6_232:
	cvt.u32.u64 	%r250, %rd7;
	shl.b64 	%rd220, %rd6, 2;
	add.s64 	%rd219, %rd2, %rd220;
	// begin inline asm
	ld.global.nc.u32 %r2092, [%rd219];
	// end inline asm
	mov.u32 	%r252, %tid.x;
	and.b32  	%r415, %r252, 31;
	and.b32  	%r416, %r252, 992;
	mul.lo.s32 	%r417, %r416, 9;
	or.b32  	%r253, %r417, %r415;
	setp.ge.u32 	%p15, %r253, %r250;
	shl.b32 	%r254, %r253, 2;
	cvt.u64.u32 	%rd221, %r254;
	add.s64 	%rd150, %rd219, %rd221;
	mov.u32 	%r2084, %r2092;
	@%p15 bra 	$L__BB6_234;
	// begin inline asm
	ld.global.nc.u32 %r2084, [%rd150];
	// end inline asm
$L__BB6_234:
	add.s32 	%r257, %r253, 32;
	setp.ge.u32 	%p16, %r257, %r250;
	mov.u32 	%r2085, %r2092;
	@%p16 bra 	$L__BB6_236;
	add.s64 	%rd223, %rd150, 128;
	// begin inline asm
	ld.global.nc.u32 %r2085, [%rd223];
	// end inline asm
$L__BB6_236:
	add.s32 	%r260, %r253, 64;
	setp.ge.u32 	%p17, %r260, %r250;
	mov.u32 	%r2086, %r2092;
	@%p17 bra 	$L__BB6_238;
	add.s64 	%rd224, %rd150, 256;
	// begin inline asm
	ld.global.nc.u32 %r2086, [%rd224];
	// end inline asm
$L__BB6_238:
	add.s32 	%r263, %r253, 96;
	setp.ge.u32 	%p18, %r263, %r250;
	mov.u32 	%r2087, %r2092;
	@%p18 bra 	$L__BB6_240;
	add.s64 	%rd225, %rd150, 384;
	// begin inline asm
	ld.global.nc.u32 %r2087, [%rd225];
	// end inline asm
$L__BB6_240:
	add.s32 	%r266, %r253, 128;
	setp.ge.u32 	%p19, %r266, %r250;
	mov.u32 	%r2088, %r2092;
	@%p19 bra 	$L__BB6_242;
	add.s64 	%rd226, %rd150, 512;
	// begin inline asm
	ld.global.nc.u32 %r2088, [%rd226];
	// end inline asm
$L__BB6_242:
	add.s32 	%r269, %r253, 160;
	setp.ge.u32 	%p20, %r269, %r250;
	mov.u32 	%r2089, %r2092;
	@%p20 bra 	$L__BB6_244;
	add.s64 	%rd227, %rd150, 640;
	// begin inline asm
	ld.global.nc.u32 %r2089, [%rd227];
	// end inline asm
$L__BB6_244:
	add.s32 	%r272, %r253, 192;
	setp.ge.u32 	%p21, %r272, %r250;
	mov.u32 	%r2090, %r2092;
	@%p21 bra 	$L__BB6_246;
	add.s64 	%rd228, %rd150, 768;
	// begin inline asm
	ld.global.nc.u32 %r2090, [%rd228];
	// end inline asm
$L__BB6_246:
	add.s32 	%r275, %r253, 224;
	setp.ge.u32 	%p22, %r275, %r250;
	mov.u32 	%r2091, %r2092;
	@%p22 bra 	$L__BB6_248;
	add.s64 	%rd229, %rd150, 896;
	// begin inline asm
	ld.global.nc.u32 %r2091, [%rd229];
	// end inline asm
$L__BB6_248:
	add.s32 	%r278, %r253, 256;
	setp.ge.u32 	%p23, %r278, %r250;
	@%p23 bra 	$L__BB6_250;
	add.s64 	%rd230, %rd150, 1024;
	// begin inline asm
	ld.global.nc.u32 %r2092, [%rd230];
	// end inline asm
$L__BB6_250:
	// begin inline asm
	mov.u32 %r427, %laneid;
	// end inline asm
	shr.u32 	%r282, %r252, 5;
	mad.lo.s32 	%r429, %r282, 288, %r427;
	shl.b32 	%r430, %r429, 2;
	mov.u32 	%r431, _ZN6thrust24THRUST_300001_SM_1000_NS8cuda_cub4core6detail5shmemE;
	add.s32 	%r283, %r431, %r430;
	st.shared.u32 	[%r283], %r2084;
	st.shared.u32 	[%r283+128], %r2085;
	st.shared.u32 	[%r283+256], %r2086;
	st.shared.u32 	[%r283+384], %r2087;
	st.shared.u32 	[%r283+512], %r2088;
	st.shared.u32 	[%r283+640], %r2089;
	st.shared.u32 	[%r283+768], %r2090;
	st.shared.u32 	[%r283+896], %r2091;
	st.shared.u32 	[%r283+1024], %r2092;
	bar.warp.sync 	-1;
	shl.b32 	%r432, %r427, 5;
	add.s32 	%r284, %r283, %r432;
	ld.shared.u32 	%r285, [%r284];
	ld.shared.u32 	%r286, [%r284+4];
	ld.shared.u32 	%r287, [%r284+8];
	ld.shared.u32 	%r288, [%r284+12];
	ld.shared.u32 	%r289, [%r284+16];
	ld.shared.u32 	%r290, [%r284+20];
	ld.shared.u32 	%r291, [%r284+24];
	ld.shared.u32 	%r292, [%r284+28];
	ld.shared.u32 	%r293, [%r284+32];
	setp.ne.s32 	%p24, %r252, 0;
	mov.b32 	%r2103, 0;
	@%p24 bra 	$L__BB6_252;
	add.s64 	%rd231, %rd219, -4;
	// begin inline asm
	ld.global.nc.u32 %r2103, [%rd231];
	// end inline asm
$L__BB6_252:
	setp.ge.u32 	%p25, %r253, %r250;
	bar.sync 	0;
	add.s64 	%rd232, %rd3, %rd220;
	// begin inline asm
	ld.global.nc.u32 %r2102, [%rd232];
	// end inline asm
	add.s64 	%rd151, %rd232, %rd221;
	mov.u32 	%r2094, %r2102;
	@%p25 bra 	$L__BB6_254;
	// begin inline asm
	ld.global.nc.u32 %r2094, [%rd151];
	// end inline asm
$L__BB6_254:
	setp.ge.u32 	%p26, %r257, %r250;
	mov.u32 	%r2095, %r2102;
	@%p26 bra 	$L__BB6_256;
	add.s64 	%rd236, %rd151, 128;
	// begin inline asm
	ld.global.nc.u32 %r2095, [%rd236];
	// end inline asm
$L__BB6_256:
	setp.ge.u32 	%p27, %r260, %r250;
	mov.u32 	%r2096, %r2102;
	@%p27 bra 	$L__BB6_258;
	add.s64 	%rd237, %rd151, 256;
	// begin inline asm
	ld.global.nc.u32 %r2096, [%rd237];
	// end inline asm
$L__BB6_258:
	setp.ge.u32 	%p28, %r263, %r250;
	mov.u32 	%r2097, %r2102;
	@%p28 bra 	$L__BB6_260;
	add.s64 	%rd238, %rd151, 384;
	// begin inline asm
	ld.global.nc.u32 %r2097, [%rd238];
	// end inline asm
$L__BB6_260:
	setp.ge.u32 	%p29, %r266, %r250;
	mov.u32 	%r2098, %r2102;
	@%p29 bra 	$L__BB6_262;
	add.s64 	%rd239, %rd151, 512;
	// begin inline asm
	ld.global.nc.u32 %r2098, [%rd239];
	// end inline asm
$L__BB6_262:
	setp.ge.u32 	%p30, %r269, %r250;
	mov.u32 	%r2099, %r2102;
	@%p30 bra 	$L__BB6_264;
	add.s64 	%rd240, %rd151, 640;
	// begin inline asm
	ld.global.nc.u32 %r2099, [%rd240];
	// end inline asm
$L__BB6_264:
	setp.ge.u32 	%p31, %r272, %r250;
	mov.u32 	%r2100, %r2102;
	@%p31 bra 	$L__BB6_266;
	add.s64 	%rd241, %rd151, 768;
	// begin inline asm
	ld.global.nc.u32 %r2100, [%rd241];
	// end inline asm
$L__BB6_266:
	setp.ge.u32 	%p32, %r275, %r250;
	mov.u32 	%r2101, %r2102;
	@%p32 bra 	$L__BB6_268;
	add.s64 	%rd242, %rd151, 896;
	// begin inline asm
	ld.global.nc.u32 %r2101, [%rd242];
	// end inline asm
$L__BB6_268:
	setp.ge.u32 	%p33, %r278, %r250;
	@%p33 bra 	$L__BB6_270;
	add.s64 	%rd243, %rd151, 1024;
	// begin inline asm
	ld.global.nc.u32 %r2102, [%rd243];
	// end inline asm
$L__BB6_270:
	setp.eq.s32 	%p34, %r252, 0;
	st.shared.u32 	[%r283], %r2094;
	st.shared.u32 	[%r283+128], %r2095;
	st.shared.u32 	[%r283+256], %r2096;
	st.shared.u32 	[%r283+384], %r2097;
	st.shared.u32 	[%r283+512], %r2098;
	st.shared.u32 	[%r283+640], %r2099;
	st.shared.u32 	[%r283+768], %r2100;
	st.shared.u32 	[%r283+896], %r2101;
	st.shared.u32 	[%r283+1024], %r2102;
	bar.warp.sync 	-1;
	ld.shared.u32 	%r315, [%r284];
	ld.shared.u32 	%r316, [%r284+4];
	ld.shared.u32 	%r317, [%r284+8];
	ld.shared.u32 	%r318, [%r284+12];
	ld.shared.u32 	%r319, [%r284+16];
	ld.shared.u32 	%r320, [%r284+20];
	ld.shared.u32 	%r321, [%r284+24];
	ld.shared.u32 	%r322, [%r284+28];
	ld.shared.u32 	%r323, [%r284+32];
	bar.sync 	0;
	shl.b32 	%r444, %r252, 2;
	add.s32 	%r446, %r431, %r444;
	add.s32 	%r324, %r446, 1240;
	st.shared.u32 	[%r446+1240], %r293;
	bar.sync 	0;
	@%p34 bra 	$L__BB6_272;
	ld.shared.u32 	%r2103, [%r324+-4];
$L__BB6_272:
	setp.ne.s32 	%p35, %r2103, %r285;
	setp.ne.s32 	%p36, %r285, %r286;
	setp.ne.s32 	%p37, %r286, %r287;
	setp.ne.s32 	%p38, %r287, %r288;
	setp.ne.s32 	%p39, %r288, %r289;
	setp.ne.s32 	%p40, %r289, %r290;
	setp.ne.s32 	%p41, %r290, %r291;
	setp.ne.s32 	%p42, %r291, %r292;
	setp.ne.s32 	%p43, %r292, %r293;
	mul.lo.s32 	%r567, %r252, 9;
	cvt.u64.u32 	%rd244, %r567;
	setp.eq.s64 	%p44, %rd7, %rd244;
	or.pred  	%p45, %p44, %p35;
	selp.u64 	%rd245, 1, 0, %p45;
	add.s32 	%r568, %r567, 1;
	cvt.u64.u32 	%rd246, %r568;
	setp.eq.s64 	%p46, %rd7, %rd246;
	or.pred  	%p6, %p46, %p36;
	selp.u64 	%rd247, 1, 0, %p6;
	add.s32 	%r569, %r567, 2;
	cvt.u64.u32 	%rd248, %r569;
	setp.eq.s64 	%p47, %rd7, %rd248;
	or.pred  	%p7, %p47, %p37;
	selp.u64 	%rd249, 1, 0, %p7;
	add.s32 	%r570, %r567, 3;
	cvt.u64.u32 	%rd250, %r570;
	setp.eq.s64 	%p48, %rd7, %rd250;
	or.pred  	%p49, %p48, %p38;
	selp.u64 	%rd251, 1, 0, %p49;
	add.s32 	%r571, %r567, 4;
	cvt.u64.u32 	%rd252, %r571;
	setp.eq.s64 	%p50, %rd7, %rd252;
	or.pred  	%p8, %p50, %p39;
	selp.u64 	%rd253, 1, 0, %p8;
	add.s32 	%r572, %r567, 5;
	cvt.u64.u32 	%rd254, %r572;
	setp.eq.s64 	%p51, %rd7, %rd254;
	or.pred  	%p9, %p51, %p40;
	selp.u64 	%rd255, 1, 0, %p9;
	add.s32 	%r573, %r567, 6;
	cvt.u64.u32 	%rd256, %r573;
	setp.eq.s64 	%p52, %rd7, %rd256;
	or.pred  	%p10, %p52, %p41;
	selp.u64 	%rd257, 1, 0, %p10;
	add.s32 	%r574, %r567, 7;
	cvt.u64.u32 	%rd258, %r574;
	setp.eq.s64 	%p53, %rd7, %rd258;
	or.pred  	%p54, %p53, %p42;
	selp.u64 	%rd259, 1, 0, %p54;
	add.s32 	%r575, %r567, 8;
	cvt.u64.u32 	%rd260, %r575;
	setp.eq.s64 	%p55, %rd7, %rd260;
	or.pred  	%p56, %p55, %p43;
	selp.u64 	%rd261, 1, 0, %p56;
	add.s64 	%rd262, %rd247, %rd245;
	selp.b32 	%r576, 0, %r315, %p6;
	add.s32 	%r577, %r316, %r576;
	add.s64 	%rd263, %rd262, %rd249;
	selp.b32 	%r578, 0, %r577, %p7;
	add.s32 	%r579, %r317, %r578;
	add.s64 	%rd264, %rd263, %rd251;
	selp.b32 	%r580, 0, %r579, %p49;
	add.s32 	%r581, %r318, %r580;
	add.s64 	%rd265, %rd264, %rd253;
	selp.b32 	%r582, 0, %r581, %p8;
	add.s32 	%r583, %r319, %r582;
	add.s64 	%rd266, %rd265, %rd255;
	selp.b32 	%r584, 0, %r583, %p9;
	add.s32 	%r585, %r320, %r584;
	add.s64 	%rd267, %rd266, %rd257;
	selp.b32 	%r586, 0, %r585, %p10;
	add.s32 	%r587, %r321, %r586;
	add.s64 	%rd268, %rd267, %rd259;
	selp.b32 	%r588, 0, %r587, %p54;
	add.s32 	%r589, %r322, %r588;
	add.s64 	%rd269, %rd268, %rd261;
	mov.b64 	{%r448, %r453}, %rd269;
	selp.b32 	%r590, 0, %r589, %p56;
	add.s32 	%r458, %r323, %r590;
	mov.b32 	%r564, 1;
	mov.b32 	%r565, 0;
	mov.b32 	%r566, -1;
	// begin inline asm
	shfl.sync.up.b32 %r447, %r448, %r564, %r565, %r566;
	// end inline asm
	// begin inline asm
	shfl.sync.up.b32 %r452, %r453, %r564, %r565, %r566;
	// end inline asm
	mov.b64 	%rd270, {%r447, %r452};
	// begin inline asm
	shfl.sync.up.b32 %r457, %r458, %r564, %r565, %r566;
	// end inline asm
	// begin inline asm
	shfl.sync.up.b32 %r462, %r463, %r564, %r565, %r566;
	// end inline asm
	setp.eq.s64 	%p57, %rd269, 0;
	selp.b32 	%r591, %r457, 0, %p57;
	setp.lt.s32 	%p58, %r427, 1;
	selp.b64 	%rd271, 0, %rd270, %p58;
	add.s64 	%rd272, %rd271, %rd269;
	mov.b64 	{%r468, %r473}, %rd272;
	selp.b32 	%r592, 0, %r591, %p58;
	add.s32 	%r478, %r592, %r458;
	mov.b32 	%r484, 2;
	// begin inline asm
	shfl.sync.up.b32 %r467, %r468, %r484, %r565, %r566;
	// end inline asm
	// begin inline asm
	shfl.sync.up.b32 %r472, %r473, %r484, %r565, %r566;
	// end inline asm
	mov.b64 	%rd273, {%r467, %r472};
	// begin inline asm
	shfl.sync.up.b32 %r477, %r478, %r484, %r565, %r566;
	// end inline asm
	// begin inline asm
	shfl.sync.up.b32 %r482, %r483, %r484, %r565, %r566;
	// end inline asm
	setp.eq.s64 	%p59, %rd272, 0;
	selp.b32 	%r593, %r477, 0, %p59;
	setp.lt.s32 	%p60, %r427, 2;
	selp.b64 	%rd274, 0, %rd273, %p60;
	add.s64 	%rd275, %rd274, %rd272;
	mov.b64 	{%r488, %r493}, %rd275;
	selp.b32 	%r594, 0, %r593, %p60;
	add.s32 	%r498, %r594, %r478;
	mov.b32 	%r504, 4;
	// begin inline asm
	shfl.sync.up.b32 %r487, %r488, %r504, %r565, %r566;
	// end inline asm
	// begin inline asm
	shfl.sync.up.b32 %r492, %r493, %r504, %r565, %r566;
	// end inline asm
	mov.b64 	%rd276, {%r487, %r492};
	// begin inline asm
	shfl.sync.up.b32 %r497, %r498, %r504, %r565, %r566;
	// end inline asm
	// begin inline asm
	shfl.sync.up.b32 %r502, %r503, %r504, %r565, %r566;
	// end inline asm
	setp.eq.s64 	%p61, %rd275, 0;
	selp.b32 	%r595, %r497, 0, %p61;
	setp.lt.s32 	%p62, %r427, 4;
	selp.b64 	%rd277, 0, %rd276, %p62;
	add.s64 	%rd278, %rd277, %rd275;
	mov.b64 	{%r508, %r513}, %rd278;
	selp.b32 	%r596, 0, %r595, %p62;
	add.s32 	%r518, %r596, %r498;
	mov.b32 	%r524, 8;
	// begin inline asm
	shfl.sync.up.b32 %r507, %r508, %r524, %r565, %r566;
	// end inline asm
	// begin inline asm
	shfl.sync.up.b32 %r512, %r513, %r524, %r565, %r566;
	// end inline asm
	mov.b64 	%rd279, {%r507, %r512};
	// begin inline asm
	shfl.sync.up.b32 %r517, %r518, %r524, %r565, %r566;
	// end inline asm
	// begin inline asm
	shfl.sync.up.b32 %r522, %r523, %r524, %r565, %r566;
	// end inline asm
	setp.eq.s64 	%p63, %rd278, 0;
	selp.b32 	%r597, %r517, 0, %p63;
	setp.lt.s32 	%p64, %r427, 8;
	selp.b64 	%rd280, 0, %rd279, %p64;
	add.s64 	%rd281, %rd280, %rd278;
	mov.b64 	{%r528, %r533}, %rd281;
	selp.b32 	%r598, 0, %r597, %p64;
	add.s32 	%r538, %r598, %r518;
	mov.b32 	%r544, 16;
	// begin inline asm
	shfl.sync.up.b32 %r527, %r528, %r544, %r565, %r566;
	// end inline asm
	// begin inline asm
	shfl.sync.up.b32 %r532, %r533, %r544, %r565, %r566;
	// end inline asm
	mov.b64 	%rd282, {%r527, %r532};
	// begin inline asm
	shfl.sync.up.b32 %r537, %r538, %r544, %r565, %r566;
	// end inline asm
	// begin inline asm
	shfl.sync.up.b32 %r542, %r543, %r544, %r565, %r566;
	// end inline asm
	setp.eq.s64 	%p65, %rd281, 0;
	selp.b32 	%r599, %r537, 0, %p65;
	setp.lt.s32 	%p66, %r427, 16;
	selp.b64 	%rd283, 0, %rd282, %p66;
	add.s64 	%rd152, %rd283, %rd281;
	mov.b64 	{%r548, %r553}, %rd152;
	selp.b32 	%r600, 0, %r599, %p66;
	add.s32 	%r558, %r600, %r538;
	// begin inline asm
	shfl.sync.up.b32 %r547, %r548, %r564, %r565, %r566;
	// end inline asm
	// begin inline asm
	shfl.sync.up.b32 %r552, %r553, %r564, %r565, %r566;
	// end inline asm
	mov.b64 	%rd834, {%r547, %r552};
	// begin inline asm
	shfl.sync.up.b32 %r2117, %r558, %r564, %r565, %r566;
	// end inline asm
	// begin inline asm
	shfl.sync.up.b32 %r562, %r563, %r564, %r565, %r566;
	// end inline asm
	setp.ne.s32 	%p67, %r427, 31;
	@%p67 bra 	$L__BB6_274;
	shl.b32 	%r601, %r282, 4;
	mov.u32 	%r602, _ZN6thrust24THRUST_300001_SM_1000_NS8cuda_cub4core6detail5shmemE;
	add.s32 	%r603, %r602, %r601;
	st.shared.u64 	[%r603], %rd152;
	st.shared.u32 	[%r603+8], %r558;
$L__BB6_274:
	bar.sync 	0;
	ld.shared.u64 	%rd284, [_ZN6thrust24THRUST_300001_SM_1000_NS8cuda_cub4core6detail5shmemE];
	ld.shared.u32 	%r604, [_ZN6thrust24THRUST_300001_SM_1000_NS8cuda_cub4core6detail5shmemE+8];
	ld.shared.u64 	%rd285, [_ZN6thrust24THRUST_300001_SM_1000_NS8cuda_cub4core6detail5shmemE+16];
	ld.shared.u32 	%r605, [_ZN6thrust24THRUST_300001_SM_1000_NS8cuda_cub4core6detail5shmemE+24];
	add.s64 	%rd286, %rd285, %rd284;
	setp.eq.s64 	%p68, %rd285, 0;
	selp.b32 	%r606, %r604, 0, %p68;
	add.s32 	%r607, %r606, %r605;
	setp.eq.s32 	%p69, %r282, 2;
	selp.b64 	%rd287, %rd286, %rd284, %p69;
	selp.b32 	%r608, %r607, %r604, %p69;
	ld.shared.u64 	%rd288, [_ZN6thrust24THRUST_300001_SM_1000_NS8cuda_cub4core6detail5shmemE+32];
	ld.shared.u32 	%r609, [_ZN6thrust24THRUST_300001_SM_1000_NS8cuda_cub4core6detail5shmemE+40];
	add.s64 	%rd289, %rd288, %rd286;
	setp.eq.s64 	%p70, %rd288, 0;
	selp.b32 	%r610, %r607, 0, %p70;
	add.s32 	%r611, %r610, %r609;
	setp.eq.s32 	%p71, %r282, 3;
	selp.b64 	%rd290, %rd289, %rd287, %p71;
	selp.b32 	%r612, %r611, %r608, %p71;
	ld.shared.u64 	%rd291, [_ZN6thrust24THRUST_300001_SM_1000_NS8cuda_cub4core6detail5shmemE+48];
	ld.shared.u32 	%r613, [_ZN6thrust24THRUST_300001_SM_1000_NS8cuda_cub4core6detail5shmemE+56];
	add.s64 	%rd292, %rd291, %rd289;
	setp.eq.s64 	%p72, %rd291, 0;
	selp.b32 	%r614, %r611, 0, %p72;
	add.s32 	%r615, %r614, %r613;
	setp.eq.s32 	%p73, %r282, 4;
	selp.b64 	%rd293, %rd292, %rd290, %p73;
	selp.b32 	%r616, %r615, %r612, %p73;
	ld.shared.u64 	%rd294, [_ZN6thrust24THRUST_300001_SM_1000_NS8cuda_cub4core6detail5shmemE+64];
	ld.shared.u32 	%r617, [_ZN6thrust24THRUST_300001_SM_1000_NS8cuda_cub4core6detail5shmemE+72];
	add.s64 	%rd295, %rd294, %rd292;
	setp.eq.s64 	%p74, %rd294, 0;
	selp.b32 	%r618, %r615, 0, %p74;
	add.s32 	%r619, %r618, %r617;
	setp.eq.s32 	%p75, %r282, 5;
	selp.b64 	%rd296, %rd295, %rd293, %p75;
	selp.b32 	%r620, %r619, %r616, %p75;
	ld.shared.u64 	%rd297, [_ZN6thrust24THRUST_300001_SM_1000_NS8cuda_cub4core6detail5shmemE+80];
	ld.shared.u32 	%r621, [_ZN6thrust24THRUST_300001_SM_1000_NS8cuda_cub4core6detail5shmemE+88];
	add.s64 	%rd298, %rd297, %rd295;
	setp.eq.s64 	%p76, %rd297, 0;
	selp.b32 	%r622, %r619, 0, %p76;
	add.s32 	%r623, %r622, %r621;
	setp.eq.s32 	%p77, %r282, 6;
	selp.b64 	%rd299, %rd298, %rd296, %p77;
	selp.b32 	%r624, %r623, %r620, %p77;
	ld.shared.u64 	%rd300, [_ZN6thrust24THRUST_300001_SM_1000_NS8cuda_cub4core6detail5shmemE+96];
	ld.shared.u32 	%r625, [_ZN6thrust24THRUST_300001_SM_1000_NS8cuda_cub4core6detail5shmemE+104];
	add.s64 	%rd301, %rd300, %rd298;
	setp.eq.s64 	%p78, %rd300, 0;
	selp.b32 	%r626, %r623, 0, %p78;
	add.s32 	%r627, %r626, %r625;
	setp.eq.s32 	%p79, %r282, 7;
	selp.b64 	%rd154, %rd301, %rd299, %p79;
	selp.b32 	%r329, %r627, %r624, %p79;
	ld.shared.u64 	%rd302, [_ZN6thrust24THRUST_300001_SM_1000_NS8cuda_cub4core6detail5shmemE+112];
	ld.shared.u32 	%r628, [_ZN6thrust24THRUST_300001_SM_1000_NS8cuda_cub4core6detail5shmemE+120];
	add.s64 	%rd155, %rd302, %rd301;
	setp.eq.s64 	%p80, %rd302, 0;
	selp.b32 	%r629, %r627, 0, %p80;
	add.s32 	%r330, %r629, %r628;
	setp.lt.u32 	%p81, %r252, 32;
	@%p81 bra 	$L__BB6_276;
	setp.eq.s64 	%p82, %rd834, 0;
	selp.b32 	%r630, %r329, 0, %p82;
	add.s32 	%r631, %r630, %r2117;
	setp.eq.s32 	%p83, %r427, 0;
	selp.b64 	%rd303, 0, %rd834, %p83;
	add.s64 	%rd834, %rd154, %rd303;
	selp.b32 	%r2117, %r329, %r631, %p83;
	bra.uni 	$L__BB6_312;
$L__BB6_276:
	setp.ne.s32 	%p84, %r252, 0;
	mul.wide.u32 	%rd304, %r1, 16;
	add.s64 	%rd157, %rd1, %rd304;
	@%p84 bra 	$L__BB6_278;
	st.shared.u64 	[_ZN6thrust24THRUST_300001_SM_1000_NS8cuda_cub4core6detail5shmemE+200], %rd155;
	st.shared.u32 	[_ZN6thrust24THRUST_300001_SM_1000_NS8cuda_cub4core6detail5shmemE+208], %r330;
	mov.b32 	%r632, 100;
	mov.b64 	%rd306, {%r330, %r632};
	add.s64 	%rd305, %rd157, 512;
	// begin inline asm
	st.relaxed.gpu.v2.u64 [%rd305], {%rd306, %rd155};
	// end inline asm
$L__BB6_278:
	mov.u32 	%r633, %nctaid.x;
	setp.gt.u32 	%p85, %r633, 499;
	@%p85 bra 	$L__BB6_280;
	membar.cta;
	bra.uni 	$L__BB6_281;
$L__BB6_280:
	mov.b32 	%r634, 450;
	// begin inline asm
	nanosleep.u32 %r634;
	// end inline asm
$L__BB6_281:
	mul.wide.u32 	%rd308, %r252, 16;
	xor.b64  	%rd309, %rd308, -16;
	add.s64 	%rd310, %rd157, %rd309;
	add.s64 	%rd158, %rd310, 512;
$L__BB6_282:
	// begin inline asm
	ld.relaxed.gpu.v2.u64 {%rd311, %rd824}, [%rd158];
	// end inline asm
	mov.b64 	{%r2105, %r2110}, %rd311;
	setp.eq.s32 	%p86, %r2110, 99;
	mov.b32 	%r635, -1;
	vote.sync.any.pred 	%p87, %p86, %r635;
	@%p87 bra 	$L__BB6_282;
	setp.eq.s32 	%p88, %r2110, 101;
	mov.b32 	%r657, -1;
	vote.sync.ballot.b32 	%r658, %p88, %r657;
	// begin inline asm
	mov.u32 %r637, %lanemask_ge;
	// end inline asm
	and.b32  	%r659, %r658, %r637;
	or.b32  	%r660, %r659, -2147483648;
	add.s32 	%r661, %r660, -1;
	not.b32 	%r662, %r660;
	and.b32  	%r663, %r662, %r661;
	popc.b32 	%r335, %r663;
	mov.b64 	{%r639, %r644}, %rd824;
	mov.b32 	%r655, 1;
	// begin inline asm
	shfl.sync.down.b32 %r638, %r639, %r655, %r335, %r657;
	// end inline asm
	// begin inline asm
	shfl.sync.down.b32 %r643, %r644, %r655, %r335, %r657;
	// end inline asm
	// begin inline asm
	shfl.sync.down.b32 %r648, %r2105, %r655, %r335, %r657;
	// end inline asm
	// begin inline asm
	shfl.sync.down.b32 %r653, %r654, %r655, %r335, %r657;
	// end inline asm
	setp.ge.s32 	%p90, %r427, %r335;
	@%p90 bra 	$L__BB6_285;
	mov.b64 	%rd314, {%r638, %r643};
	add.s64 	%rd160, %rd824, %rd314;
	setp.eq.s64 	%p91, %rd824, 0;
	selp.b32 	%r664, %r648, 0, %p91;
	add.s32 	%r2105, %r664, %r2105;
	mov.u64 	%rd824, %rd160;
$L__BB6_285:
	mov.b64 	{%r666, %r671}, %rd824;
	mov.b32 	%r682, 2;
	mov.b32 	%r684, -1;
	// begin inline asm
	shfl.sync.down.b32 %r665, %r666, %r682, %r335, %r684;
	// end inline asm
	// begin inline asm
	shfl.sync.down.b32 %r670, %r671, %r682, %r335, %r684;
	// end inline asm
	// begin inline asm
	shfl.sync.down.b32 %r675, %r2105, %r682, %r335, %r684;
	// end inline asm
	// begin inline asm
	shfl.sync.down.b32 %r680, %r681, %r682, %r335, %r684;
	// end inline asm
	add.s32 	%r344, %r427, 2;
	setp.gt.s32 	%p92, %r344, %r335;
	@%p92 bra 	$L__BB6_287;
	mov.b64 	%rd315, {%r665, %r670};
	add.s64 	%rd162, %rd824, %rd315;
	setp.eq.s64 	%p93, %rd824, 0;
	selp.b32 	%r685, %r675, 0, %p93;
	add.s32 	%r2105, %r685, %r2105;
	mov.u64 	%rd824, %rd162;
$L__BB6_287:
	mov.b64 	{%r687, %r692}, %rd824;
	mov.b32 	%r703, 4;
	mov.b32 	%r705, -1;
	// begin inline asm
	shfl.sync.down.b32 %r686, %r687, %r703, %r335, %r705;
	// end inline asm
	// begin inline asm
	shfl.sync.down.b32 %r691, %r692, %r703, %r335, %r705;
	// end inline asm
	// begin inline asm
	shfl.sync.down.b32 %r696, %r2105, %r703, %r335, %r705;
	// end inline asm
	// begin inline asm
	shfl.sync.down.b32 %r701, %r702, %r703, %r335, %r705;
	// end inline asm
	add.s32 	%r350, %r427, 4;
	setp.gt.s32 	%p94, %r350, %r335;
	@%p94 bra 	$L__BB6_289;
	mov.b64 	%rd316, {%r686, %r691};
	add.s64 	%rd164, %rd824, %rd316;
	setp.eq.s64 	%p95, %rd824, 0;
	selp.b32 	%r706, %r696, 0, %p95;
	add.s32 	%r2105, %r706, %r2105;
	mov.u64 	%rd824, %rd164;
$L__BB6_289:
	mov.b64 	{%r708, %r713}, %rd824;
	mov.b32 	%r724, 8;
	mov.b32 	%r726, -1;
	// begin inline asm
	shfl.sync.down.b32 %r707, %r708, %r724, %r335, %r726;
	// end inline asm
	// begin inline asm
	shfl.sync.down.b32 %r712, %r713, %r724, %r335, %r726;
	// end inline asm
	// begin inline asm
	shfl.sync.down.b32 %r717, %r2105, %r724, %r335, %r726;
	// end inline asm
	// begin inline asm
	shfl.sync.down.b32 %r722, %r723, %r724, %r335, %r726;
	// end inline asm
	add.s32 	%r356, %r427, 8;
	setp.gt.s32 	%p96, %r356, %r335;
	@%p96 bra 	$L__BB6_291;
	mov.b64 	%rd317, {%r707, %r712};
	add.s64 	%rd166, %rd824, %rd317;
	setp.eq.s64 	%p97, %rd824, 0;
	selp.b32 	%r727, %r717, 0, %p97;
	add.s32 	%r2105, %r727, %r2105;
	mov.u64 	%rd824, %rd166;
$L__BB6_291:
	mov.b64 	{%r729, %r734}, %rd824;
	mov.b32 	%r745, 16;
	mov.b32 	%r747, -1;
	// begin inline asm
	shfl.sync.down.b32 %r728, %r729, %r745, %r335, %r747;
	// end inline asm
	// begin inline asm
	shfl.sync.down.b32 %r733, %r734, %r745, %r335, %r747;
	// end inline asm
	// begin inline asm
	shfl.sync.down.b32 %r738, %r2105, %r745, %r335, %r747;
	// end inline asm
	// begin inline asm
	shfl.sync.down.b32 %r743, %r744, %r745, %r335, %r747;
	// end inline asm
	add.s32 	%r362, %r427, 16;
	setp.gt.s32 	%p98, %r362, %r335;
	@%p98 bra 	$L__BB6_293;
	mov.b64 	%rd318, {%r728, %r733};
	add.s64 	%rd168, %rd824, %rd318;
	setp.eq.s64 	%p99, %rd824, 0;
	selp.b32 	%r748, %r738, 0, %p99;
	add.s32 	%r2105, %r748, %r2105;
	mov.u64 	%rd824, %rd168;
$L__BB6_293:
	not.b32 	%r749, %r252;
	add.s32 	%r2111, %r1, %r749;
	add.s64 	%rd170, %rd1, 512;
$L__BB6_294:
	setp.ne.s32 	%p100, %r2110, 101;
	mov.b32 	%r750, -1;
	vote.sync.all.pred 	%p101, %p100, %r750;
	not.pred 	%p102, %p101;
	@%p102 bra 	$L__BB6_308;
	mul.wide.s32 	%rd392, %r2111, 16;
	add.s64 	%rd393, %rd170, %rd392;
	add.s64 	%rd391, %rd393, -512;
$L__BB6_296:
	// begin inline asm
	ld.relaxed.gpu.v2.u64 {%rd389, %rd830}, [%rd391];
	// end inline asm
	mov.b64 	{%r2113, %r2110}, %rd389;
	setp.eq.s32 	%p154, %r2110, 99;
	mov.b32 	%r844, -1;
	vote.sync.any.pred 	%p155, %p154, %r844;
	@%p155 bra 	$L__BB6_296;
	setp.eq.s32 	%p156, %r2110, 101;
	mov.b32 	%r865, -1;
	vote.sync.ballot.b32 	%r866, %p156, %r865;
	and.b32  	%r867, %r866, %r637;
	or.b32  	%r868, %r867, -2147483648;
	add.s32 	%r869, %r868, -1;
	not.b32 	%r870, %r868;
	and.b32  	%r871, %r870, %r869;
	popc.b32 	%r371, %r871;
	mov.b64 	{%r847, %r852}, %rd830;
	mov.b32 	%r863, 1;
	// begin inline asm
	shfl.sync.down.b32 %r846, %r847, %r863, %r371, %r865;
	// end inline asm
	// begin inline asm
	shfl.sync.down.b32 %r851, %r852, %r863, %r371, %r865;
	// end inline asm
	// begin inline asm
	shfl.sync.down.b32 %r856, %r2113, %r863, %r371, %r865;
	// end inline asm
	// begin inline asm
	shfl.sync.down.b32 %r861, %r862, %r863, %r371, %r865;
	// end inline asm
	setp.ge.s32 	%p158, %r427, %r371;
	@%p158 bra 	$L__BB6_299;
	mov.b64 	%rd394, {%r846, %r851};
	add.s64 	%rd173, %rd830, %rd394;
	setp.eq.s64 	%p159, %rd830, 0;
	selp.b32 	%r872, %r856, 0, %p159;
	add.s32 	%r2113, %r872, %r2113;
	mov.u64 	%rd830, %rd173;
$L__BB6_299:
	mov.b64 	{%r874, %r879}, %rd830;
	mov.b32 	%r890, 2;
	mov.b32 	%r892, -1;
	// begin inline asm
	shfl.sync.down.b32 %r873, %r874, %r890, %r371, %r892;
	// end inline asm
	// begin inline asm
	shfl.sync.down.b32 %r878, %r879, %r890, %r371, %r892;
	// end inline asm
	// begin inline asm
	shfl.sync.down.b32 %r883, %r2113, %r890, %r371, %r892;
	// end inline asm
	// begin inline asm
	shfl.sync.down.b32 %r888, %r889, %r890, %r371, %r892;
	// end inline asm
	setp.gt.s32 	%p160, %r344, %r371;
	@%p160 bra 	$L__BB6_301;
	mov.b64 	%rd395, {%r873, %r878};
	add.s64 	%rd175, %rd830, %rd395;
	setp.eq.s64 	%p161, %rd830, 0;
	selp.b32 	%r893, %r883, 0, %p161;
	add.s32 	%r2113, %r893, %r2113;
	mov.u64 	%rd830, %rd175;
$L__BB6_301:
	mov.b64 	{%r895, %r900}, %rd830;
	mov.b32 	%r911, 4;
	mov.b32 	%r913, -1;
	// begin inline asm
	shfl.sync.down.b32 %r894, %r895, %r911, %r371, %r913;
	// end inline asm
	// begin inline asm
	shfl.sync.down.b32 %r899, %r900, %r911, %r371, %r913;
	// end inline asm
	// begin inline asm
	shfl.sync.down.b32 %r904, %r2113, %r911, %r371, %r913;
	// end inline asm
	// begin inline asm
	shfl.sync.down.b32 %r909, %r910, %r911, %r371, %r913;
	// end inline asm
	setp.gt.s32 	%p162, %r350, %r371;
	@%p162 bra 	$L__BB6_303;
	mov.b64 	%rd396, {%r894, %r899};
	add.s64 	%rd177, %rd830, %rd396;
	setp.eq.s64 	%p163, %rd830, 0;
	selp.b32 	%r914, %r904, 0, %p163;
	add.s32 	%r2113, %r914, %r2113;
	mov.u64 	%rd830, %rd177;
$L__BB6_303:
	mov.b64 	{%r916, %r921}, %rd830;
	mov.b32 	%r932, 8;
	mov.b32 	%r934, -1;
	// begin inline asm
	shfl.sync.down.b32 %r915, %r916, %r932, %r371, %r934;
	// end inline asm
	// begin inline asm
	shfl.sync.down.b32 %r920, %r921, %r932, %r371, %r934;
	// end inline asm
	// begin inline asm
	shfl.sync.down.b32 %r925, %r2113, %r932, %r371, %r934;
	// end inline asm
	// begin inline asm
	shfl.sync.down.b32 %r930, %r931, %r932, %r371, %r934;
	// end inline asm
	setp.gt.s32 	%p164, %r356, %r371;
	@%p164 bra 	$L__BB6_305;
	mov.b64 	%rd397, {%r915, %r920};
	add.s64 	%rd179, %rd830, %rd397;
	setp.eq.s64 	%p165, %rd830, 0;
	selp.b32 	%r935, %r925, 0, %p165;
	add.s32 	%r2113, %r935, %r2113;
	mov.u64 	%rd830, %rd179;
$L__BB6_305:
	mov.b64 	{%r937, %r942}, %rd830;
	mov.b32 	%r953, 16;
	mov.b32 	%r955, -1;
	// begin inline asm
	shfl.sync.down.b32 %r936, %r937, %r953, %r371, %r955;
	// end inline asm
	// begin inline asm
	shfl.sync.down.b32 %r941, %r942, %r953, %r371, %r955;
	// end inline asm
	// begin inline asm
	shfl.sync.down.b32 %r946, %r2113, %r953, %r371, %r955;
	// end inline asm
	// begin inline asm
	shfl.sync.down.b32 %r951, %r952, %r953, %r371, %r955;
	// end inline asm
	setp.gt.s32 	%p166, %r362, %r371;
	@%p166 bra 	$L__BB6_307;
	mov.b64 	%rd398, {%r936, %r941};
	add.s64 	%rd181, %rd830, %rd398;
	setp.eq.s64 	%p167, %rd830, 0;
	selp.b32 	%r956, %r946, 0, %p167;
	add.s32 	%r2113, %r956, %r2113;
	mov.u64 	%rd830, %rd181;
$L__BB6_307:
	add.s64 	%rd183, %rd830, %rd824;
	setp.eq.s64 	%p168, %rd824, 0;
	selp.b32 	%r957, %r2113, 0, %p168;
	add.s32 	%r2105, %r957, %r2105;
	add.s32 	%r2111, %r2111, -32;
	mov.u64 	%rd824, %rd183;
	bra.uni 	$L__BB6_294;
$L__BB6_308:
	setp.ne.s32 	%p103, %r252, 0;
	@%p103 bra 	$L__BB6_310;
	add.s64 	%rd321, %rd824, %rd155;
	setp.eq.s64 	%p104, %rd155, 0;
	selp.b32 	%r752, %r2105, 0, %p104;
	add.s32 	%r753, %r752, %r330;
	mov.b32 	%r754, 101;
	mov.b64 	%rd320, {%r753, %r754};
	add.s64 	%rd319, %rd157, 512;
	// begin inline asm
	st.relaxed.gpu.v2.u64 [%rd319], {%rd320, %rd321};
	// end inline asm
	st.shared.u64 	[_ZN6thrust24THRUST_300001_SM_1000_NS8cuda_cub4core6detail5shmemE+168], %rd824;
	st.shared.u32 	[_ZN6thrust24THRUST_300001_SM_1000_NS8cuda_cub4core6detail5shmemE+176], %r2105;
	st.shared.u64 	[_ZN6thrust24THRUST_300001_SM_1000_NS8cuda_cub4core6detail5shmemE+184], %rd321;
	st.shared.u32 	[_ZN6thrust24THRUST_300001_SM_1000_NS8cuda_cub4core6detail5shmemE+192], %r753;
$L__BB6_310:
	setp.ne.s32 	%p105, %r427, 0;
	@%p105 bra 	$L__BB6_312;
	st.shared.u64 	[_ZN6thrust24THRUST_300001_SM_1000_NS8cuda_cub4core6detail5shmemE+136], %rd824;
	st.shared.u32 	[_ZN6thrust24THRUST_300001_SM_1000_NS8cuda_cub4core6detail5shmemE+144], %r2105;
	mov.u64 	%rd834, %rd824;
	mov.u32 	%r2117, %r2105;
$L__BB6_312:
	setp.eq.s32 	%p106, %r252, 0;
	bar.sync 	0;
	@%p106 bra 	$L__BB6_314;
	ld.shared.u32 	%r755, [_ZN6thrust24THRUST_300001_SM_1000_NS8cuda_cub4core6detail5shmemE+144];
	ld.shared.u64 	%rd322, [_ZN6thrust24THRUST_300001_SM_1000_NS8cuda_cub4core6detail5shmemE+136];
	add.s64 	%rd185, %rd322, %rd834;
	setp.eq.s64 	%p107, %rd834, 0;
	selp.b32 	%r756, %r755, 0, %p107;
	add.s32 	%r2117, %r756, %r2117;
	mov.u64 	%rd834, %rd185;
$L__BB6_314:
	mul.lo.s32 	%r757, %r252, 9;
	cvt.u64.u32 	%rd323, %r757;
	setp.eq.s64 	%p108, %rd7, %rd323;
	setp.ne.s32 	%p109, %r2103, %r285;
	or.pred  	%p110, %p108, %p109;
	selp.u64 	%rd324, 1, 0, %p110;
	add.s64 	%rd187, %rd834, %rd324;
	selp.b32 	%r758, 0, %r2117, %p110;
	add.s32 	%r402, %r758, %r315;
	selp.u64 	%rd325, 1, 0, %p6;
	add.s64 	%rd326, %rd325, %rd324;
	add.s64 	%rd188, %rd326, %rd834;
	selp.b32 	%r759, 0, %r402, %p6;
	add.s32 	%r403, %r316, %r759;
	selp.u64 	%rd327, 1, 0, %p7;
	add.s64 	%rd189, %rd188, %rd327;
	selp.b32 	%r760, 0, %r403, %p7;
	add.s32 	%r404, %r317, %r760;
	add.s32 	%r761, %r757, 3;
	cvt.u64.u32 	%rd328, %r761;
	setp.eq.s64 	%p111, %rd7, %rd328;
	setp.ne.s32 	%p112, %r287, %r288;
	or.pred  	%p11, %p111, %p112;
	selp.u64 	%rd329, 1, 0, %p11;
	add.s64 	%rd190, %rd189, %rd329;
	selp.b32 	%r762, 0, %r404, %p11;
	add.s32 	%r405, %r318, %r762;
	selp.u64 	%rd330, 1, 0, %p8;
	add.s64 	%rd191, %rd190, %rd330;
	selp.b32 	%r763, 0, %r405, %p8;
	add.s32 	%r406, %r319, %r763;
	selp.u64 	%rd331, 1, 0, %p9;
	add.s64 	%rd192, %rd191, %rd331;
	selp.b32 	%r764, 0, %r406, %p9;
	add.s32 	%r407, %r320, %r764;
	selp.u64 	%rd332, 1, 0, %p10;
	add.s64 	%rd193, %rd192, %rd332;
	selp.b32 	%r765, 0, %r407, %p10;
	add.s32 	%r408, %r321, %r765;
	add.s32 	%r766, %r757, 7;
	cvt.u64.u32 	%rd333, %r766;
	setp.eq.s64 	%p113, %rd7, %rd333;
	setp.ne.s32 	%p114, %r291, %r292;
	or.pred  	%p115, %p113, %p114;
	selp.u64 	%rd334, 1, 0, %p115;
	add.s64 	%rd194, %rd193, %rd334;
	selp.b32 	%r767, 0, %r408, %p115;
	add.s32 	%r409, %r322, %r767;
	ld.shared.u64 	%rd195, [_ZN6thrust24THRUST_300001_SM_1000_NS8cuda_cub4core6detail5shmemE+200];
	ld.shared.u64 	%rd841, [_ZN6thrust24THRUST_300001_SM_1000_NS8cuda_cub4core6detail5shmemE+184];
	ld.shared.u32 	%r410, [_ZN6thrust24THRUST_300001_SM_1000_NS8cuda_cub4core6detail5shmemE+192];
	ld.shared.u64 	%rd197, [_ZN6thrust24THRUST_300001_SM_1000_NS8cuda_cub4core6detail5shmemE+168];
	setp.lt.s64 	%p116, %rd195, 257;
	@%p116 bra 	$L__BB6_340;
	bar.sync 	0;
	mul.lo.s32 	%r771, %r252, 9;
	cvt.u64.u32 	%rd365, %r771;
	setp.ne.s64 	%p132, %rd7, %rd365;
	setp.eq.s32 	%p133, %r2103, %r285;
	and.pred  	%p134, %p132, %p133;
	@%p134 bra 	$L__BB6_317;
	cvt.u32.u64 	%r772, %rd197;
	cvt.u32.u64 	%r773, %rd834;
	sub.s32 	%r774, %r773, %r772;
	shl.b32 	%r775, %r774, 3;
	mov.u32 	%r776, _ZN6thrust24THRUST_300001_SM_1000_NS8cuda_cub4core6detail5shmemE;
	add.s32 	%r777, %r776, %r775;
	st.shared.v2.u32 	[%r777], {%r2103, %r2117};
$L__BB6_317:
	not.pred 	%p135, %p6;
	@%p135 bra 	$L__BB6_319;
	cvt.u32.u64 	%r778, %rd197;
	cvt.u32.u64 	%r779, %rd187;
	sub.s32 	%r780, %r779, %r778;
	shl.b32 	%r781, %r780, 3;
	mov.u32 	%r782, _ZN6thrust24THRUST_300001_SM_1000_NS8cuda_cub4core6detail5shmemE;
	add.s32 	%r783, %r782, %r781;
	st.shared.v2.u32 	[%r783], {%r285, %r402};
$L__BB6_319:
	not.pred 	%p136, %p7;
	@%p136 bra 	$L__BB6_321;
	cvt.u32.u64 	%r784, %rd197;
	cvt.u32.u64 	%r785, %rd188;
	sub.s32 	%r786, %r785, %r784;
	shl.b32 	%r787, %r786, 3;
	mov.u32 	%r788, _ZN6thrust24THRUST_300001_SM_1000_NS8cuda_cub4core6detail5shmemE;
	add.s32 	%r789, %r788, %r787;
	st.shared.v2.u32 	[%r789], {%r286, %r403};
$L__BB6_321:
	not.pred 	%p137, %p11;
	@%p137 bra 	$L__BB6_323;
	cvt.u32.u64 	%r790, %rd197;
	cvt.u32.u64 	%r791, %rd189;
	sub.s32 	%r792, %r791, %r790;
	shl.b32 	%r793, %r792, 3;
	mov.u32 	%r794, _ZN6thrust24THRUST_300001_SM_1000_NS8cuda_cub4core6detail5shmemE;
	add.s32 	%r795, %r794, %r793;
	st.shared.v2.u32 	[%r795], {%r287, %r404};
$L__BB6_323:
	not.pred 	%p138, %p8;
	@%p138 bra 	$L__BB6_325;
	cvt.u32.u64 	%r796, %rd197;
	cvt.u32.u64 	%r797, %rd190;
	sub.s32 	%r798, %r797, %r796;
	shl.b32 	%r799, %r798, 3;
	mov.u32 	%r800, _ZN6thrust24THRUST_300001_SM_1000_NS8cuda_cub4core6detail5shmemE;
	add.s32 	%r801, %r800, %r799;
	st.shared.v2.u32 	[%r801], {%r288, %r405};
$L__BB6_325:
	not.pred 	%p139, %p9;
	@%p139 bra 	$L__BB6_327;
	cvt.u32.u64 	%r802, %rd197;
	cvt.u32.u64 	%r803, %rd191;
	sub.s32 	%r804, %r803, %r802;
	shl.b32 	%r805, %r804, 3;
	mov.u32 	%r806, _ZN6thrust24THRUST_300001_SM_1000_NS8cuda_cub4core6detail5shmemE;
	add.s32 	%r807, %r806, %r805;
	st.shared.v2.u32 	[%r807], {%r289, %r406};
$L__BB6_327:
	not.pred 	%p140, %p10;
	@%p140 bra 	$L__BB6_329;
	cvt.u32.u64 	%r808, %rd197;
	cvt.u32.u64 	%r809, %rd192;
	sub.s32 	%r810, %r809, %r808;
	shl.b32 	%r811, %r810, 3;
	mov.u32 	%r812, _ZN6thrust24THRUST_300001_SM_1000_NS8cuda_cub4core6detail5shmemE;
	add.s32 	%r813, %r812, %r811;
	st.shared.v2.u32 	[%r813], {%r290, %r407};
$L__BB6_329:
	mad.lo.s32 	%r814, %r252, 9, 7;
	cvt.u64.u32 	%rd366, %r814;
	setp.ne.s64 	%p141, %rd7, %rd366;
	setp.eq.s32 	%p142, %r291, %r292;
	and.pred  	%p143, %p141, %p142;
	@%p143 bra 	$L__BB6_331;
	cvt.u32.u64 	%r815, %rd197;
	cvt.u32.u64 	%r816, %rd193;
	sub.s32 	%r817, %r816, %r815;
	shl.b32 	%r818, %r817, 3;
	mov.u32 	%r819, _ZN6thrust24THRUST_300001_SM_1000_NS8cuda_cub4core6detail5shmemE;
	add.s32 	%r820, %r819, %r818;
	st.shared.v2.u32 	[%r820], {%r291, %r408};
$L__BB6_331:
	mad.lo.s32 	%r821, %r252, 9, 8;
	cvt.u64.u32 	%rd367, %r821;
	setp.ne.s64 	%p144, %rd7, %rd367;
	setp.eq.s32 	%p145, %r292, %r293;
	and.pred  	%p146, %p144, %p145;
	@%p146 bra 	$L__BB6_333;
	cvt.u32.u64 	%r822, %rd197;
	cvt.u32.u64 	%r823, %rd194;
	sub.s32 	%r824, %r823, %r822;
	shl.b32 	%r825, %r824, 3;
	mov.u32 	%r826, _ZN6thrust24THRUST_300001_SM_1000_NS8cuda_cub4core6detail5shmemE;
	add.s32 	%r827, %r826, %r825;
	st.shared.v2.u32 	[%r827], {%r292, %r409};
$L__BB6_333:
	bar.sync 	0;
	cvt.u64.u32 	%rd840, %r252;
	setp.le.u64 	%p147, %rd195, %rd840;
	@%p147 bra 	$L__BB6_358;
	not.b64 	%rd368, %rd840;
	add.s64 	%rd199, %rd195, %rd368;
	shr.u64 	%rd369, %rd199, 8;
	add.s64 	%rd370, %rd369, 1;
	and.b64  	%rd836, %rd370, 3;
	and.b64  	%rd371, %rd199, 768;
	setp.eq.s64 	%p148, %rd371, 768;
	@%p148 bra 	$L__BB6_337;
	add.s64 	%rd372, %rd197, %rd840;
	shl.b64 	%rd373, %rd372, 2;
	add.s64 	%rd838, %rd5, %rd373;
	add.s64 	%rd837, %rd4, %rd373;
	shl.b32 	%r828, %r252, 3;
	mov.u32 	%r829, _ZN6thrust24THRUST_300001_SM_1000_NS8cuda_cub4core6detail5shmemE;
	add.s32 	%r2119, %r829, %r828;
	shl.b64 	%rd374, %rd836, 8;
	add.s64 	%rd840, %rd374, %rd840;
$L__BB6_336:
	.pragma "nounroll";
	ld.shared.v2.u32 	{%r830, %r831}, [%r2119];
	st.global.u32 	[%rd837], %r830;
	st.global.u32 	[%rd838], %r831;
	add.s64 	%rd838, %rd838, 1024;
	add.s64 	%rd837, %rd837, 1024;
	add.s32 	%r2119, %r2119, 2048;
	add.s64 	%rd836, %rd836, -1;
	setp.ne.s64 	%p149, %rd836, 0;
	@%p149 bra 	$L__BB6_336;
$L__BB6_337:
	setp.lt.u64 	%p150, %rd199, 768;
	@%p150 bra 	$L__BB6_358;
	mov.u32 	%r834, _ZN6thrust24THRUST_300001_SM_1000_NS8cuda_cub4core6detail5shmemE;
$L__BB6_339:
	cvt.u32.u64 	%r832, %rd840;
	add.s64 	%rd375, %rd840, %rd197;
	shl.b32 	%r833, %r832, 3;
	add.s32 	%r835, %r834, %r833;
	ld.shared.v2.u32 	{%r836, %r837}, [%r835];
	shl.b64 	%rd376, %rd375, 2;
	add.s64 	%rd377, %rd4, %rd376;
	st.global.u32 	[%rd377], %r836;
	add.s64 	%rd378, %rd5, %rd376;
	st.global.u32 	[%rd378], %r837;
	and.b64  	%rd379, %rd840, 4294967295;
	add.s64 	%rd380, %rd197, %rd379;
	ld.shared.v2.u32 	{%r838, %r839}, [%r835+2048];
	shl.b64 	%rd381, %rd380, 2;
	add.s64 	%rd382, %rd4, %rd381;
	st.global.u32 	[%rd382+1024], %r838;
	add.s64 	%rd383, %rd5, %rd381;
	st.global.u32 	[%rd383+1024], %r839;
	ld.shared.v2.u32 	{%r840, %r841}, [%r835+4096];
	st.global.u32 	[%rd382+2048], %r840;
	st.global.u32 	[%rd383+2048], %r841;
	ld.shared.v2.u32 	{%r842, %r843}, [%r835+6144];
	st.global.u32 	[%rd382+3072], %r842;
	st.global.u32 	[%rd383+3072], %r843;
	add.s64 	%rd384, %rd840, 1024;
	and.b64  	%rd840, %rd384, 4294967295;
	setp.gt.u64 	%p151, %rd195, %rd840;
	@%p151 bra 	$L__BB6_339;
	bra.uni 	$L__BB6_358;
$L__BB6_340:
	mul.lo.s32 	%r768, %r252, 9;
	cvt.u64.u32 	%rd335, %r768;
	setp.ne.s64 	%p117, %rd7, %rd335;
	setp.eq.s32 	%p118, %r2103, %r285;
	and.pred  	%p119, %p117, %p118;
	@%p119 bra 	$L__BB6_342;
	shl.b64 	%rd336, %rd834, 2;
	add.s64 	%rd337, %rd4, %rd336;
	st.global.u32 	[%rd337], %r2103;
	add.s64 	%rd338, %rd5, %rd336;
	st.global.u32 	[%rd338], %r2117;
$L__BB6_342:
	not.pred 	%p120, %p6;
	@%p120 bra 	$L__BB6_344;
	shl.b64 	%rd339, %rd187, 2;
	add.s64 	%rd340, %rd4, %rd339;
	st.global.u32 	[%rd340], %r285;
	add.s64 	%rd341, %rd5, %rd339;
	st.global.u32 	[%rd341], %r402;
$L__BB6_344:
	not.pred 	%p121, %p7;
	@%p121 bra 	$L__BB6_346;
	shl.b64 	%rd342, %rd188, 2;
	add.s64 	%rd343, %rd4, %rd342;
	st.global.u32 	[%rd343], %r286;
	add.s64 	%rd344, %rd5, %rd342;
	st.global.u32 	[%rd344], %r403;
$L__BB6_346:
	not.pred 	%p122, %p11;
	@%p122 bra 	$L__BB6_348;
	shl.b64 	%rd345, %rd189, 2;
	add.s64 	%rd346, %rd4, %rd345;
	st.global.u32 	[%rd346], %r287;
	add.s64 	%rd347, %rd5, %rd345;
	st.global.u32 	[%rd347], %r404;
$L__BB6_348:
	not.pred 	%p123, %p8;
	@%p123 bra 	$L__BB6_350;
	shl.b64 	%rd348, %rd190, 2;
	add.s64 	%rd349, %rd4, %rd348;
	st.global.u32 	[%rd349], %r288;
	add.s64 	%rd350, %rd5, %rd348;
	st.global.u32 	[%rd350], %r405;
$L__BB6_350:
	not.pred 	%p124, %p9;
	@%p124 bra 	$L__BB6_352;
	shl.b64 	%rd351, %rd191, 2;
	add.s64 	%rd352, %rd4, %rd351;
	st.global.u32 	[%rd352], %r289;
	add.s64 	%rd353, %rd5, %rd351;
	st.global.u32 	[%rd353], %r406;
$L__BB6_352:
	not.pred 	%p125, %p10;
	@%p125 bra 	$L__BB6_354;
	shl.b64 	%rd354, %rd192, 2;
	add.s64 	%rd355, %rd4, %rd354;
	st.global.u32 	[%rd355], %r290;
	add.s64 	%rd356, %rd5, %rd354;
	st.global.u32 	[%rd356], %r407;
$L__BB6_354:
	mad.lo.s32 	%r769, %r252, 9, 7;
	cvt.u64.u32 	%rd357, %r769;
	setp.ne.s64 	%p126, %rd7, %rd357;
	setp.eq.s32 	%p127, %r291, %r292;
	and.pred  	%p128, %p126, %p127;
	@%p128 bra 	$L__BB6_356;
	shl.b64 	%rd358, %rd193, 2;
	add.s64 	%rd359, %rd4, %rd358;
	st.global.u32 	[%rd359], %r291;
	add.s64 	%rd360, %rd5, %rd358;
	st.global.u32 	[%rd360], %r408;
$L__BB6_356:
	mad.lo.s32 	%r770, %r252, 9, 8;
	cvt.u64.u32 	%rd361, %r770;
	setp.ne.s64 	%p129, %rd7, %rd361;
	setp.eq.s32 	%p130, %r292, %r293;
	and.pred  	%p131, %p129, %p130;
	@%p131 bra 	$L__BB6_358;
	shl.b64 	%rd362, %rd194, 2;
	add.s64 	%rd363, %rd4, %rd362;
	st.global.u32 	[%rd363], %r292;
	add.s64 	%rd364, %rd5, %rd362;
	st.global.u32 	[%rd364], %r409;
$L__BB6_358:
	setp.ne.s32 	%p152, %r252, 255;
	@%p152 bra 	$L__BB6_362;
	setp.ne.s64 	%p153, %rd7, 2304;
	@%p153 bra 	$L__BB6_361;
	shl.b64 	%rd385, %rd841, 2;
	add.s64 	%rd386, %rd4, %rd385;
	st.global.u32 	[%rd386], %r293;
	add.s64 	%rd387, %rd5, %rd385;
	st.global.u32 	[%rd387], %r410;
	add.s64 	%rd841, %rd841, 1;
$L__BB6_361:
	ld.param.u64 	%rd790, [_ZN6thrust24THRUST_300001_SM_1000_NS8cuda_cub4core6detail13_kernel_agentINS1_15__reduce_by_key16ReduceByKeyAgentINS0_6detail15normal_iteratorINS0_10device_ptrIiEEEESB_SB_SB_N4cuda3std3__48equal_toIiEENSE_4plusIiEEPllEEJSB_SB_SB_SB_SJ_N3cub18CUB_300001_SM_100024ReduceByKeyScanTileStateIilLb1EEESG_SI_llEEEvDpT0__param_4];
	cvta.to.global.u64 	%rd388, %rd790;
	st.global.u64 	[%rd388], %rd841;
$L__BB6_362:
	ret;

}
	// .globl	_ZN3cub18CUB_300001_SM_10006detail11EmptyKernelIvEEvv
.visible .entry _ZN3cub18CUB_300001_SM_10006detail11EmptyKernelIvEEvv()
{


	ret;

}
	// .globl	_ZN3cub18CUB_300001_SM_10006detail8for_each13static_kernelINS2_12policy_hub_t12policy_500_tEmN6thrust24THRUST_300001_SM_1000_NS8cuda_cub20__uninitialized_fill7functorINS7_10device_ptrIiEEiEEEEvT0_T1_
.visible .entry _ZN3cub18CUB_300001_SM_10006detail8for_each13static_kernelINS2_12policy_hub_t12policy_500_tEmN6thrust24THRUST_300001_SM_1000_NS8cuda_cub20__uninitialized_fill7functorINS7_10device_ptrIiEEiEEEEvT0_T1_(
	.param .u64 _ZN3cub18CUB_300001_SM_10006detail8for_each13static_kernelINS2_12policy_hub_t12policy_500_tEmN6thrust24THRUST_300001_SM_1000_NS8cuda_cub20__uninitialized_fill7functorINS7_10device_ptrIiEEiEEEEvT0_T1__param_0,
	.param .align 8 .b8 _ZN3cub18CUB_300001_SM_10006detail8for_each13static_kernelINS2_12policy_hub_t12policy_500_tEmN6thrust24THRUST_300001_SM_1000_NS8cuda_cub20__uninitialized_fill7functorINS7_10device_ptrIiEEiEEEEvT0_T1__param_1[16]
)
.maxntid 256
{
	.reg .pred 	%p<4>;
	.reg .b16 	%rs<5>;
	.reg .b32 	%r<12>;
	.reg .b64 	%rd<16>;

	ld.param.u32 	%r3, [_ZN3cub18CUB_300001_SM_10006detail8for_each13static_kernelINS2_12policy_hub_t12policy_500_tEmN6thrust24THRUST_300001_SM_1000_NS8cuda_cub20__uninitialized_fill7functorINS7_10device_ptrIiEEiEEEEvT0_T1__param_1+8];
	ld.param.u64 	%rd4, [_ZN3cub18CUB_300001_SM_10006detail8for_each13static_kernelINS2_12policy_hub_t12policy_500_tEmN6thrust24THRUST_300001_SM_1000_NS8cuda_cub20__uninitialized_fill7functorINS7_10device_ptrIiEEiEEEEvT0_T1__param_1];
	ld.param.u64 	%rd5, [_ZN3cub18CUB_300001_SM_10006detail8for_each13static_kernelINS2_12policy_hub_t12policy_500_tEmN6thrust24THRUST_300001_SM_1000_NS8cuda_cub20__uninitialized_fill7functorINS7_10device_ptrIiEEiEEEEvT0_T1__param_0];
	mov.u32 	%r9, %ctaid.x;
	mul.wide.u32 	%rd1, %r9, 512;
	sub.s64 	%rd2, %rd5, %rd1;
	setp.lt.u64 	%p1, %rd2, 512;
	@%p1 bra 	$L__BB8_2;
	mov.u32 	%r11, %tid.x;
	cvta.to.global.u64 	%rd11, %rd4;
	cvt.u64.u32 	%rd12, %r11;
	add.s64 	%rd13, %rd1, %rd12;
	shl.b64 	%rd14, %rd13, 2;
	add.s64 	%rd15, %rd11, %rd14;
	st.global.u32 	[%rd15], %r3;
	st.global.u32 	[%rd15+1024], %r3;
	bra.uni 	$L__BB8_6;
$L__BB8_2:
	cvta.to.global.u64 	%rd6, %rd4;
	mov.u32 	%r2, %tid.x;
	cvt.u64.u32 	%rd7, %r2;
	setp.le.u64 	%p2, %rd2, %rd7;
	add.s64 	%rd8, %rd1, %rd7;
	shl.b64 	%rd9, %rd8, 2;
	add.s64 	%rd3, %rd6, %rd9;
	@%p2 bra 	$L__BB8_4;
	st.global.u32 	[%rd3], %r3;
$L__BB8_4:
	add.s32 	%r10, %r2, 256;
	cvt.u64.u32 	%rd10, %r10;
	setp.le.u64 	%p3, %rd2, %rd10;
	@%p3 bra 	$L__BB8_6;
	st.global.u32 	[%rd3+1024], %r3;
$L__BB8_6:
	ret;

}
	// .globl	_ZN3cub18CUB_300001_SM_10006detail10radix_sort31DeviceRadixSortSingleTileKernelINS1_5radix10policy_hubIiiyE10Policy1000ELNS0_9SortOrderE0EiiyNS1_21identity_decomposer_tEEEvPKT1_PSA_PKT2_PSE_T3_iiT4_
.visible .entry _ZN3cub18CUB_300001_SM_10006detail10radix_sort31DeviceRadixSortSingleTileKernelINS1_5radix10policy_hubIiiyE10Policy1000ELNS0_9SortOrderE0EiiyNS1_21identity_decomposer_tEEEvPKT1_PSA_PKT2_PSE_T3_iiT4_(
	.param .u64 .ptr .align 1 _ZN3cub18CUB_300001_SM_10006detail10radix_sort31DeviceRadixSortSingleTileKernelINS1_5radix10policy_hubIiiyE10Policy1000ELNS0_9SortOrderE0EiiyNS1_21identity_decomposer_tEEEvPKT1_PSA_PKT2_PSE_T3_iiT4__param_0,
	.param .u64 .ptr .align 1 _ZN3cub18CUB_300001_SM_10006detail10radix_sort31DeviceRadixSortSingleTileKernelINS1_5radix10policy_hubIiiyE10Policy1000ELNS0_9SortOrderE0EiiyNS1_21identity_decomposer_tEEEvPKT1_PSA_PKT2_PSE_T3_iiT4__param_1,
	.param .u64 .ptr .align 1 _ZN3cub18CUB_300001_SM_10006detail10radix_sort31DeviceRadixSortSingleTileKernelINS1_5radix10policy_hubIiiyE10Policy1000ELNS0_9SortOrderE0EiiyNS1_21identity_decomposer_tEEEvPKT1_PSA_PKT2_PSE_T3_iiT4__param_2,
	.param .u64 .ptr .align 1 _ZN3cub18CUB_300001_SM_10006detail10radix_sort31DeviceRadixSortSingleTileKernelINS1_5radix10policy_hubIiiyE10Policy1000ELNS0_9SortOrderE0EiiyNS1_21identity_decomposer_tEEEvPKT1_PSA_PKT2_PSE_T3_iiT4__param_3,
	.param .u64 _ZN3cub18CUB_300001_SM_10006detail10radix_sort31DeviceRadixSortSingleTileKernelINS1_5radix10policy_hubIiiyE10Policy1000ELNS0_9SortOrderE0EiiyNS1_21identity_decomposer_tEEEvPKT1_PSA_PKT2_PSE_T3_iiT4__param_4,
	.param .u32 _ZN3cub18CUB_300001_SM_10006detail10radix_sort31DeviceRadixSortSingleTileKernelINS1_5radix10policy_hubIiiyE10Policy1000ELNS0_9SortOrderE0EiiyNS1_21identity_decomposer_tEEEvPKT1_PSA_PKT2_PSE_T3_iiT4__param_5,
	.param .u32 _ZN3cub18CUB_300001_SM_10006detail10radix_sort31DeviceRadixSortSingleTileKernelINS1_5radix10policy_hubIiiyE10Policy1000ELNS0_9SortOrderE0EiiyNS1_21identity_decomposer_tEEEvPKT1_PSA_PKT2_PSE_T3_iiT4__param_6,
	.param .align 1 .b8 _ZN3cub18CUB_300001_SM_10006detail10radix_sort31DeviceRadixSortSingleTileKernelINS1_5radix10policy_hubIiiyE10Policy1000ELNS0_9SortOrderE0EiiyNS1_21identity_decomposer_tEEEvPKT1_PSA_PKT2_PSE_T3_iiT4__param_7[1]
)
.maxntid 256
.minnctapersm 1
{
	.reg .pred 	%p<73>;
	.reg .b16 	%rs<39>;
	.reg .b32 	%r<900>;
	.reg .b64 	%rd<37>;
	// demoted variable
	.shared .align 16 .b8 _ZZN3cub18CUB_300001_SM_10006detail10radix_sort31DeviceRadixSortSingleTileKernelINS1_5radix10policy_hubIiiyE10Policy1000ELNS0_9SortOrderE0EiiyNS1_21identity_decomposer_tEEEvPKT1_PSA_PKT2_PSE_T3_iiT4_E12temp_storage[33856];
	ld.param.u64 	%rd10, [_ZN3cub18CUB_300001_SM_10006detail10radix_sort31DeviceRadixSortSingleTileKernelINS1_5radix10policy_hubIiiyE10Policy1000ELNS0_9SortOrderE0EiiyNS1_21identity_decomposer_tEEEvPKT1_PSA_PKT2_PSE_T3_iiT4__param_0];
	ld.param.u64 	%rd6, [_ZN3cub18CUB_300001_SM_10006detail10radix_sort31DeviceRadixSortSingleTileKernelINS1_5radix10policy_hubIiiyE10Policy1000ELNS0_9SortOrderE0EiiyNS1_21identity_decomposer_tEEEvPKT1_PSA_PKT2_PSE_T3_iiT4__param_1];
	ld.param.u64 	%rd7, [_ZN3cub18CUB_300001_SM_10006detail10radix_sort31DeviceRadixSortSingleTileKernelINS1_5radix10policy_hubIiiyE10Policy1000ELNS0_9SortOrderE0EiiyNS1_21identity_decomposer_tEEEvPKT1_PSA_PKT2_PSE_T3_iiT4__param_2];
	ld.param.u64 	%rd8, [_ZN3cub18CUB_300001_SM_10006detail10radix_sort31DeviceRadixSortSingleTileKernelINS1_5radix10policy_hubIiiyE10Policy1000ELNS0_9SortOrderE0EiiyNS1_21identity_decomposer_tEEEvPKT1_PSA_PKT2_PSE_T3_iiT4__param_3];
	ld.param.u64 	%rd9, [_ZN3cub18CUB_300001_SM_10006detail10radix_sort31DeviceRadixSortSingleTileKernelINS1_5radix10policy_hubIiiyE10Policy1000ELNS0_9SortOrderE0EiiyNS1_21identity_decomposer_tEEEvPKT1_PSA_PKT2_PSE_T3_iiT4__param_4];
	ld.param.u32 	%r303, [_ZN3cub18CUB_300001_SM_10006detail10radix_sort31DeviceRadixSortSingleTileKernelINS1_5radix10policy_hubIiiyE10Policy1000ELNS0_9SortOrderE0EiiyNS1_21identity_decomposer_tEEEvPKT1_PSA_PKT2_PSE_T3_iiT4__param_5];
	ld.param.u32 	%r304, [_ZN3cub18CUB_300001_SM_10006detail10radix_sort31DeviceRadixSortSingleTileKernelINS1_5radix10policy_hubIiiyE10Policy1000ELNS0_9SortOrderE0EiiyNS1_21identity_decomposer_tEEEvPKT1_PSA_PKT2_PSE_T3_iiT4__param_6];
	cvta.to.global.u64 	%rd11, %rd10;
	cvt.u32.u64 	%r1, %rd9;
	mov.u32 	%r2, %tid.x;
	mul.lo.s32 	%r3, %r2, 19;
	setp.ge.s32 	%p1, %r3, %r1;
	mul.wide.u32 	%rd12, %r3, 4;
	add.s64 	%rd1, %rd11, %rd12;
	mov.b32 	%r878, -1;
	@%p1 bra 	$L__BB9_2;
	ld.global.u32 	%r306, [%rd1];
	xor.b32  	%r878, %r306, -2147483648;
$L__BB9_2:
	add.s32 	%r6, %r3, 1;
	setp.ge.s32 	%p2, %r6, %r1;
	mov.b32 	%r877, -1;
	@%p2 bra 	$L__BB9_4;
	ld.global.u32 	%r308, [%rd1+4];
	xor.b32  	%r877, %r308, -2147483648;
$L__BB9_4:
	add.s32 	%r9, %r3, 2;
	setp.ge.s32 	%p3, %r9, %r1;
	mov.b32 	%r876, -1;
	@%p3 bra 	$L__BB9_6;
	ld.global.u32 	%r310, [%rd1+8];
	xor.b32  	%r876, %r310, -2147483648;
$L__BB9_6:
	add.s32 	%r12, %r3, 3;
	setp.ge.s32 	%p4, %r12, %r1;
	mov.b32 	%r875, -1;
	@%p4 bra 	$L__BB9_8;
	ld.global.u32 	%r312, [%rd1+12];
	xor.b32  	%r875, %r312, -2147483648;
$L__BB9_8:
	add.s32 	%r15, %r3, 4;
	setp.ge.s32 	%p5, %r15, %r1;
	mov.b32 	%r874, -1;
	@%p5 bra 	$L__BB9_10;
	ld.global.u32 	%r314, [%rd1+16];
	xor.b32  	%r874, %r314, -2147483648;
$L__BB9_10:
	add.s32 	%r18, %r3, 5;
	setp.ge.s32 	%p6, %r18, %r1;
	mov.b32 	%r873, -1;
	@%p6 bra 	$L__BB9_12;
	ld.global.u32 	%r316, [%rd1+20];
	xor.b32  	%r873, %r316, -2147483648;
$L__BB9_12:
	add.s32 	%r21, %r3, 6;
	setp.ge.s32 	%p7, %r21, %r1;
	mov.b32 	%r872, -1;
	@%p7 bra 	$L__BB9_14;
	ld.global.u32 	%r318, [%rd1+24];
	xor.b32  	%r872, %r318, -2147483648;
$L__BB9_14:
	add.s32 	%r24, %r3, 7;
	setp.ge.s32 	%p8, %r24, %r1;
	mov.b32 	%r871, -1;
	@%p8 bra 	$L__BB9_16;
	ld.global.u32 	%r320, [%rd1+28];
	xor.b32  	%r871, %r320, -2147483648;
$L__BB9_16:
	add.s32 	%r27, %r3, 8;
	setp.ge.s32 	%p9, %r27, %r1;
	mov.b32 	%r870, -1;
	@%p9 bra 	$L__BB9_18;
	ld.global.u32 	%r322, [%rd1+32];
	xor.b32  	%r870, %r322, -2147483648;
$L__BB9_18:
	add.s32 	%r30, %r3, 9;
	setp.ge.s32 	%p10, %r30, %r1;
	mov.b32 	%r869, -1;
	@%p10 bra 	$L__BB9_20;
	ld.global.u32 	%r324, [%rd1+36];
	xor.b32  	%r869, %r324, -2147483648;
$L__BB9_20:
	add.s32 	%r33, %r3, 10;
	setp.ge.s32 	%p11, %r33, %r1;
	mov.b32 	%r868, -1;
	@%p11 bra 	$L__BB9_22;
	ld.global.u32 	%r326, [%rd1+40];
	xor.b32  	%r868, %r326, -2147483648;
$L__BB9_22:
	add.s32 	%r36, %r3, 11;
	setp.ge.s32 	%p12, %r36, %r1;
	mov.b32 	%r867, -1;
	@%p12 bra 	$L__BB9_24;
	ld.global.u32 	%r328, [%rd1+44];
	xor.b32  	%r867, %r328, -2147483648;
$L__BB9_24:
	add.s32 	%r39, %r3, 12;
	setp.ge.s32 	%p13, %r39, %r1;
	mov.b32 	%r866, -1;
	@%p13 bra 	$L__BB9_26;
	ld.global.u32 	%r330, [%rd1+48];
	xor.b32  	%r866, %r330, -2147483648;
$L__BB9_26:
	add.s32 	%r42, %r3, 13;
	setp.ge.s32 	%p14, %r42, %r1;
	mov.b32 	%r865, -1;
	@%p14 bra 	$L__BB9_28;
	ld.global.u32 	%r332, [%rd1+52];
	xor.b32  	%r865, %r332, -2147483648;
$L__BB9_28:
	add.s32 	%r45, %r3, 14;
	setp.ge.s32 	%p15, %r45, %r1;
	mov.b32 	%r864, -1;
	@%p15 bra 	$L__BB9_30;
	ld.global.u32 	%r334, [%rd1+56];
	xor.b32  	%r864, %r334, -2147483648;
$L__BB9_30:
	add.s32 	%r48, %r3, 15;
	setp.ge.s32 	%p16, %r48, %r1;
	mov.b32 	%r863, -1;
	@%p16 bra 	$L__BB9_32;
	ld.global.u32 	%r336, [%rd1+60];
	xor.b32  	%r863, %r336, -2147483648;
$L__BB9_32:
	add.s32 	%r51, %r3, 16;
	setp.ge.s32 	%p17, %r51, %r1;
	mov.b32 	%r862, -1;
	@%p17 bra 	$L__BB9_34;
	ld.global.u32 	%r338, [%rd1+64];
	xor.b32  	%r862, %r338, -2147483648;
$L__BB9_34:
	add.s32 	%r54, %r3, 17;
	setp.ge.s32 	%p18, %r54, %r1;
	mov.b32 	%r861, -1;
	@%p18 bra 	$L__BB9_36;
	ld.global.u32 	%r340, [%rd1+68];
	xor.b32  	%r861, %r340, -2147483648;
$L__BB9_36:
	add.s32 	%r57, %r3, 18;
	setp.ge.s32 	%p19, %r57, %r1;
	mov.b32 	%r860, -1;
	@%p19 bra 	$L__BB9_38;
	ld.global.u32 	%r342, [%rd1+72];
	xor.b32  	%r860, %r342, -2147483648;
$L__BB9_38:
	bar.sync 	0;
	mov.b64 	{%r344, %r345}, %rd9;
	shfl.sync.idx.b32	%r60|%p20, %r344, 0, 31, -1;
	shfl.sync.idx.b32	%r346|%p21, %r345, 0, 31, -1;
	mov.b64 	%rd2, {%r60, %r346};
	setp.ge.s32 	%p22, %r3, %r60;
	cvta.to.global.u64 	%rd13, %rd7;
	add.s64 	%rd3, %rd13, %rd12;
	@%p22 bra 	$L__BB9_40;
	ld.global.u32 	%r897, [%rd3];
$L__BB9_40:
	setp.ge.s32 	%p23, %r6, %r60;
	@%p23 bra 	$L__BB9_42;
	ld.global.u32 	%r896, [%rd3+4];
$L__BB9_42:
	setp.ge.s32 	%p24, %r9, %r60;
	@%p24 bra 	$L__BB9_44;
	ld.global.u32 	%r895, [%rd3+8];
$L__BB9_44:
	setp.ge.s32 	%p25, %r12, %r60;
	@%p25 bra 	$L__BB9_46;
	ld.global.u32 	%r894, [%rd3+12];
$L__BB9_46:
	setp.ge.s32 	%p26, %r15, %r60;
	@%p26 bra 	$L__BB9_48;
	ld.global.u32 	%r893, [%rd3+16];
$L__BB9_48:
	setp.ge.s32 	%p27, %r18, %r60;
	@%p27 bra 	$L__BB9_50;
	ld.global.u32 	%r892, [%rd3+20];
$L__BB9_50:
	setp.ge.s32 	%p28, %r21, %r60;
	@%p28 bra 	$L__BB9_52;
	ld.global.u32 	%r891, [%rd3+24];
$L__BB9_52:
	setp.ge.s32 	%p29, %r24, %r60;
	@%p29 bra 	$L__BB9_54;
	ld.global.u32 	%r890, [%rd3+28];
$L__BB9_54:
	setp.ge.s32 	%p30, %r27, %r60;
	@%p30 bra 	$L__BB9_56;
	ld.global.u32 	%r889, [%rd3+32];
$L__BB9_56:
	setp.ge.s32 	%p31, %r30, %r60;
	@%p31 bra 	$L__BB9_58;
	ld.global.u32 	%r888, [%rd3+36];
$L__BB9_58:
	setp.ge.s32 	%p32, %r33, %r60;
	@%p32 bra 	$L__BB9_60;
	ld.global.u32 	%r887, [%rd3+40];
$L__BB9_60:
	setp.ge.s32 	%p33, %r36, %r60;
	@%p33 bra 	$L__BB9_62;
	ld.global.u32 	%r886, [%rd3+44];
$L__BB9_62:
	setp.ge.s32 	%p34, %r39, %r60;
	@%p34 bra 	$L__BB9_64;
	ld.global.u32 	%r885, [%rd3+48];
$L__BB9_64:
	setp.ge.s32 	%p35, %r42, %r60;
	@%p35 bra 	$L__BB9_66;
	ld.global.u32 	%r884, [%rd3+52];
$L__BB9_66:
	setp.ge.s32 	%p36, %r45, %r60;
	@%p36 bra 	$L__BB9_68;
	ld.global.u32 	%r883, [%rd3+56];
$L__BB9_68:
	setp.ge.s32 	%p37, %r48, %r60;
	@%p37 bra 	$L__BB9_70;
	ld.global.u32 	%r882, [%rd3+60];
$L__BB9_70:
	setp.ge.s32 	%p38, %r51, %r60;
	@%p38 bra 	$L__BB9_72;
	ld.global.u32 	%r881, [%rd3+64];
$L__BB9_72:
	setp.ge.s32 	%p39, %r54, %r60;
	@%p39 bra 	$L__BB9_74;
	ld.global.u32 	%r880, [%rd3+68];
$L__BB9_74:
	setp.ge.s32 	%p40, %r57, %r60;
	@%p40 bra 	$L__BB9_76;
	ld.global.u32 	%r879, [%rd3+72];
$L__BB9_76:
	bar.sync 	0;
	shr.u32 	%r99, %r2, 5;
	shl.b32 	%r366, %r2, 2;
	mov.u32 	%r367, _ZZN3cub18CUB_300001_SM_10006detail10radix_sort31DeviceRadixSortSingleTileKernelINS1_5radix10policy_hubIiiyE10Policy1000ELNS0_9SortOrderE0EiiyNS1_21identity_decomposer_tEEEvPKT1_PSA_PKT2_PSE_T3_iiT4_E12temp_storage;
	add.s32 	%r100, %r367, %r366;
	shl.b32 	%r368, %r2, 7;
	add.s32 	%r101, %r100, %r368;
	shl.b32 	%r369, %r99, 2;
	add.s32 	%r370, %r367, %r369;
	add.s32 	%r102, %r370, 33792;
	mad.lo.s32 	%r103, %r2, -56, %r101;
	add.s32 	%r859, %r303, 6;
	sub.s32 	%r858, %r304, %r303;
$L__BB9_77:
	add.s32 	%r430, %r859, -6;
	min.s32 	%r373, %r858, 6;
	mov.b32 	%r459, 0;
	st.shared.u32 	[%r100], %r459;
	st.shared.u32 	[%r100+1024], %r459;
	st.shared.u32 	[%r100+2048], %r459;
	st.shared.u32 	[%r100+3072], %r459;
	st.shared.u32 	[%r100+4096], %r459;
	st.shared.u32 	[%r100+5120], %r459;
	st.shared.u32 	[%r100+6144], %r459;
	st.shared.u32 	[%r100+7168], %r459;
	st.shared.u32 	[%r100+8192], %r459;
	st.shared.u32 	[%r100+9216], %r459;
	st.shared.u32 	[%r100+10240], %r459;
	st.shared.u32 	[%r100+11264], %r459;
	st.shared.u32 	[%r100+12288], %r459;
	st.shared.u32 	[%r100+13312], %r459;
	st.shared.u32 	[%r100+14336], %r459;
	st.shared.u32 	[%r100+15360], %r459;
	st.shared.u32 	[%r100+16384], %r459;
	st.shared.u32 	[%r100+17408], %r459;
	st.shared.u32 	[%r100+18432], %r459;
	st.shared.u32 	[%r100+19456], %r459;
	st.shared.u32 	[%r100+20480], %r459;
	st.shared.u32 	[%r100+21504], %r459;
	st.shared.u32 	[%r100+22528], %r459;
	st.shared.u32 	[%r100+23552], %r459;
	st.shared.u32 	[%r100+24576], %r459;
	st.shared.u32 	[%r100+25600], %r459;
	st.shared.u32 	[%r100+26624], %r459;
	st.shared.u32 	[%r100+27648], %r459;
	st.shared.u32 	[%r100+28672], %r459;
	st.shared.u32 	[%r100+29696], %r459;
	st.shared.u32 	[%r100+30720], %r459;
	st.shared.u32 	[%r100+31744], %r459;
	st.shared.u32 	[%r100+32768], %r459;
	// begin inline asm
	bmsk.clamp.b32 %r371, %r459, %r373;
	// end inline asm
	// begin inline asm
	shr.b32 %r374, %r878, %r430;
	// end inline asm
	and.b32  	%r462, %r371, %r374;
	shl.b32 	%r463, %r462, 10;
	and.b32  	%r464, %r463, 31744;
	add.s32 	%r465, %r100, %r464;
	shr.u32 	%r466, %r462, 4;
	and.b32  	%r467, %r466, 268435454;
	add.s32 	%r147, %r465, %r467;
	ld.shared.u16 	%rs1, [%r147];
	add.s16 	%rs20, %rs1, 1;
	st.shared.u16 	[%r147], %rs20;
	// begin inline asm
	shr.b32 %r377, %r877, %r430;
	// end inline asm
	and.b32  	%r468, %r371, %r377;
	shl.b32 	%r469, %r468, 10;
	and.b32  	%r470, %r469, 31744;
	add.s32 	%r471, %r100, %r470;
	shr.u32 	%r472, %r468, 4;
	and.b32  	%r473, %r472, 268435454;
	add.s32 	%r148, %r471, %r473;
	ld.shared.u16 	%rs2, [%r148];
	add.s16 	%rs21, %rs2, 1;
	st.shared.u16 	[%r148], %rs21;
	// begin inline asm
	shr.b32 %r380, %r876, %r430;
	// end inline asm
	and.b32  	%r474, %r371, %r380;
	shl.b32 	%r475, %r474, 10;
	and.b32  	%r476, %r475, 31744;
	add.s32 	%r477, %r100, %r476;
	shr.u32 	%r478, %r474, 4;
	and.b32  	%r479, %r478, 268435454;
	add.s32 	%r149, %r477, %r479;
	ld.shared.u16 	%rs3, [%r149];
	add.s16 	%rs22, %rs3, 1;
	st.shared.u16 	[%r149], %rs22;
	// begin inline asm
	shr.b32 %r383, %r875, %r430;
	// end inline asm
	and.b32  	%r480, %r371, %r383;
	shl.b32 	%r481, %r480, 10;
	and.b32  	%r482, %r481, 31744;
	add.s32 	%r483, %r100, %r482;
	shr.u32 	%r484, %r480, 4;
	and.b32  	%r485, %r484, 268435454;
	add.s32 	%r150, %r483, %r485;
	ld.shared.u16 	%rs4, [%r150];
	add.s16 	%rs23, %rs4, 1;
	st.shared.u16 	[%r150], %rs23;
	// begin inline asm
	shr.b32 %r386, %r874, %r430;
	// end inline asm
	and.b32  	%r486, %r371, %r386;
	shl.b32 	%r487, %r486, 10;
	and.b32  	%r488, %r487, 31744;
	add.s32 	%r489, %r100, %r488;
	shr.u32 	%r490, %r486, 4;
	and.b32  	%r491, %r490, 268435454;
	add.s32 	%r151, %r489, %r491;
	ld.shared.u16 	%rs5, [%r151];
	add.s16 	%rs24, %rs5, 1;
	st.shared.u16 	[%r151], %rs24;
	// begin inline asm
	shr.b32 %r389, %r873, %r430;
	// end inline asm
	and.b32  	%r492, %r371, %r389;
	shl.b32 	%r493, %r492, 10;
	and.b32  	%r494, %r493, 31744;
	add.s32 	%r495, %r100, %r494;
	shr.u32 	%r496, %r492, 4;
	and.b32  	%r497, %r496, 268435454;
	add.s32 	%r152, %r495, %r497;
	ld.shared.u16 	%rs6, [%r152];
	add.s16 	%rs25, %rs6, 1;
	st.shared.u16 	[%r152], %rs25;
	// begin inline asm
	shr.b32 %r392, %r872, %r430;
	// end inline asm
	and.b32  	%r498, %r371, %r392;
	shl.b32 	%r499, %r498, 10;
	and.b32  	%r500, %r499, 31744;
	add.s32 	%r501, %r100, %r500;
	shr.u32 	%r502, %r498, 4;
	and.b32  	%r503, %r502, 268435454;
	add.s32 	%r153, %r501, %r503;
	ld.shared.u16 	%rs7, [%r153];
	add.s16 	%rs26, %rs7, 1;
	st.shared.u16 	[%r153], %rs26;
	// begin inline asm
	shr.b32 %r395, %r871, %r430;
	// end inline asm
	and.b32  	%r504, %r371, %r395;
	shl.b32 	%r505, %r504, 10;
	and.b32  	%r506, %r505, 31744;
	add.s32 	%r507, %r100, %r506;
	shr.u32 	%r508, %r504, 4;
	and.b32  	%r509, %r508, 268435454;
	add.s32 	%r154, %r507, %r509;
	ld.shared.u16 	%rs8, [%r154];
	add.s16 	%rs27, %rs8, 1;
	st.shared.u16 	[%r154], %rs27;
	// begin inline asm
	shr.b32 %r398, %r870, %r430;
	// end inline asm
	and.b32  	%r510, %r371, %r398;
	shl.b32 	%r511, %r510, 10;
	and.b32  	%r512, %r511, 31744;
	add.s32 	%r513, %r100, %r512;
	shr.u32 	%r514, %r510, 4;
	and.b32  	%r515, %r514, 268435454;
	add.s32 	%r155, %r513, %r515;
	ld.shared.u16 	%rs9, [%r155];
	add.s16 	%rs28, %rs9, 1;
	st.shared.u16 	[%r155], %rs28;
	// begin inline asm
	shr.b32 %r401, %r869, %r430;
	// end inline asm
	and.b32  	%r516, %r371, %r401;
	shl.b32 	%r517, %r516, 10;
	and.b32  	%r518, %r517, 31744;
	add.s32 	%r519, %r100, %r518;
	shr.u32 	%r520, %r516, 4;
	and.b32  	%r521, %r520, 268435454;
	add.s32 	%r156, %r519, %r521;
	ld.shared.u16 	%rs10, [%r156];
	add.s16 	%rs29, %rs10, 1;
	st.shared.u16 	[%r156], %rs29;
	// begin inline asm
	shr.b32 %r404, %r868, %r430;
	// end inline asm
	and.b32  	%r522, %r371, %r404;
	shl.b32 	%r523, %r522, 10;
	and.b32  	%r524, %r523, 31744;
	add.s32 	%r525, %r100, %r524;
	shr.u32 	%r526, %r522, 4;
	and.b32  	%r527, %r526, 268435454;
	add.s32 	%r157, %r525, %r527;
	ld.shared.u16 	%rs11, [%r157];
	add.s16 	%rs30, %rs11, 1;
	st.shared.u16 	[%r157], %rs30;
	// begin inline asm
	shr.b32 %r407, %r867, %r430;
	// end inline asm
	and.b32  	%r528, %r371, %r407;
	shl.b32 	%r529, %r528, 10;
	and.b32  	%r530, %r529, 31744;
	add.s32 	%r531, %r100, %r530;
	shr.u32 	%r532, %r528, 4;
	and.b32  	%r533, %r532, 268435454;
	add.s32 	%r158, %r531, %r533;
	ld.shared.u16 	%rs12, [%r158];
	add.s16 	%rs31, %rs12, 1;
	st.shared.u16 	[%r158], %rs31;
	// begin inline asm
	shr.b32 %r410, %r866, %r430;
	// end inline asm
	and.b32  	%r534, %r371, %r410;
	shl.b32 	%r535, %r534, 10;
	and.b32  	%r536, %r535, 31744;
	add.s32 	%r537, %r100, %r536;
	shr.u32 	%r538, %r534, 4;
	and.b32  	%r539, %r538, 268435454;
	add.s32 	%r159, %r537, %r539;
	ld.shared.u16 	%rs13, [%r159];
	add.s16 	%rs32, %rs13, 1;
	st.shared.u16 	[%r159], %rs32;
	// begin inline asm
	shr.b32 %r413, %r865, %r430;
	// end inline asm
	and.b32  	%r540, %r371, %r413;
	shl.b32 	%r541, %r540, 10;
	and.b32  	%r542, %r541, 31744;
	add.s32 	%r543, %r100, %r542;
	shr.u32 	%r544, %r540, 4;
	and.b32  	%r545, %r544, 268435454;
	add.s32 	%r160, %r543, %r545;
	ld.shared.u16 	%rs14, [%r160];
	add.s16 	%rs33, %rs14, 1;
	st.shared.u16 	[%r160], %rs33;
	// begin inline asm
	shr.b32 %r416, %r864, %r430;
	// end inline asm
	and.b32  	%r546, %r371, %r416;
	shl.b32 	%r547, %r546, 10;
	and.b32  	%r548, %r547, 31744;
	add.s32 	%r549, %r100, %r548;
	shr.u32 	%r550, %r546, 4;
	and.b32  	%r551, %r550, 268435454;
	add.s32 	%r161, %r549, %r551;
	ld.shared.u16 	%rs15, [%r161];
	add.s16 	%rs34, %rs15, 1;
	st.shared.u16 	[%r161], %rs34;
	// begin inline asm
	shr.b32 %r419, %r863, %r430;
	// end inline asm
	and.b32  	%r552, %r371, %r419;
	shl.b32 	%r553, %r552, 10;
	and.b32  	%r554, %r553, 31744;
	add.s32 	%r555, %r100, %r554;
	shr.u32 	%r556, %r552, 4;
	and.b32  	%r557, %r556, 268435454;
	add.s32 	%r162, %r555, %r557;
	ld.shared.u16 	%rs16, [%r162];
	add.s16 	%rs35, %rs16, 1;
	st.shared.u16 	[%r162], %rs35;
	// begin inline asm
	shr.b32 %r422, %r862, %r430;
	// end inline asm
	and.b32  	%r558, %r371, %r422;
	shl.b32 	%r559, %r558, 10;
	and.b32  	%r560, %r559, 31744;
	add.s32 	%r561, %r100, %r560;
	shr.u32 	%r562, %r558, 4;
	and.b32  	%r563, %r562, 268435454;
	add.s32 	%r163, %r561, %r563;
	ld.shared.u16 	%rs17, [%r163];
	add.s16 	%rs36, %rs17, 1;
	st.shared.u16 	[%r163], %rs36;
	// begin inline asm
	shr.b32 %r425, %r861, %r430;
	// end inline asm
	and.b32  	%r564, %r371, %r425;
	shl.b32 	%r565, %r564, 10;
	and.b32  	%r566, %r565, 31744;
	add.s32 	%r567, %r100, %r566;
	shr.u32 	%r568, %r564, 4;
	and.b32  	%r569, %r568, 268435454;
	add.s32 	%r164, %r567, %r569;
	ld.shared.u16 	%rs18, [%r164];
	add.s16 	%rs37, %rs18, 1;
	st.shared.u16 	[%r164], %rs37;
	// begin inline asm
	shr.b32 %r428, %r860, %r430;
	// end inline asm
	and.b32  	%r570, %r371, %r428;
	shl.b32 	%r571, %r570, 10;
	and.b32  	%r572, %r571, 31744;
	add.s32 	%r573, %r100, %r572;
	shr.u32 	%r574, %r570, 4;
	and.b32  	%r575, %r574, 268435454;
	add.s32 	%r165, %r573, %r575;
	ld.shared.u16 	%rs19, [%r165];
	add.s16 	%rs38, %rs19, 1;
	st.shared.u16 	[%r165], %rs38;
	bar.sync 	0;
	ld.shared.u32 	%r166, [%r101];
	ld.shared.u32 	%r576, [%r101+4];
	ld.shared.u32 	%r577, [%r101+8];
	ld.shared.u32 	%r578, [%r101+12];
	ld.shared.u32 	%r579, [%r101+16];
	ld.shared.u32 	%r580, [%r101+20];
	ld.shared.u32 	%r581, [%r101+24];
	ld.shared.u32 	%r582, [%r101+28];
	ld.shared.u32 	%r583, [%r101+32];
	ld.shared.u32 	%r584, [%r101+36];
	ld.shared.u32 	%r585, [%r101+40];
	ld.shared.u32 	%r586, [%r101+44];
	ld.shared.u32 	%r587, [%r101+48];
	ld.shared.u32 	%r588, [%r101+52];
	ld.shared.u32 	%r589, [%r101+56];
	ld.shared.u32 	%r590, [%r101+60];
	ld.shared.u32 	%r591, [%r101+64];
	ld.shared.u32 	%r592, [%r101+68];
	ld.shared.u32 	%r593, [%r101+72];
	ld.shared.u32 	%r594, [%r101+76];
	ld.shared.u32 	%r595, [%r101+80];
	ld.shared.u32 	%r596, [%r101+84];
	ld.shared.u32 	%r597, [%r101+88];
	ld.shared.u32 	%r598, [%r101+92];
	ld.shared.u32 	%r599, [%r101+96];
	ld.shared.u32 	%r600, [%r101+100];
	ld.shared.u32 	%r601, [%r101+104];
	ld.shared.u32 	%r602, [%r101+108];
	ld.shared.u32 	%r603, [%r101+112];
	ld.shared.u32 	%r604, [%r101+116];
	ld.shared.u32 	%r605, [%r101+120];
	ld.shared.u32 	%r606, [%r101+124];
	ld.shared.u32 	%r607, [%r101+128];
	add.s32 	%r167, %r576, %r166;
	add.s32 	%r168, %r577, %r167;
	add.s32 	%r169, %r578, %r168;
	add.s32 	%r170, %r579, %r169;
	add.s32 	%r171, %r580, %r170;
	add.s32 	%r172, %r581, %r171;
	add.s32 	%r173, %r582, %r172;
	add.s32 	%r174, %r583, %r173;
	add.s32 	%r175, %r584, %r174;
	add.s32 	%r176, %r585, %r175;
	add.s32 	%r177, %r586, %r176;
	add.s32 	%r178, %r587, %r177;
	add.s32 	%r179, %r588, %r178;
	add.s32 	%r180, %r589, %r179;
	add.s32 	%r181, %r590, %r180;
	add.s32 	%r182, %r591, %r181;
	add.s32 	%r183, %r592, %r182;
	add.s32 	%r184, %r593, %r183;
	add.s32 	%r185, %r594, %r184;
	add.s32 	%r186, %r595, %r185;
	add.s32 	%r187, %r596, %r186;
	add.s32 	%r188, %r597, %r187;
	add.s32 	%r189, %r598, %r188;
	add.s32 	%r190, %r599, %r189;
	add.s32 	%r191, %r600, %r190;
	add.s32 	%r192, %r601, %r191;
	add.s32 	%r193, %r602, %r192;
	add.s32 	%r194, %r603, %r193;
	add.s32 	%r195, %r604, %r194;
	add.s32 	%r196, %r605, %r195;
	add.s32 	%r197, %r606, %r196;
	add.s32 	%r436, %r607, %r197;
	// begin inline asm
	mov.u32 %r431, %laneid;
	// end inline asm
	mov.b32 	%r434, 1;
	mov.b32 	%r461, -1;
	// begin inline asm
	{  .reg .u32 r0;  .reg .pred p;  shfl.sync.up.b32 r0|p, %r436, %r434, %r459, %r461;  @p add.u32 r0, r0, %r436;  mov.u32 %r432, r0;}
	// end inline asm
	mov.b32 	%r440, 2;
	// begin inline asm
	{  .reg .u32 r0;  .reg .pred p;  shfl.sync.up.b32 r0|p, %r432, %r440, %r459, %r461;  @p add.u32 r0, r0, %r432;  mov.u32 %r438, r0;}
	// end inline asm
	mov.b32 	%r446, 4;
	// begin inline asm
	{  .reg .u32 r0;  .reg .pred p;  shfl.sync.up.b32 r0|p, %r438, %r446, %r459, %r461;  @p add.u32 r0, r0, %r438;  mov.u32 %r444, r0;}
	// end inline asm
	mov.b32 	%r452, 8;
	// begin inline asm
	{  .reg .u32 r0;  .reg .pred p;  shfl.sync.up.b32 r0|p, %r444, %r452, %r459, %r461;  @p add.u32 r0, r0, %r444;  mov.u32 %r450, r0;}
	// end inline asm
	mov.b32 	%r458, 16;
	// begin inline asm
	{  .reg .u32 r0;  .reg .pred p;  shfl.sync.up.b32 r0|p, %r450, %r458, %r459, %r461;  @p add.u32 r0, r0, %r450;  mov.u32 %r456, r0;}
	// end inline asm
	setp.ne.s32 	%p41, %r431, 31;
	@%p41 bra 	$L__BB9_79;
	st.shared.u32 	[%r102], %r456;
$L__BB9_79:
	sub.s32 	%r608, %r456, %r436;
	setp.gt.u32 	%p42, %r2, 31;
	setp.eq.s32 	%p43, %r99, 7;
	setp.eq.s32 	%p44, %r99, 6;
	setp.eq.s32 	%p45, %r99, 5;
	setp.eq.s32 	%p46, %r99, 4;
	setp.eq.s32 	%p47, %r99, 3;
	setp.eq.s32 	%p48, %r99, 2;
	setp.eq.s32 	%p49, %r99, 1;
	bar.sync 	0;
	ld.shared.v4.u32 	{%r609, %r610, %r611, %r612}, [_ZZN3cub18CUB_300001_SM_10006detail10radix_sort31DeviceRadixSortSingleTileKernelINS1_5radix10policy_hubIiiyE10Policy1000ELNS0_9SortOrderE0EiiyNS1_21identity_decomposer_tEEEvPKT1_PSA_PKT2_PSE_T3_iiT4_E12temp_storage+33792];
	selp.b32 	%r613, %r609, %r898, %p49;
	add.s32 	%r614, %r610, %r609;
	selp.b32 	%r615, %r614, %r613, %p48;
	add.s32 	%r616, %r614, %r611;
	selp.b32 	%r617, %r616, %r615, %p47;
	add.s32 	%r618, %r616, %r612;
	selp.b32 	%r619, %r618, %r617, %p46;
	ld.shared.v4.u32 	{%r620, %r621, %r622, %r623}, [_ZZN3cub18CUB_300001_SM_10006detail10radix_sort31DeviceRadixSortSingleTileKernelINS1_5radix10policy_hubIiiyE10Policy1000ELNS0_9SortOrderE0EiiyNS1_21identity_decomposer_tEEEvPKT1_PSA_PKT2_PSE_T3_iiT4_E12temp_storage+33808];
	add.s32 	%r624, %r618, %r620;
	selp.b32 	%r625, %r624, %r619, %p45;
	add.s32 	%r626, %r624, %r621;
	selp.b32 	%r627, %r626, %r625, %p44;
	add.s32 	%r628, %r626, %r622;
	selp.b32 	%r898, %r628, %r627, %p43;
	add.s32 	%r202, %r628, %r623;
	setp.ne.s32 	%p50, %r431, 0;
	selp.b32 	%r629, %r608, 0, %p50;
	add.s32 	%r630, %r898, %r629;
	or.pred  	%p51, %p42, %p50;
	selp.b32 	%r899, %r630, %r608, %p42;
	@%p51 bra 	$L__BB9_81;
	shl.b32 	%r899, %r202, 16;
	st.shared.u32 	[_ZZN3cub18CUB_300001_SM_10006detail10radix_sort31DeviceRadixSortSingleTileKernelINS1_5radix10policy_hubIiiyE10Policy1000ELNS0_9SortOrderE0EiiyNS1_21identity_decomposer_tEEEvPKT1_PSA_PKT2_PSE_T3_iiT4_E12temp_storage+33832], %r899;
$L__BB9_81:
	setp.eq.s32 	%p52, %r2, 0;
	bar.sync 	0;
	ld.shared.u32 	%r631, [_ZZN3cub18CUB_300001_SM_10006detail10radix_sort31DeviceRadixSortSingleTileKernelINS1_5radix10policy_hubIiiyE10Policy1000ELNS0_9SortOrderE0EiiyNS1_21identity_decomposer_tEEEvPKT1_PSA_PKT2_PSE_T3_iiT4_E12temp_storage+33832];
	selp.b32 	%r632, 0, %r631, %p52;
	add.s32 	%r633, %r899, %r632;
	add.s32 	%r634, %r166, %r633;
	add.s32 	%r635, %r167, %r633;
	add.s32 	%r636, %r168, %r633;
	add.s32 	%r637, %r169, %r633;
	add.s32 	%r638, %r170, %r633;
	add.s32 	%r639, %r171, %r633;
	add.s32 	%r640, %r172, %r633;
	add.s32 	%r641, %r173, %r633;
	add.s32 	%r642, %r174, %r633;
	add.s32 	%r643, %r175, %r633;
	add.s32 	%r644, %r176, %r633;
	add.s32 	%r645, %r177, %r633;
	add.s32 	%r646, %r178, %r633;
	add.s32 	%r647, %r179, %r633;
	add.s32 	%r648, %r180, %r633;
	add.s32 	%r649, %r181, %r633;
	add.s32 	%r650, %r182, %r633;
	add.s32 	%r651, %r183, %r633;
	add.s32 	%r652, %r184, %r633;
	add.s32 	%r653, %r185, %r633;
	add.s32 	%r654, %r186, %r633;
	add.s32 	%r655, %r187, %r633;
	add.s32 	%r656, %r188, %r633;
	add.s32 	%r657, %r189, %r633;
	add.s32 	%r658, %r190, %r633;
	add.s32 	%r659, %r191, %r633;
	add.s32 	%r660, %r192, %r633;
	add.s32 	%r661, %r193, %r633;
	add.s32 	%r662, %r194, %r633;
	add.s32 	%r663, %r195, %r633;
	add.s32 	%r664, %r196, %r633;
	add.s32 	%r665, %r197, %r633;
	st.shared.u32 	[%r101], %r633;
	st.shared.u32 	[%r101+4], %r634;
	st.shared.u32 	[%r101+8], %r635;
	st.shared.u32 	[%r101+12], %r636;
	st.shared.u32 	[%r101+16], %r637;
	st.shared.u32 	[%r101+20], %r638;
	st.shared.u32 	[%r101+24], %r639;
	st.shared.u32 	[%r101+28], %r640;
	st.shared.u32 	[%r101+32], %r641;
	st.shared.u32 	[%r101+36], %r642;
	st.shared.u32 	[%r101+40], %r643;
	st.shared.u32 	[%r101+44], %r644;
	st.shared.u32 	[%r101+48], %r645;
	st.shared.u32 	[%r101+52], %r646;
	st.shared.u32 	[%r101+56], %r647;
	st.shared.u32 	[%r101+60], %r648;
	st.shared.u32 	[%r101+64], %r649;
	st.shared.u32 	[%r101+68], %r650;
	st.shared.u32 	[%r101+72], %r651;
	st.shared.u32 	[%r101+76], %r652;
	st.shared.u32 	[%r101+80], %r653;
	st.shared.u32 	[%r101+84], %r654;
	st.shared.u32 	[%r101+88], %r655;
	st.shared.u32 	[%r101+92], %r656;
	st.shared.u32 	[%r101+96], %r657;
	st.shared.u32 	[%r101+100], %r658;
	st.shared.u32 	[%r101+104], %r659;
	st.shared.u32 	[%r101+108], %r660;
	st.shared.u32 	[%r101+112], %r661;
	st.shared.u32 	[%r101+116], %r662;
	st.shared.u32 	[%r101+120], %r663;
	st.shared.u32 	[%r101+124], %r664;
	st.shared.u32 	[%r101+128], %r665;
	bar.sync 	0;
	cvt.u32.u16 	%r666, %rs1;
	ld.shared.u16 	%r667, [%r147];
	add.s32 	%r206, %r667, %r666;
	cvt.u32.u16 	%r668, %rs2;
	ld.shared.u16 	%r669, [%r148];
	add.s32 	%r207, %r669, %r668;
	cvt.u32.u16 	%r670, %rs3;
	ld.shared.u16 	%r671, [%r149];
	add.s32 	%r208, %r671, %r670;
	cvt.u32.u16 	%r672, %rs4;
	ld.shared.u16 	%r673, [%r150];
	add.s32 	%r209, %r673, %r672;
	cvt.u32.u16 	%r674, %rs5;
	ld.shared.u16 	%r675, [%r151];
	add.s32 	%r210, %r675, %r674;
	cvt.u32.u16 	%r676, %rs6;
	ld.shared.u16 	%r677, [%r152];
	add.s32 	%r211, %r677, %r676;
	cvt.u32.u16 	%r678, %rs7;
	ld.shared.u16 	%r679, [%r153];
	add.s32 	%r212, %r679, %r678;
	cvt.u32.u16 	%r680, %rs8;
	ld.shared.u16 	%r681, [%r154];
	add.s32 	%r213, %r681, %r680;
	cvt.u32.u16 	%r682, %rs9;
	ld.shared.u16 	%r683, [%r155];
	add.s32 	%r214, %r683, %r682;
	cvt.u32.u16 	%r684, %rs10;
	ld.shared.u16 	%r685, [%r156];
	add.s32 	%r215, %r685, %r684;
	cvt.u32.u16 	%r686, %rs11;
	ld.shared.u16 	%r687, [%r157];
	add.s32 	%r216, %r687, %r686;
	cvt.u32.u16 	%r688, %rs12;
	ld.shared.u16 	%r689, [%r158];
	add.s32 	%r217, %r689, %r688;
	cvt.u32.u16 	%r690, %rs13;
	ld.shared.u16 	%r691, [%r159];
	add.s32 	%r218, %r691, %r690;
	cvt.u32.u16 	%r692, %rs14;
	ld.shared.u16 	%r693, [%r160];
	add.s32 	%r219, %r693, %r692;
	cvt.u32.u16 	%r694, %rs15;
	ld.shared.u16 	%r695, [%r161];
	add.s32 	%r220, %r695, %r694;
	cvt.u32.u16 	%r696, %rs16;
	ld.shared.u16 	%r697, [%r162];
	add.s32 	%r221, %r697, %r696;
	cvt.u32.u16 	%r698, %rs17;
	ld.shared.u16 	%r699, [%r163];
	add.s32 	%r222, %r699, %r698;
	cvt.u32.u16 	%r700, %rs18;
	ld.shared.u16 	%r701, [%r164];
	add.s32 	%r223, %r701, %r700;
	cvt.u32.u16 	%r702, %rs19;
	ld.shared.u16 	%r703, [%r165];
	add.s32 	%r224, %r703, %r702;
	bar.sync 	0;
	setp.lt.s32 	%p53, %r859, %r304;
	@%p53 bra 	$L__BB9_121;
	cvt.u64.u32 	%rd15, %r2;
	shl.b32 	%r704, %r206, 2;
	mov.u32 	%r705, _ZZN3cub18CUB_300001_SM_10006detail10radix_sort31DeviceRadixSortSingleTileKernelINS1_5radix10policy_hubIiiyE10Policy1000ELNS0_9SortOrderE0EiiyNS1_21identity_decomposer_tEEEvPKT1_PSA_PKT2_PSE_T3_iiT4_E12temp_storage;
	add.s32 	%r706, %r705, %r704;
	st.shared.u32 	[%r706], %r878;
	shl.b32 	%r707, %r207, 2;
	add.s32 	%r708, %r705, %r707;
	st.shared.u32 	[%r708], %r877;
	shl.b32 	%r709, %r208, 2;
	add.s32 	%r710, %r705, %r709;
	st.shared.u32 	[%r710], %r876;
	shl.b32 	%r711, %r209, 2;
	add.s32 	%r712, %r705, %r711;
	st.shared.u32 	[%r712], %r875;
	shl.b32 	%r713, %r210, 2;
	add.s32 	%r714, %r705, %r713;
	st.shared.u32 	[%r714], %r874;
	shl.b32 	%r715, %r211, 2;
	add.s32 	%r716, %r705, %r715;
	st.shared.u32 	[%r716], %r873;
	shl.b32 	%r717, %r212, 2;
	add.s32 	%r718, %r705, %r717;
	st.shared.u32 	[%r718], %r872;
	shl.b32 	%r719, %r213, 2;
	add.s32 	%r720, %r705, %r719;
	st.shared.u32 	[%r720], %r871;
	shl.b32 	%r721, %r214, 2;
	add.s32 	%r722, %r705, %r721;
	st.shared.u32 	[%r722], %r870;
	shl.b32 	%r723, %r215, 2;
	add.s32 	%r724, %r705, %r723;
	st.shared.u32 	[%r724], %r869;
	shl.b32 	%r725, %r216, 2;
	add.s32 	%r726, %r705, %r725;
	st.shared.u32 	[%r726], %r868;
	shl.b32 	%r727, %r217, 2;
	add.s32 	%r728, %r705, %r727;
	st.shared.u32 	[%r728], %r867;
	shl.b32 	%r729, %r218, 2;
	add.s32 	%r730, %r705, %r729;
	st.shared.u32 	[%r730], %r866;
	shl.b32 	%r731, %r219, 2;
	add.s32 	%r732, %r705, %r731;
	st.shared.u32 	[%r732], %r865;
	shl.b32 	%r733, %r220, 2;
	add.s32 	%r734, %r705, %r733;
	st.shared.u32 	[%r734], %r864;
	shl.b32 	%r735, %r221, 2;
	add.s32 	%r736, %r705, %r735;
	st.shared.u32 	[%r736], %r863;
	shl.b32 	%r737, %r222, 2;
	add.s32 	%r738, %r705, %r737;
	st.shared.u32 	[%r738], %r862;
	shl.b32 	%r739, %r223, 2;
	add.s32 	%r740, %r705, %r739;
	st.shared.u32 	[%r740], %r861;
	shl.b32 	%r741, %r224, 2;
	add.s32 	%r742, %r705, %r741;
	st.shared.u32 	[%r742], %r860;
	bar.sync 	0;
	mad.lo.s32 	%r225, %r2, -72, %r103;
	ld.shared.u32 	%r226, [%r225];
	ld.shared.u32 	%r227, [%r225+1024];
	ld.shared.u32 	%r228, [%r225+2048];
	ld.shared.u32 	%r229, [%r225+3072];
	ld.shared.u32 	%r230, [%r225+4096];
	ld.shared.u32 	%r231, [%r225+5120];
	ld.shared.u32 	%r232, [%r225+6144];
	ld.shared.u32 	%r233, [%r225+7168];
	ld.shared.u32 	%r234, [%r225+8192];
	ld.shared.u32 	%r235, [%r225+9216];
	ld.shared.u32 	%r236, [%r225+10240];
	ld.shared.u32 	%r237, [%r225+11264];
	ld.shared.u32 	%r238, [%r225+12288];
	ld.shared.u32 	%r239, [%r225+13312];
	ld.shared.u32 	%r240, [%r225+14336];
	ld.shared.u32 	%r241, [%r225+15360];
	ld.shared.u32 	%r242, [%r225+16384];
	ld.shared.u32 	%r243, [%r225+17408];
	ld.shared.u32 	%r244, [%r225+18432];
	bar.sync 	0;
	st.shared.u32 	[%r706], %r897;
	st.shared.u32 	[%r708], %r896;
	st.shared.u32 	[%r710], %r895;
	st.shared.u32 	[%r712], %r894;
	st.shared.u32 	[%r714], %r893;
	st.shared.u32 	[%r716], %r892;
	st.shared.u32 	[%r718], %r891;
	st.shared.u32 	[%r720], %r890;
	st.shared.u32 	[%r722], %r889;
	st.shared.u32 	[%r724], %r888;
	st.shared.u32 	[%r726], %r887;
	st.shared.u32 	[%r728], %r886;
	st.shared.u32 	[%r730], %r885;
	st.shared.u32 	[%r732], %r884;
	st.shared.u32 	[%r734], %r883;
	st.shared.u32 	[%r736], %r882;
	st.shared.u32 	[%r738], %r881;
	st.shared.u32 	[%r740], %r880;
	st.shared.u32 	[%r742], %r879;
	bar.sync 	0;
	ld.shared.u32 	%r245, [%r225+1024];
	ld.shared.u32 	%r246, [%r225+2048];
	ld.shared.u32 	%r247, [%r225+3072];
	ld.shared.u32 	%r248, [%r225+4096];
	ld.shared.u32 	%r249, [%r225+5120];
	ld.shared.u32 	%r250, [%r225+6144];
	ld.shared.u32 	%r251, [%r225+7168];
	ld.shared.u32 	%r252, [%r225+8192];
	ld.shared.u32 	%r253, [%r225+9216];
	ld.shared.u32 	%r254, [%r225+10240];
	ld.shared.u32 	%r255, [%r225+11264];
	ld.shared.u32 	%r256, [%r225+12288];
	ld.shared.u32 	%r257, [%r225+13312];
	ld.shared.u32 	%r258, [%r225+14336];
	ld.shared.u32 	%r259, [%r225+15360];
	ld.shared.u32 	%r260, [%r225+16384];
	ld.shared.u32 	%r261, [%r225+17408];
	ld.shared.u32 	%r262, [%r225+18432];
	setp.gt.u64 	%p54, %rd2, %rd15;
	cvta.to.global.u64 	%rd16, %rd6;
	mul.wide.u32 	%rd17, %r2, 4;
	add.s64 	%rd4, %rd16, %rd17;
	cvta.to.global.u64 	%rd18, %rd8;
	add.s64 	%rd5, %rd18, %rd17;
	@%p54 bra 	$L__BB9_83;
	bra.uni 	$L__BB9_84;
$L__BB9_83:
	xor.b32  	%r743, %r226, -2147483648;
	ld.shared.u32 	%r744, [%r225];
	st.global.u32 	[%rd4], %r743;
	st.global.u32 	[%rd5], %r744;
$L__BB9_84:
	add.s32 	%r745, %r2, 256;
	cvt.u64.u32 	%rd19, %r745;
	setp.le.u64 	%p55, %rd2, %rd19;
	@%p55 bra 	$L__BB9_86;
	xor.b32  	%r746, %r227, -2147483648;
	st.global.u32 	[%rd4+1024], %r746;
	st.global.u32 	[%rd5+1024], %r245;
$L__BB9_86:
	add.s32 	%r747, %r2, 512;
	cvt.u64.u32 	%rd20, %r747;
	setp.le.u64 	%p56, %rd2, %rd20;
	@%p56 bra 	$L__BB9_88;
	xor.b32  	%r748, %r228, -2147483648;
	st.global.u32 	[%rd4+2048], %r748;
	st.global.u32 	[%rd5+2048], %r246;
$L__BB9_88:
	add.s32 	%r749, %r2, 768;
	cvt.u64.u32 	%rd21, %r749;
	setp.le.u64 	%p57, %rd2, %rd21;
	@%p57 bra 	$L__BB9_90;
	xor.b32  	%r750, %r229, -2147483648;
	st.global.u32 	[%rd4+3072], %r750;
	st.global.u32 	[%rd5+3072], %r247;
$L__BB9_90:
	or.b32  	%r751, %r2, 1024;
	cvt.u64.u32 	%rd22, %r751;
	setp.le.u64 	%p58, %rd2, %rd22;
	@%p58 bra 	$L__BB9_92;
	xor.b32  	%r752, %r230, -2147483648;
	st.global.u32 	[%rd4+4096], %r752;
	st.global.u32 	[%rd5+4096], %r248;
$L__BB9_92:
	add.s32 	%r753, %r2, 1280;
	cvt.u64.u32 	%rd23, %r753;
	setp.le.u64 	%p59, %rd2, %rd23;
	@%p59 bra 	$L__BB9_94;
	xor.b32  	%r754, %r231, -2147483648;
	st.global.u32 	[%rd4+5120], %r754;
	st.global.u32 	[%rd5+5120], %r249;
$L__BB9_94:
	add.s32 	%r755, %r2, 1536;
	cvt.u64.u32 	%rd24, %r755;
	setp.le.u64 	%p60, %rd2, %rd24;
	@%p60 bra 	$L__BB9_96;
	xor.b32  	%r756, %r232, -2147483648;
	st.global.u32 	[%rd4+6144], %r756;
	st.global.u32 	[%rd5+6144], %r250;
$L__BB9_96:
	add.s32 	%r757, %r2, 1792;
	cvt.u64.u32 	%rd25, %r757;
	setp.le.u64 	%p61, %rd2, %rd25;
	@%p61 bra 	$L__BB9_98;
	xor.b32  	%r758, %r233, -2147483648;
	st.global.u32 	[%rd4+7168], %r758;
	st.global.u32 	[%rd5+7168], %r251;
$L__BB9_98:
	or.b32  	%r759, %r2, 2048;
	cvt.u64.u32 	%rd26, %r759;
	setp.le.u64 	%p62, %rd2, %rd26;
	@%p62 bra 	$L__BB9_100;
	xor.b32  	%r760, %r234, -2147483648;
	st.global.u32 	[%rd4+8192], %r760;
	st.global.u32 	[%rd5+8192], %r252;
$L__BB9_100:
	add.s32 	%r761, %r2, 2304;
	cvt.u64.u32 	%rd27, %r761;
	setp.le.u64 	%p63, %rd2, %rd27;
	@%p63 bra 	$L__BB9_102;
	xor.b32  	%r762, %r235, -2147483648;
	st.global.u32 	[%rd4+9216], %r762;
	st.global.u32 	[%rd5+9216], %r253;
$L__BB9_102:
	add.s32 	%r763, %r2, 2560;
	cvt.u64.u32 	%rd28, %r763;
	setp.le.u64 	%p64, %rd2, %rd28;
	@%p64 bra 	$L__BB9_104;
	xor.b32  	%r764, %r236, -2147483648;
	st.global.u32 	[%rd4+10240], %r764;
	st.global.u32 	[%rd5+10240], %r254;
$L__BB9_104:
	add.s32 	%r765, %r2, 2816;
	cvt.u64.u32 	%rd29, %r765;
	setp.le.u64 	%p65, %rd2, %rd29;
	@%p65 bra 	$L__BB9_106;
	xor.b32  	%r766, %r237, -2147483648;
	st.global.u32 	[%rd4+11264], %r766;
	st.global.u32 	[%rd5+11264], %r255;
$L__BB9_106:
	or.b32  	%r767, %r2, 3072;
	cvt.u64.u32 	%rd30, %r767;
	setp.le.u64 	%p66, %rd2, %rd30;
	@%p66 bra 	$L__BB9_108;
	xor.b32  	%r768, %r238, -2147483648;
	st.global.u32 	[%rd4+12288], %r768;
	st.global.u32 	[%rd5+12288], %r256;
$L__BB9_108:
	add.s32 	%r769, %r2, 3328;
	cvt.u64.u32 	%rd31, %r769;
	setp.le.u64 	%p67, %rd2, %rd31;
	@%p67 bra 	$L__BB9_110;
	xor.b32  	%r770, %r239, -2147483648;
	st.global.u32 	[%rd4+13312], %r770;
	st.global.u32 	[%rd5+13312], %r257;
$L__BB9_110:
	add.s32 	%r771, %r2, 3584;
	cvt.u64.u32 	%rd32, %r771;
	setp.le.u64 	%p68, %rd2, %rd32;
	@%p68 bra 	$L__BB9_112;
	xor.b32  	%r772, %r240, -2147483648;
	st.global.u32 	[%rd4+14336], %r772;
	st.global.u32 	[%rd5+14336], %r258;
$L__BB9_112:
	add.s32 	%r773, %r2, 3840;
	cvt.u64.u32 	%rd33, %r773;
	setp.le.u64 	%p69, %rd2, %rd33;
	@%p69 bra 	$L__BB9_114;
	xor.b32  	%r774, %r241, -2147483648;
	st.global.u32 	[%rd4+15360], %r774;
	st.global.u32 	[%rd5+15360], %r259;
$L__BB9_114:
	or.b32  	%r775, %r2, 4096;
	cvt.u64.u32 	%rd34, %r775;
	setp.le.u64 	%p70, %rd2, %rd34;
	@%p70 bra 	$L__BB9_116;
	xor.b32  	%r776, %r242, -2147483648;
	st.global.u32 	[%rd4+16384], %r776;
	st.global.u32 	[%rd5+16384], %r260;
$L__BB9_116:
	add.s32 	%r777, %r2, 4352;
	cvt.u64.u32 	%rd35, %r777;
	setp.le.u64 	%p71, %rd2, %rd35;
	@%p71 bra 	$L__BB9_118;
	xor.b32  	%r778, %r243, -2147483648;
	st.global.u32 	[%rd4+17408], %r778;
	st.global.u32 	[%rd5+17408], %r261;
$L__BB9_118:
	add.s32 	%r779, %r2, 4608;
	cvt.u64.u32 	%rd36, %r779;
	setp.le.u64 	%p72, %rd2, %rd36;
	@%p72 bra 	$L__BB9_120;
	xor.b32  	%r780, %r244, -2147483648;
	st.global.u32 	[%rd4+18432], %r780;
	st.global.u32 	[%rd5+18432], %r262;
$L__BB9_120:
	ret;
$L__BB9_121:
	shl.b32 	%r781, %r206, 2;
	mov.u32 	%r782, _ZZN3cub18CUB_300001_SM_10006detail10radix_sort31DeviceRadixSortSingleTileKernelINS1_5radix10policy_hubIiiyE10Policy1000ELNS0_9SortOrderE0EiiyNS1_21identity_decomposer_tEEEvPKT1_PSA_PKT2_PSE_T3_iiT4_E12temp_storage;
	add.s32 	%r783, %r782, %r781;
	st.shared.u32 	[%r783], %r878;
	shl.b32 	%r784, %r207, 2;
	add.s32 	%r785, %r782, %r784;
	st.shared.u32 	[%r785], %r877;
	shl.b32 	%r786, %r208, 2;
	add.s32 	%r787, %r782, %r786;
	st.shared.u32 	[%r787], %r876;
	shl.b32 	%r788, %r209, 2;
	add.s32 	%r789, %r782, %r788;
	st.shared.u32 	[%r789], %r875;
	shl.b32 	%r790, %r210, 2;
	add.s32 	%r791, %r782, %r790;
	st.shared.u32 	[%r791], %r874;
	shl.b32 	%r792, %r211, 2;
	add.s32 	%r793, %r782, %r792;
	st.shared.u32 	[%r793], %r873;
	shl.b32 	%r794, %r212, 2;
	add.s32 	%r795, %r782, %r794;
	st.shared.u32 	[%r795], %r872;
	shl.b32 	%r796, %r213, 2;
	add.s32 	%r797, %r782, %r796;
	st.shared.u32 	[%r797], %r871;
	shl.b32 	%r798, %r214, 2;
	add.s32 	%r799, %r782, %r798;
	st.shared.u32 	[%r799], %r870;
	shl.b32 	%r800, %r215, 2;
	add.s32 	%r801, %r782, %r800;
	st.shared.u32 	[%r801], %r869;
	shl.b32 	%r802, %r216, 2;
	add.s32 	%r803, %r782, %r802;
	st.shared.u32 	[%r803], %r868;
	shl.b32 	%r804, %r217, 2;
	add.s32 	%r805, %r782, %r804;
	st.shared.u32 	[%r805], %r867;
	shl.b32 	%r806, %r218, 2;
	add.s32 	%r807, %r782, %r806;
	st.shared.u32 	[%r807], %r866;
	shl.b32 	%r808, %r219, 2;
	add.s32 	%r809, %r782, %r808;
	st.shared.u32 	[%r809], %r865;
	shl.b32 	%r810, %r220, 2;
	add.s32 	%r811, %r782, %r810;
	st.shared.u32 	[%r811], %r864;
	shl.b32 	%r812, %r221, 2;
	add.s32 	%r813, %r782, %r812;
	st.shared.u32 	[%r813], %r863;
	shl.b32 	%r814, %r222, 2;
	add.s32 	%r815, %r782, %r814;
	st.shared.u32 	[%r815], %r862;
	shl.b32 	%r816, %r223, 2;
	add.s32 	%r817, %r782, %r816;
	st.shared.u32 	[%r817], %r861;
	shl.b32 	%r818, %r224, 2;
	add.s32 	%r819, %r782, %r818;
	st.shared.u32 	[%r819], %r860;
	bar.sync 	0;
	ld.shared.u32 	%r878, [%r103];
	ld.shared.u32 	%r877, [%r103+4];
	ld.shared.u32 	%r876, [%r103+8];
	ld.shared.u32 	%r875, [%r103+12];
	ld.shared.u32 	%r874, [%r103+16];
	ld.shared.u32 	%r873, [%r103+20];
	ld.shared.u32 	%r872, [%r103+24];
	ld.shared.u32 	%r871, [%r103+28];
	ld.shared.u32 	%r870, [%r103+32];
	ld.shared.u32 	%r869, [%r103+36];
	ld.shared.u32 	%r868, [%r103+40];
	ld.shared.u32 	%r867, [%r103+44];
	ld.shared.u32 	%r866, [%r103+48];
	ld.shared.u32 	%r865, [%r103+52];
	ld.shared.u32 	%r864, [%r103+56];
	ld.shared.u32 	%r863, [%r103+60];
	ld.shared.u32 	%r862, [%r103+64];
	ld.shared.u32 	%r861, [%r103+68];
	ld.shared.u32 	%r860, [%r103+72];
	bar.sync 	0;
	st.shared.u32 	[%r783], %r897;
	st.shared.u32 	[%r785], %r896;
	st.shared.u32 	[%r787], %r895;
	st.shared.u32 	[%r789], %r894;
	st.shared.u32 	[%r791], %r893;
	st.shared.u32 	[%r793], %r892;
	st.shared.u32 	[%r795], %r891;
	st.shared.u32 	[%r797], %r890;
	st.shared.u32 	[%r799], %r889;
	st.shared.u32 	[%r801], %r888;
	st.shared.u32 	[%r803], %r887;
	st.shared.u32 	[%r805], %r886;
	st.shared.u32 	[%r807], %r885;
	st.shared.u32 	[%r809], %r884;
	st.shared.u32 	[%r811], %r883;
	st.shared.u32 	[%r813], %r882;
	st.shared.u32 	[%r815], %r881;
	st.shared.u32 	[%r817], %r880;
	st.shared.u32 	[%r819], %r879;
	bar.sync 	0;
	ld.shared.u32 	%r897, [%r103];
	ld.shared.u32 	%r896, [%r103+4];
	ld.shared.u32 	%r895, [%r103+8];
	ld.shared.u32 	%r894, [%r103+12];
	ld.shared.u32 	%r893, [%r103+16];
	ld.shared.u32 	%r892, [%r103+20];
	ld.shared.u32 	%r891, [%r103+24];
	ld.shared.u32 	%r890, [%r103+28];
	ld.shared.u32 	%r889, [%r103+32];
	ld.shared.u32 	%r888, [%r103+36];
	ld.shared.u32 	%r887, [%r103+40];
	ld.shared.u32 	%r886, [%r103+44];
	ld.shared.u32 	%r885, [%r103+48];
	ld.shared.u32 	%r884, [%r103+52];
	ld.shared.u32 	%r883, [%r103+56];
	ld.shared.u32 	%r882, [%r103+60];
	ld.shared.u32 	%r881, [%r103+64];
	ld.shared.u32 	%r880, [%r103+68];
	ld.shared.u32 	%r879, [%r103+72];
	bar.sync 	0;
	add.s32 	%r859, %r859, 6;
	add.s32 	%r858, %r858, -6;
	bra.uni 	$L__BB9_77;

}
	// .globl	_ZN3cub18CUB_300001_SM_10006detail10radix_sort30DeviceRadixSortHistogramKernelINS1_5radix10policy_hubIiiyE10Policy1000ELNS0_9SortOrderE0EiyNS1_21identity_decomposer_tEEEvPT2_PKT1_SA_iiT3_
.visible .entry _ZN3cub18CUB_300001_SM_10006detail10radix_sort30DeviceRadixSortHistogramKernelINS1_5radix10policy_hubIiiyE10Policy1000ELNS0_9SortOrderE0EiyNS1_21identity_decomposer_tEEEvPT2_PKT1_SA_iiT3_(
	.param .u64 .ptr .align 1 _ZN3cub18CUB_300001_SM_10006detail10radix_sort30DeviceRadixSortHistogramKernelINS1_5radix10policy_hubIiiyE10Policy1000ELNS0_9SortOrderE0EiyNS1_21identity_decomposer_tEEEvPT2_PKT1_SA_iiT3__param_0,
	.param .u64 .ptr .align 1 _ZN3cub18CUB_300001_SM_10006detail10radix_sort30DeviceRadixSortHistogramKernelINS1_5radix10policy_hubIiiyE10Policy1000ELNS0_9SortOrderE0EiyNS1_21identity_decomposer_tEEEvPT2_PKT1_SA_iiT3__param_1,
	.param .u64 _ZN3cub18CUB_300001_SM_10006detail10radix_sort30DeviceRadixSortHistogramKernelINS1_5radix10policy_hubIiiyE10Policy1000ELNS0_9SortOrderE0EiyNS1_21identity_decomposer_tEEEvPT2_PKT1_SA_iiT3__param_2,
	.param .u32 _ZN3cub18CUB_300001_SM_10006detail10radix_sort30DeviceRadixSortHistogramKernelINS1_5radix10policy_hubIiiyE10Policy1000ELNS0_9SortOrderE0EiyNS1_21identity_decomposer_tEEEvPT2_PKT1_SA_iiT3__param_3,
	.param .u32 _ZN3cub18CUB_300001_SM_10006detail10radix_sort30DeviceRadixSortHistogramKernelINS1_5radix10policy_hubIiiyE10Policy1000ELNS0_9SortOrderE0EiyNS1_21identity_decomposer_tEEEvPT2_PKT1_SA_iiT3__param_4,
	.param .align 1 .b8 _ZN3cub18CUB_300001_SM_10006detail10radix_sort30DeviceRadixSortHistogramKernelINS1_5radix10policy_hubIiiyE10Policy1000ELNS0_9SortOrderE0EiyNS1_21identity_decomposer_tEEEvPT2_PKT1_SA_iiT3__param_5[1]
)
.maxntid 128
{
	.reg .pred 	%p<91>;
	.reg .b32 	%r<486>;
	.reg .b64 	%rd<137>;
	// demoted variable
	.shared .align 4 .b8 _ZZN3cub18CUB_300001_SM_10006detail10radix_sort30DeviceRadixSortHistogramKernelINS1_5radix10policy_hubIiiyE10Policy1000ELNS0_9SortOrderE0EiyNS1_21identity_decomposer_tEEEvPT2_PKT1_SA_iiT3_E12temp_storage[4096];
	ld.param.u64 	%rd18, [_ZN3cub18CUB_300001_SM_10006detail10radix_sort30DeviceRadixSortHistogramKernelINS1_5radix10policy_hubIiiyE10Policy1000ELNS0_9SortOrderE0EiyNS1_21identity_decomposer_tEEEvPT2_PKT1_SA_iiT3__param_0];
	ld.param.u64 	%rd19, [_ZN3cub18CUB_300001_SM_10006detail10radix_sort30DeviceRadixSortHistogramKernelINS1_5radix10policy_hubIiiyE10Policy1000ELNS0_9SortOrderE0EiyNS1_21identity_decomposer_tEEEvPT2_PKT1_SA_iiT3__param_1];
	ld.param.u64 	%rd17, [_ZN3cub18CUB_300001_SM_10006detail10radix_sort30DeviceRadixSortHistogramKernelINS1_5radix10policy_hubIiiyE10Policy1000ELNS0_9SortOrderE0EiyNS1_21identity_decomposer_tEEEvPT2_PKT1_SA_iiT3__param_2];
	ld.param.u32 	%r174, [_ZN3cub18CUB_300001_SM_10006detail10radix_sort30DeviceRadixSortHistogramKernelINS1_5radix10policy_hubIiiyE10Policy1000ELNS0_9SortOrderE0EiyNS1_21identity_decomposer_tEEEvPT2_PKT1_SA_iiT3__param_3];
	ld.param.u32 	%r175, [_ZN3cub18CUB_300001_SM_10006detail10radix_sort30DeviceRadixSortHistogramKernelINS1_5radix10policy_hubIiiyE10Policy1000ELNS0_9SortOrderE0EiyNS1_21identity_decomposer_tEEEvPT2_PKT1_SA_iiT3__param_4];
	cvta.to.global.u64 	%rd1, %rd19;
	cvta.to.global.u64 	%rd2, %rd18;
	setp.eq.s64 	%p2, %rd17, 0;
	@%p2 bra 	$L__BB10_153;
	sub.s32 	%r176, %r175, %r174;
	add.s32 	%r177, %r176, 7;
	shr.s32 	%r178, %r177, 31;
	shr.u32 	%r179, %r178, 29;
	add.s32 	%r180, %r177, %r179;
	shr.s32 	%r181, %r180, 3;
	mov.u32 	%r182, %tid.x;
	setp.gt.u32 	%p3, %r182, 255;
	setp.lt.s32 	%p4, %r177, 8;
	mov.u32 	%r183, %ctaid.x;
	shl.b32 	%r184, %r183, 11;
	cvt.u64.u32 	%rd3, %r184;
	mov.u32 	%r185, %nctaid.x;
	shl.b32 	%r186, %r185, 11;
	cvt.u64.u32 	%rd4, %r186;
	add.s32 	%r1, %r181, -1;
	and.b32  	%r2, %r181, 15;
	and.b32  	%r3, %r181, 7;
	add.s32 	%r4, %r3, -1;
	and.b32  	%r5, %r181, 3;
	or.pred  	%p1, %p3, %p4;
	shl.b32 	%r187, %r182, 2;
	mov.u32 	%r188, _ZZN3cub18CUB_300001_SM_10006detail10radix_sort30DeviceRadixSortHistogramKernelINS1_5radix10policy_hubIiiyE10Policy1000ELNS0_9SortOrderE0EiyNS1_21identity_decomposer_tEEEvPT2_PKT1_SA_iiT3_E12temp_storage;
	add.s32 	%r6, %r188, %r187;
	and.b32  	%r7, %r181, 268435440;
	cvt.u64.u32 	%rd5, %r182;
	add.s32 	%r8, %r182, 128;
	add.s32 	%r9, %r182, 256;
	add.s32 	%r10, %r182, 384;
	add.s32 	%r11, %r182, 512;
	add.s32 	%r12, %r182, 640;
	add.s32 	%r13, %r182, 768;
	or.b32  	%r14, %r182, 1024;
	add.s32 	%r15, %r182, 1920;
	and.b32  	%r16, %r181, 268435448;
	and.b32  	%r17, %r181, 1;
	neg.s32 	%r18, %r7;
	add.s32 	%r19, %r6, 8192;
	add.s64 	%rd21, %rd17, -1;
	shr.u64 	%rd22, %rd21, 30;
	add.s64 	%rd23, %rd22, 1;
	min.u64 	%rd6, %rd23, %rd17;
	mov.b64 	%rd135, 0;
$L__BB10_2:
	@%p1 bra 	$L__BB10_30;
	setp.lt.u32 	%p5, %r1, 15;
	mov.b32 	%r439, 0;
	@%p5 bra 	$L__BB10_6;
	mov.u32 	%r436, %r19;
	mov.u32 	%r437, %r18;
$L__BB10_5:
	.pragma "nounroll";
	mov.b32 	%r190, 0;
	st.shared.u32 	[%r436+-8192], %r190;
	st.shared.u32 	[%r436+-7168], %r190;
	st.shared.u32 	[%r436+-6144], %r190;
	st.shared.u32 	[%r436+-5120], %r190;
	st.shared.u32 	[%r436+-4096], %r190;
	st.shared.u32 	[%r436+-3072], %r190;
	st.shared.u32 	[%r436+-2048], %r190;
	st.shared.u32 	[%r436+-1024], %r190;
	st.shared.u32 	[%r436], %r190;
	st.shared.u32 	[%r436+1024], %r190;
	st.shared.u32 	[%r436+2048], %r190;
	st.shared.u32 	[%r436+3072], %r190;
	st.shared.u32 	[%r436+4096], %r190;
	st.shared.u32 	[%r436+5120], %r190;
	st.shared.u32 	[%r436+6144], %r190;
	st.shared.u32 	[%r436+7168], %r190;
	add.s32 	%r437, %r437, 16;
	add.s32 	%r436, %r436, 16384;
	setp.ne.s32 	%p6, %r437, 0;
	mov.u32 	%r439, %r7;
	@%p6 bra 	$L__BB10_5;
$L__BB10_6:
	add.s32 	%r25, %r2, -1;
	setp.eq.s32 	%p7, %r2, 0;
	@%p7 bra 	$L__BB10_16;
	setp.lt.u32 	%p8, %r25, 7;
	@%p8 bra 	$L__BB10_9;
	shl.b32 	%r191, %r439, 10;
	add.s32 	%r192, %r6, %r191;
	mov.b32 	%r193, 0;
	st.shared.u32 	[%r192], %r193;
	st.shared.u32 	[%r192+1024], %r193;
	st.shared.u32 	[%r192+2048], %r193;
	st.shared.u32 	[%r192+3072], %r193;
	st.shared.u32 	[%r192+4096], %r193;
	st.shared.u32 	[%r192+5120], %r193;
	st.shared.u32 	[%r192+6144], %r193;
	st.shared.u32 	[%r192+7168], %r193;
	add.s32 	%r439, %r439, 8;
$L__BB10_9:
	setp.eq.s32 	%p9, %r3, 0;
	@%p9 bra 	$L__BB10_16;
	setp.lt.u32 	%p10, %r4, 3;
	@%p10 bra 	$L__BB10_12;
	shl.b32 	%r194, %r439, 10;
	add.s32 	%r195, %r6, %r194;
	mov.b32 	%r196, 0;
	st.shared.u32 	[%r195], %r196;
	st.shared.u32 	[%r195+1024], %r196;
	st.shared.u32 	[%r195+2048], %r196;
	st.shared.u32 	[%r195+3072], %r196;
	add.s32 	%r439, %r439, 4;
$L__BB10_12:
	setp.eq.s32 	%p11, %r5, 0;
	@%p11 bra 	$L__BB10_16;
	setp.eq.s32 	%p12, %r5, 1;
	shl.b32 	%r197, %r439, 10;
	add.s32 	%r30, %r6, %r197;
	mov.b32 	%r198, 0;
	st.shared.u32 	[%r30], %r198;
	@%p12 bra 	$L__BB10_16;
	setp.eq.s32 	%p13, %r5, 2;
	mov.b32 	%r199, 0;
	st.shared.u32 	[%r30+1024], %r199;
	@%p13 bra 	$L__BB10_16;
	mov.b32 	%r200, 0;
	st.shared.u32 	[%r30+2048], %r200;
$L__BB10_16:
	cvt.u32.u64 	%r201, %rd5;
	setp.gt.u32 	%p14, %r201, 127;
	@%p14 bra 	$L__BB10_30;
	setp.lt.u32 	%p15, %r1, 15;
	mov.b32 	%r443, 0;
	@%p15 bra 	$L__BB10_20;
	mov.b32 	%r441, 0;
$L__BB10_19:
	.pragma "nounroll";
	shl.b32 	%r204, %r441, 10;
	add.s32 	%r205, %r6, %r204;
	mov.b32 	%r206, 0;
	st.shared.u32 	[%r205+512], %r206;
	st.shared.u32 	[%r205+1536], %r206;
	st.shared.u32 	[%r205+2560], %r206;
	st.shared.u32 	[%r205+3584], %r206;
	st.shared.u32 	[%r205+4608], %r206;
	st.shared.u32 	[%r205+5632], %r206;
	st.shared.u32 	[%r205+6656], %r206;
	st.shared.u32 	[%r205+7680], %r206;
	st.shared.u32 	[%r205+8704], %r206;
	st.shared.u32 	[%r205+9728], %r206;
	st.shared.u32 	[%r205+10752], %r206;
	st.shared.u32 	[%r205+11776], %r206;
	st.shared.u32 	[%r205+12800], %r206;
	st.shared.u32 	[%r205+13824], %r206;
	st.shared.u32 	[%r205+14848], %r206;
	st.shared.u32 	[%r205+15872], %r206;
	add.s32 	%r441, %r441, 16;
	setp.ne.s32 	%p16, %r441, %r7;
	mov.u32 	%r443, %r7;
	@%p16 bra 	$L__BB10_19;
$L__BB10_20:
	setp.eq.s32 	%p17, %r2, 0;
	@%p17 bra 	$L__BB10_30;
	setp.lt.u32 	%p18, %r25, 7;
	@%p18 bra 	$L__BB10_23;
	shl.b32 	%r207, %r443, 10;
	add.s32 	%r208, %r6, %r207;
	mov.b32 	%r209, 0;
	st.shared.u32 	[%r208+512], %r209;
	st.shared.u32 	[%r208+1536], %r209;
	st.shared.u32 	[%r208+2560], %r209;
	st.shared.u32 	[%r208+3584], %r209;
	st.shared.u32 	[%r208+4608], %r209;
	st.shared.u32 	[%r208+5632], %r209;
	st.shared.u32 	[%r208+6656], %r209;
	st.shared.u32 	[%r208+7680], %r209;
	add.s32 	%r443, %r443, 8;
$L__BB10_23:
	setp.eq.s32 	%p19, %r3, 0;
	@%p19 bra 	$L__BB10_30;
	setp.lt.u32 	%p20, %r4, 3;
	@%p20 bra 	$L__BB10_26;
	shl.b32 	%r210, %r443, 10;
	add.s32 	%r211, %r6, %r210;
	mov.b32 	%r212, 0;
	st.shared.u32 	[%r211+512], %r212;
	st.shared.u32 	[%r211+1536], %r212;
	st.shared.u32 	[%r211+2560], %r212;
	st.shared.u32 	[%r211+3584], %r212;
	add.s32 	%r443, %r443, 4;
$L__BB10_26:
	setp.eq.s32 	%p21, %r5, 0;
	@%p21 bra 	$L__BB10_30;
	setp.eq.s32 	%p22, %r5, 1;
	shl.b32 	%r213, %r443, 10;
	add.s32 	%r38, %r6, %r213;
	mov.b32 	%r214, 0;
	st.shared.u32 	[%r38+512], %r214;
	@%p22 bra 	$L__BB10_30;
	setp.eq.s32 	%p23, %r5, 2;
	mov.b32 	%r215, 0;
	st.shared.u32 	[%r38+1536], %r215;
	@%p23 bra 	$L__BB10_30;
	mov.b32 	%r216, 0;
	st.shared.u32 	[%r38+2560], %r216;
$L__BB10_30:
	bar.sync 	0;
	bar.sync 	0;
	shl.b64 	%rd8, %rd135, 30;
	sub.s64 	%rd24, %rd17, %rd8;
	min.u64 	%rd9, %rd24, 1073741824;
	setp.le.u64 	%p24, %rd9, %rd3;
	@%p24 bra 	$L__BB10_70;
	mov.u64 	%rd136, %rd3;
$L__BB10_32:
	add.s64 	%rd11, %rd136, %rd8;
	sub.s64 	%rd12, %rd17, %rd11;
	setp.lt.u64 	%p25, %rd12, 2048;
	@%p25 bra 	$L__BB10_34;
	add.s64 	%rd27, %rd11, %rd5;
	shl.b64 	%rd28, %rd27, 2;
	add.s64 	%rd29, %rd1, %rd28;
	ld.global.u32 	%r475, [%rd29];
	ld.global.u32 	%r474, [%rd29+512];
	ld.global.u32 	%r473, [%rd29+1024];
	ld.global.u32 	%r472, [%rd29+1536];
	ld.global.u32 	%r471, [%rd29+2048];
	ld.global.u32 	%r470, [%rd29+2560];
	ld.global.u32 	%r469, [%rd29+3072];
	ld.global.u32 	%r468, [%rd29+3584];
	ld.global.u32 	%r467, [%rd29+4096];
	ld.global.u32 	%r466, [%rd29+4608];
	ld.global.u32 	%r465, [%rd29+5120];
	ld.global.u32 	%r464, [%rd29+5632];
	ld.global.u32 	%r463, [%rd29+6144];
	ld.global.u32 	%r462, [%rd29+6656];
	ld.global.u32 	%r461, [%rd29+7168];
	ld.global.u32 	%r460, [%rd29+7680];
	bra.uni 	$L__BB10_66;
$L__BB10_34:
	cvt.u32.u64 	%r218, %rd5;
	cvt.u32.u64 	%r55, %rd12;
	setp.ge.s32 	%p26, %r218, %r55;
	add.s64 	%rd25, %rd11, %rd5;
	shl.b64 	%rd26, %rd25, 2;
	add.s64 	%rd13, %rd1, %rd26;
	mov.b32 	%r475, 2147483647;
	@%p26 bra 	$L__BB10_36;
	ld.global.u32 	%r475, [%rd13];
$L__BB10_36:
	setp.ge.s32 	%p27, %r8, %r55;
	mov.b32 	%r474, 2147483647;
	@%p27 bra 	$L__BB10_38;
	ld.global.u32 	%r474, [%rd13+512];
$L__BB10_38:
	setp.ge.s32 	%p28, %r9, %r55;
	mov.b32 	%r473, 2147483647;
	@%p28 bra 	$L__BB10_40;
	ld.global.u32 	%r473, [%rd13+1024];
$L__BB10_40:
	setp.ge.s32 	%p29, %r10, %r55;
	mov.b32 	%r472, 2147483647;
	@%p29 bra 	$L__BB10_42;
	ld.global.u32 	%r472, [%rd13+1536];
$L__BB10_42:
	setp.ge.s32 	%p30, %r11, %r55;
	mov.b32 	%r471, 2147483647;
	@%p30 bra 	$L__BB10_44;
	ld.global.u32 	%r471, [%rd13+2048];
$L__BB10_44:
	setp.ge.s32 	%p31, %r12, %r55;
	mov.b32 	%r470, 2147483647;
	@%p31 bra 	$L__BB10_46;
	ld.global.u32 	%r470, [%rd13+2560];
$L__BB10_46:
	setp.ge.s32 	%p32, %r13, %r55;
	mov.b32 	%r469, 2147483647;
	@%p32 bra 	$L__BB10_48;
	ld.global.u32 	%r469, [%rd13+3072];
$L__BB10_48:
	mov.u32 	%r226, %tid.x;
	add.s32 	%r227, %r226, 896;
	setp.ge.s32 	%p33, %r227, %r55;
	mov.b32 	%r468, 2147483647;
	@%p33 bra 	$L__BB10_50;
	ld.global.u32 	%r468, [%rd13+3584];
$L__BB10_50:
	setp.ge.s32 	%p34, %r14, %r55;
	mov.b32 	%r467, 2147483647;
	@%p34 bra 	$L__BB10_52;
	ld.global.u32 	%r467, [%rd13+4096];
$L__BB10_52:
	add.s32 	%r231, %r226, 1152;
	setp.ge.s32 	%p35, %r231, %r55;
	mov.b32 	%r466, 2147483647;
	@%p35 bra 	$L__BB10_54;
	ld.global.u32 	%r466, [%rd13+4608];
$L__BB10_54:
	add.s32 	%r234, %r226, 1280;
	setp.ge.s32 	%p36, %r234, %r55;
	mov.b32 	%r465, 2147483647;
	@%p36 bra 	$L__BB10_56;
	ld.global.u32 	%r465, [%rd13+5120];
$L__BB10_56:
	add.s32 	%r237, %r226, 1408;
	setp.ge.s32 	%p37, %r237, %r55;
	mov.b32 	%r464, 2147483647;
	@%p37 bra 	$L__BB10_58;
	ld.global.u32 	%r464, [%rd13+5632];
$L__BB10_58:
	add.s32 	%r240, %r226, 1536;
	setp.ge.s32 	%p38, %r240, %r55;
	mov.b32 	%r463, 2147483647;
	@%p38 bra 	$L__BB10_60;
	ld.global.u32 	%r463, [%rd13+6144];
$L__BB10_60:
	add.s32 	%r243, %r226, 1664;
	setp.ge.s32 	%p39, %r243, %r55;
	mov.b32 	%r462, 2147483647;
	@%p39 bra 	$L__BB10_62;
	ld.global.u32 	%r462, [%rd13+6656];
$L__BB10_62:
	add.s32 	%r246, %r226, 1792;
	setp.ge.s32 	%p40, %r246, %r55;
	mov.b32 	%r461, 2147483647;
	@%p40 bra 	$L__BB10_64;
	ld.global.u32 	%r461, [%rd13+7168];
$L__BB10_64:
	setp.ge.s32 	%p41, %r15, %r55;
	mov.b32 	%r460, 2147483647;
	@%p41 bra 	$L__BB10_66;
	ld.global.u32 	%r460, [%rd13+7680];
$L__BB10_66:
	setp.le.s32 	%p42, %r175, %r174;
	@%p42 bra 	$L__BB10_69;
	xor.b32  	%r103, %r460, -2147483648;
	xor.b32  	%r104, %r461, -2147483648;
	xor.b32  	%r105, %r462, -2147483648;
	xor.b32  	%r106, %r463, -2147483648;
	xor.b32  	%r107, %r464, -2147483648;
	xor.b32  	%r108, %r465, -2147483648;
	xor.b32  	%r109, %r466, -2147483648;
	xor.b32  	%r110, %r467, -2147483648;
	xor.b32  	%r111, %r468, -2147483648;
	xor.b32  	%r112, %r469, -2147483648;
	xor.b32  	%r113, %r470, -2147483648;
	xor.b32  	%r114, %r471, -2147483648;
	xor.b32  	%r115, %r472, -2147483648;
	xor.b32  	%r116, %r473, -2147483648;
	xor.b32  	%r117, %r474, -2147483648;
	xor.b32  	%r118, %r475, -2147483648;
	mov.b32 	%r476, 0;
	mov.u32 	%r477, %r174;
$L__BB10_68:
	sub.s32 	%r249, %r175, %r477;
	shl.b32 	%r250, %r476, 10;
	mov.u32 	%r251, _ZZN3cub18CUB_300001_SM_10006detail10radix_sort30DeviceRadixSortHistogramKernelINS1_5radix10policy_hubIiiyE10Policy1000ELNS0_9SortOrderE0EiyNS1_21identity_decomposer_tEEEvPT2_PKT1_SA_iiT3_E12temp_storage;
	add.s32 	%r252, %r251, %r250;
	min.s32 	%r253, %r249, 8;
	mov.b32 	%r254, -1;
	shl.b32 	%r255, %r254, %r253;
	not.b32 	%r256, %r255;
	shr.u32 	%r257, %r118, %r477;
	and.b32  	%r258, %r257, %r256;
	shl.b32 	%r259, %r258, 2;
	add.s32 	%r260, %r252, %r259;
	atom.shared.add.u32 	%r261, [%r260], 1;
	shr.u32 	%r262, %r117, %r477;
	and.b32  	%r263, %r262, %r256;
	shl.b32 	%r264, %r263, 2;
	add.s32 	%r265, %r252, %r264;
	atom.shared.add.u32 	%r266, [%r265], 1;
	shr.u32 	%r267, %r116, %r477;
	and.b32  	%r268, %r267, %r256;
	shl.b32 	%r269, %r268, 2;
	add.s32 	%r270, %r252, %r269;
	atom.shared.add.u32 	%r271, [%r270], 1;
	shr.u32 	%r272, %r115, %r477;
	and.b32  	%r273, %r272, %r256;
	shl.b32 	%r274, %r273, 2;
	add.s32 	%r275, %r252, %r274;
	atom.shared.add.u32 	%r276, [%r275], 1;
	shr.u32 	%r277, %r114, %r477;
	and.b32  	%r278, %r277, %r256;
	shl.b32 	%r279, %r278, 2;
	add.s32 	%r280, %r252, %r279;
	atom.shared.add.u32 	%r281, [%r280], 1;
	shr.u32 	%r282, %r113, %r477;
	and.b32  	%r283, %r282, %r256;
	shl.b32 	%r284, %r283, 2;
	add.s32 	%r285, %r252, %r284;
	atom.shared.add.u32 	%r286, [%r285], 1;
	shr.u32 	%r287, %r112, %r477;
	and.b32  	%r288, %r287, %r256;
	shl.b32 	%r289, %r288, 2;
	add.s32 	%r290, %r252, %r289;
	atom.shared.add.u32 	%r291, [%r290], 1;
	shr.u32 	%r292, %r111, %r477;
	and.b32  	%r293, %r292, %r256;
	shl.b32 	%r294, %r293, 2;
	add.s32 	%r295, %r252, %r294;
	atom.shared.add.u32 	%r296, [%r295], 1;
	shr.u32 	%r297, %r110, %r477;
	and.b32  	%r298, %r297, %r256;
	shl.b32 	%r299, %r298, 2;
	add.s32 	%r300, %r252, %r299;
	atom.shared.add.u32 	%r301, [%r300], 1;
	shr.u32 	%r302, %r109, %r477;
	and.b32  	%r303, %r302, %r256;
	shl.b32 	%r304, %r303, 2;
	add.s32 	%r305, %r252, %r304;
	atom.shared.add.u32 	%r306, [%r305], 1;
	shr.u32 	%r307, %r108, %r477;
	and.b32  	%r308, %r307, %r256;
	shl.b32 	%r309, %r308, 2;
	add.s32 	%r310, %r252, %r309;
	atom.shared.add.u32 	%r311, [%r310], 1;
	shr.u32 	%r312, %r107, %r477;
	and.b32  	%r313, %r312, %r256;
	shl.b32 	%r314, %r313, 2;
	add.s32 	%r315, %r252, %r314;
	atom.shared.add.u32 	%r316, [%r315], 1;
	shr.u32 	%r317, %r106, %r477;
	and.b32  	%r318, %r317, %r256;
	shl.b32 	%r319, %r318, 2;
	add.s32 	%r320, %r252, %r319;
	atom.shared.add.u32 	%r321, [%r320], 1;
	shr.u32 	%r322, %r105, %r477;
	and.b32  	%r323, %r322, %r256;
	shl.b32 	%r324, %r323, 2;
	add.s32 	%r325, %r252, %r324;
	atom.shared.add.u32 	%r326, [%r325], 1;
	shr.u32 	%r327, %r104, %r477;
	and.b32  	%r328, %r327, %r256;
	shl.b32 	%r329, %r328, 2;
	add.s32 	%r330, %r252, %r329;
	atom.shared.add.u32 	%r331, [%r330], 1;
	shr.u32 	%r332, %r103, %r477;
	and.b32  	%r333, %r332, %r256;
	shl.b32 	%r334, %r333, 2;
	add.s32 	%r335, %r252, %r334;
	atom.shared.add.u32 	%r336, [%r335], 1;
	add.s32 	%r477, %r477, 8;
	add.s32 	%r476, %r476, 1;
	setp.lt.s32 	%p43, %r477, %r175;
	@%p43 bra 	$L__BB10_68;
$L__BB10_69:
	add.s64 	%rd136, %rd136, %rd4;
	setp.lt.u64 	%p44, %rd136, %rd9;
	@%p44 bra 	$L__BB10_32;
$L__BB10_70:
	bar.sync 	0;
	@%p1 bra 	$L__BB10_152;
	setp.lt.u32 	%p45, %r1, 7;
	mov.b32 	%r480, 0;
	@%p45 bra 	$L__BB10_90;
	mov.b32 	%r478, 0;
$L__BB10_73:
	.pragma "nounroll";
	shl.b32 	%r339, %r478, 10;
	add.s32 	%r124, %r6, %r339;
	ld.shared.u32 	%r125, [%r124];
	setp.eq.s32 	%p46, %r125, 0;
	@%p46 bra 	$L__BB10_75;
	cvt.u32.u64 	%r340, %rd5;
	shl.b32 	%r341, %r478, 8;
	add.s32 	%r342, %r341, %r340;
	mul.wide.u32 	%rd30, %r342, 8;
	add.s64 	%rd31, %rd2, %rd30;
	cvt.u64.u32 	%rd32, %r125;
	atom.global.add.u64 	%rd33, [%rd31], %rd32;
$L__BB10_75:
	ld.shared.u32 	%r126, [%r124+1024];
	setp.eq.s32 	%p47, %r126, 0;
	@%p47 bra 	$L__BB10_77;
	cvt.u32.u64 	%r343, %rd5;
	shl.b32 	%r344, %r478, 8;
	add.s32 	%r345, %r344, %r343;
	add.s32 	%r346, %r345, 256;
	mul.wide.u32 	%rd34, %r346, 8;
	add.s64 	%rd35, %rd2, %rd34;
	cvt.u64.u32 	%rd36, %r126;
	atom.global.add.u64 	%rd37, [%rd35], %rd36;
$L__BB10_77:
	ld.shared.u32 	%r127, [%r124+2048];
	setp.eq.s32 	%p48, %r127, 0;
	@%p48 bra 	$L__BB10_79;
	cvt.u32.u64 	%r347, %rd5;
	shl.b32 	%r348, %r478, 8;
	add.s32 	%r349, %r348, %r347;
	add.s32 	%r350, %r349, 512;
	mul.wide.u32 	%rd38, %r350, 8;
	add.s64 	%rd39, %rd2, %rd38;
	cvt.u64.u32 	%rd40, %r127;
	atom.global.add.u64 	%rd41, [%rd39], %rd40;
$L__BB10_79:
	ld.shared.u32 	%r128, [%r124+3072];
	setp.eq.s32 	%p49, %r128, 0;
	@%p49 bra 	$L__BB10_81;
	cvt.u32.u64 	%r351, %rd5;
	shl.b32 	%r352, %r478, 8;
	add.s32 	%r353, %r352, %r351;
	add.s32 	%r354, %r353, 768;
	mul.wide.u32 	%rd42, %r354, 8;
	add.s64 	%rd43, %rd2, %rd42;
	cvt.u64.u32 	%rd44, %r128;
	atom.global.add.u64 	%rd45, [%rd43], %rd44;
$L__BB10_81:
	ld.shared.u32 	%r129, [%r124+4096];
	setp.eq.s32 	%p50, %r129, 0;
	@%p50 bra 	$L__BB10_83;
	cvt.u32.u64 	%r355, %rd5;
	shl.b32 	%r356, %r478, 8;
	add.s32 	%r357, %r356, %r355;
	add.s32 	%r358, %r357, 1024;
	mul.wide.u32 	%rd46, %r358, 8;
	add.s64 	%rd47, %rd2, %rd46;
	cvt.u64.u32 	%rd48, %r129;
	atom.global.add.u64 	%rd49, [%rd47], %rd48;
$L__BB10_83:
	ld.shared.u32 	%r130, [%r124+5120];
	setp.eq.s32 	%p51, %r130, 0;
	@%p51 bra 	$L__BB10_85;
	cvt.u32.u64 	%r359, %rd5;
	shl.b32 	%r360, %r478, 8;
	add.s32 	%r361, %r360, %r359;
	add.s32 	%r362, %r361, 1280;
	mul.wide.u32 	%rd50, %r362, 8;
	add.s64 	%rd51, %rd2, %rd50;
	cvt.u64.u32 	%rd52, %r130;
	atom.global.add.u64 	%rd53, [%rd51], %rd52;
$L__BB10_85:
	ld.shared.u32 	%r131, [%r124+6144];
	setp.eq.s32 	%p52, %r131, 0;
	@%p52 bra 	$L__BB10_87;
	cvt.u32.u64 	%r363, %rd5;
	shl.b32 	%r364, %r478, 8;
	add.s32 	%r365, %r364, %r363;
	add.s32 	%r366, %r365, 1536;
	mul.wide.u32 	%rd54, %r366, 8;
	add.s64 	%rd55, %rd2, %rd54;
	cvt.u64.u32 	%rd56, %r131;
	atom.global.add.u64 	%rd57, [%rd55], %rd56;
$L__BB10_87:
	ld.shared.u32 	%r132, [%r124+7168];
	setp.eq.s32 	%p53, %r132, 0;
	@%p53 bra 	$L__BB10_89;
	cvt.u32.u64 	%r367, %rd5;
	shl.b32 	%r368, %r478, 8;
	add.s32 	%r369, %r368, %r367;
	add.s32 	%r370, %r369, 1792;
	mul.wide.u32 	%rd58, %r370, 8;
	add.s64 	%rd59, %rd2, %rd58;
	cvt.u64.u32 	%rd60, %r132;
	atom.global.add.u64 	%rd61, [%rd59], %rd60;
$L__BB10_89:
	add.s32 	%r478, %r478, 8;
	setp.ne.s32 	%p54, %r478, %r16;
	mov.u32 	%r480, %r16;
	@%p54 bra 	$L__BB10_73;
$L__BB10_90:
	add.s32 	%r135, %r5, -1;
	setp.eq.s32 	%p55, %r3, 0;
	@%p55 bra 	$L__BB10_111;
	setp.lt.u32 	%p56, %r4, 3;
	@%p56 bra 	$L__BB10_101;
	shl.b32 	%r371, %r480, 10;
	add.s32 	%r136, %r6, %r371;
	ld.shared.u32 	%r137, [%r136];
	setp.eq.s32 	%p57, %r137, 0;
	@%p57 bra 	$L__BB10_94;
	cvt.u32.u64 	%r372, %rd5;
	shl.b32 	%r373, %r480, 8;
	add.s32 	%r374, %r373, %r372;
	mul.wide.u32 	%rd62, %r374, 8;
	add.s64 	%rd63, %rd2, %rd62;
	cvt.u64.u32 	%rd64, %r137;
	atom.global.add.u64 	%rd65, [%rd63], %rd64;
$L__BB10_94:
	ld.shared.u32 	%r138, [%r136+1024];
	setp.eq.s32 	%p58, %r138, 0;
	@%p58 bra 	$L__BB10_96;
	cvt.u32.u64 	%r375, %rd5;
	shl.b32 	%r376, %r480, 8;
	add.s32 	%r377, %r376, %r375;
	add.s32 	%r378, %r377, 256;
	mul.wide.u32 	%rd66, %r378, 8;
	add.s64 	%rd67, %rd2, %rd66;
	cvt.u64.u32 	%rd68, %r138;
	atom.global.add.u64 	%rd69, [%rd67], %rd68;
$L__BB10_96:
	ld.shared.u32 	%r139, [%r136+2048];
	setp.eq.s32 	%p59, %r139, 0;
	@%p59 bra 	$L__BB10_98;
	cvt.u32.u64 	%r379, %rd5;
	shl.b32 	%r380, %r480, 8;
	add.s32 	%r381, %r380, %r379;
	add.s32 	%r382, %r381, 512;
	mul.wide.u32 	%rd70, %r382, 8;
	add.s64 	%rd71, %rd2, %rd70;
	cvt.u64.u32 	%rd72, %r139;
	atom.global.add.u64 	%rd73, [%rd71], %rd72;
$L__BB10_98:
	ld.shared.u32 	%r140, [%r136+3072];
	setp.eq.s32 	%p60, %r140, 0;
	@%p60 bra 	$L__BB10_100;
	cvt.u32.u64 	%r383, %rd5;
	shl.b32 	%r384, %r480, 8;
	add.s32 	%r385, %r384, %r383;
	add.s32 	%r386, %r385, 768;
	mul.wide.u32 	%rd74, %r386, 8;
	add.s64 	%rd75, %rd2, %rd74;
	cvt.u64.u32 	%rd76, %r140;
	atom.global.add.u64 	%rd77, [%rd75], %rd76;
$L__BB10_100:
	add.s32 	%r480, %r480, 4;
$L__BB10_101:
	setp.eq.s32 	%p61, %r5, 0;
	@%p61 bra 	$L__BB10_111;
	setp.eq.s32 	%p62, %r135, 0;
	@%p62 bra 	$L__BB10_108;
	shl.b32 	%r387, %r480, 10;
	add.s32 	%r143, %r6, %r387;
	ld.shared.u32 	%r144, [%r143];
	setp.eq.s32 	%p63, %r144, 0;
	@%p63 bra 	$L__BB10_105;
	cvt.u32.u64 	%r388, %rd5;
	shl.b32 	%r389, %r480, 8;
	add.s32 	%r390, %r389, %r388;
	mul.wide.u32 	%rd78, %r390, 8;
	add.s64 	%rd79, %rd2, %rd78;
	cvt.u64.u32 	%rd80, %r144;
	atom.global.add.u64 	%rd81, [%rd79], %rd80;
$L__BB10_105:
	ld.shared.u32 	%r145, [%r143+1024];
	setp.eq.s32 	%p64, %r145, 0;
	@%p64 bra 	$L__BB10_107;
	cvt.u32.u64 	%r391, %rd5;
	shl.b32 	%r392, %r480, 8;
	add.s32 	%r393, %r392, %r391;
	add.s32 	%r394, %r393, 256;
	mul.wide.u32 	%rd82, %r394, 8;
	add.s64 	%rd83, %rd2, %rd82;
	cvt.u64.u32 	%rd84, %r145;
	atom.global.add.u64 	%rd85, [%rd83], %rd84;
$L__BB10_107:
	add.s32 	%r480, %r480, 2;
$L__BB10_108:
	setp.eq.s32 	%p65, %r17, 0;
	@%p65 bra 	$L__BB10_111;
	shl.b32 	%r395, %r480, 10;
	add.s32 	%r396, %r6, %r395;
	ld.shared.u32 	%r148, [%r396];
	setp.eq.s32 	%p66, %r148, 0;
	@%p66 bra 	$L__BB10_111;
	cvt.u32.u64 	%r397, %rd5;
	shl.b32 	%r398, %r480, 8;
	add.s32 	%r399, %r398, %r397;
	mul.wide.u32 	%rd86, %r399, 8;
	add.s64 	%rd87, %rd2, %rd86;
	cvt.u64.u32 	%rd88, %r148;
	atom.global.add.u64 	%rd89, [%rd87], %rd88;
$L__BB10_111:
	cvt.u32.u64 	%r400, %rd5;
	setp.gt.u32 	%p67, %r400, 127;
	@%p67 bra 	$L__BB10_152;
	setp.lt.u32 	%p68, %r1, 7;
	mov.b32 	%r484, 0;
	@%p68 bra 	$L__BB10_131;
	mov.b32 	%r482, 0;
$L__BB10_114:
	.pragma "nounroll";
	shl.b32 	%r404, %r482, 10;
	add.s32 	%r150, %r6, %r404;
	ld.shared.u32 	%r151, [%r150+512];
	setp.eq.s32 	%p69, %r151, 0;
	shl.b32 	%r405, %r482, 8;
	add.s32 	%r406, %r405, %r400;
	mul.wide.u32 	%rd90, %r406, 8;
	add.s64 	%rd15, %rd2, %rd90;
	@%p69 bra 	$L__BB10_116;
	cvt.u64.u32 	%rd91, %r151;
	atom.global.add.u64 	%rd92, [%rd15+1024], %rd91;
$L__BB10_116:
	ld.shared.u32 	%r152, [%r150+1536];
	setp.eq.s32 	%p70, %r152, 0;
	@%p70 bra 	$L__BB10_118;
	cvt.u64.u32 	%rd93, %r152;
	atom.global.add.u64 	%rd94, [%rd15+3072], %rd93;
$L__BB10_118:
	ld.shared.u32 	%r153, [%r150+2560];
	setp.eq.s32 	%p71, %r153, 0;
	@%p71 bra 	$L__BB10_120;
	cvt.u64.u32 	%rd95, %r153;
	atom.global.add.u64 	%rd96, [%rd15+5120], %rd95;
$L__BB10_120:
	ld.shared.u32 	%r154, [%r150+3584];
	setp.eq.s32 	%p72, %r154, 0;
	@%p72 bra 	$L__BB10_122;
	cvt.u64.u32 	%rd97, %r154;
	atom.global.add.u64 	%rd98, [%rd15+7168], %rd97;
$L__BB10_122:
	ld.shared.u32 	%r155, [%r150+4608];
	setp.eq.s32 	%p73, %r155, 0;
	@%p73 bra 	$L__BB10_124;
	cvt.u64.u32 	%rd99, %r155;
	atom.global.add.u64 	%rd100, [%rd15+9216], %rd99;
$L__BB10_124:
	ld.shared.u32 	%r156, [%r150+5632];
	setp.eq.s32 	%p74, %r156, 0;
	@%p74 bra 	$L__BB10_126;
	cvt.u64.u32 	%rd101, %r156;
	atom.global.add.u64 	%rd102, [%rd15+11264], %rd101;
$L__BB10_126:
	ld.shared.u32 	%r157, [%r150+6656];
	setp.eq.s32 	%p75, %r157, 0;
	@%p75 bra 	$L__BB10_128;
	cvt.u64.u32 	%rd103, %r157;
	atom.global.add.u64 	%rd104, [%rd15+13312], %rd103;
$L__BB10_128:
	ld.shared.u32 	%r158, [%r150+7680];
	setp.eq.s32 	%p76, %r158, 0;
	@%p76 bra 	$L__BB10_130;
	cvt.u64.u32 	%rd105, %r158;
	atom.global.add.u64 	%rd106, [%rd15+15360], %rd105;
$L__BB10_130:
	add.s32 	%r482, %r482, 8;
	setp.ne.s32 	%p77, %r482, %r16;
	mov.u32 	%r484, %r16;
	@%p77 bra 	$L__BB10_114;
$L__BB10_131:
	setp.eq.s32 	%p78, %r3, 0;
	@%p78 bra 	$L__BB10_152;
	setp.lt.u32 	%p79, %r4, 3;
	@%p79 bra 	$L__BB10_142;
	shl.b32 	%r407, %r484, 10;
	add.s32 	%r161, %r6, %r407;
	ld.shared.u32 	%r162, [%r161+512];
	setp.eq.s32 	%p80, %r162, 0;
	@%p80 bra 	$L__BB10_135;
	shl.b32 	%r409, %r484, 8;
	add.s32 	%r410, %r409, %r400;
	mul.wide.u32 	%rd107, %r410, 8;
	add.s64 	%rd108, %rd2, %rd107;
	cvt.u64.u32 	%rd109, %r162;
	atom.global.add.u64 	%rd110, [%rd108+1024], %rd109;
$L__BB10_135:
	ld.shared.u32 	%r163, [%r161+1536];
	setp.eq.s32 	%p81, %r163, 0;
	@%p81 bra 	$L__BB10_137;
	shl.b32 	%r412, %r484, 8;
	add.s32 	%r413, %r412, %r400;
	add.s32 	%r414, %r413, 256;
	mul.wide.u32 	%rd111, %r414, 8;
	add.s64 	%rd112, %rd2, %rd111;
	cvt.u64.u32 	%rd113, %r163;
	atom.global.add.u64 	%rd114, [%rd112+1024], %rd113;
$L__BB10_137:
	ld.shared.u32 	%r164, [%r161+2560];
	setp.eq.s32 	%p82, %r164, 0;
	@%p82 bra 	$L__BB10_139;
	shl.b32 	%r416, %r484, 8;
	add.s32 	%r417, %r416, %r400;
	add.s32 	%r418, %r417, 512;
	mul.wide.u32 	%rd115, %r418, 8;
	add.s64 	%rd116, %rd2, %rd115;
	cvt.u64.u32 	%rd117, %r164;
	atom.global.add.u64 	%rd118, [%rd116+1024], %rd117;
$L__BB10_139:
	ld.shared.u32 	%r165, [%r161+3584];
	setp.eq.s32 	%p83, %r165, 0;
	@%p83 bra 	$L__BB10_141;
	shl.b32 	%r420, %r484, 8;
	add.s32 	%r421, %r420, %r400;
	add.s32 	%r422, %r421, 768;
	mul.wide.u32 	%rd119, %r422, 8;
	add.s64 	%rd120, %rd2, %rd119;
	cvt.u64.u32 	%rd121, %r165;
	atom.global.add.u64 	%rd122, [%rd120+1024], %rd121;
$L__BB10_141:
	add.s32 	%r484, %r484, 4;
$L__BB10_142:
	setp.eq.s32 	%p84, %r5, 0;
	@%p84 bra 	$L__BB10_152;
	setp.eq.s32 	%p85, %r135, 0;
	@%p85 bra 	$L__BB10_149;
	shl.b32 	%r423, %r484, 10;
	add.s32 	%r168, %r6, %r423;
	ld.shared.u32 	%r169, [%r168+512];
	setp.eq.s32 	%p86, %r169, 0;
	@%p86 bra 	$L__BB10_146;
	shl.b32 	%r425, %r484, 8;
	add.s32 	%r426, %r425, %r400;
	mul.wide.u32 	%rd123, %r426, 8;
	add.s64 	%rd124, %rd2, %rd123;
	cvt.u64.u32 	%rd125, %r169;
	atom.global.add.u64 	%rd126, [%rd124+1024], %rd125;
$L__BB10_146:
	ld.shared.u32 	%r170, [%r168+1536];
	setp.eq.s32 	%p87, %r170, 0;
	@%p87 bra 	$L__BB10_148;
	shl.b32 	%r428, %r484, 8;
	add.s32 	%r429, %r428, %r400;
	add.s32 	%r430, %r429, 256;
	mul.wide.u32 	%rd127, %r430, 8;
	add.s64 	%rd128, %rd2, %rd127;
	cvt.u64.u32 	%rd129, %r170;
	atom.global.add.u64 	%rd130, [%rd128+1024], %rd129;
$L__BB10_148:
	add.s32 	%r484, %r484, 2;
$L__BB10_149:
	setp.eq.s32 	%p88, %r17, 0;
	@%p88 bra 	$L__BB10_152;
	shl.b32 	%r431, %r484, 10;
	add.s32 	%r432, %r6, %r431;
	ld.shared.u32 	%r173, [%r432+512];
	setp.eq.s32 	%p89, %r173, 0;
	@%p89 bra 	$L__BB10_152;
	shl.b32 	%r434, %r484, 8;
	add.s32 	%r435, %r434, %r400;
	mul.wide.u32 	%rd131, %r435, 8;
	add.s64 	%rd132, %rd2, %rd131;
	cvt.u64.u32 	%rd133, %r173;
	atom.global.add.u64 	%rd134, [%rd132+1024], %rd133;
$L__BB10_152:
	bar.sync 	0;
	add.s64 	%rd135, %rd135, 1;
	setp.ne.s64 	%p90, %rd135, %rd6;
	@%p90 bra 	$L__BB10_2;
$L__BB10_153:
	ret;

}
	// .globl	_ZN3cub18CUB_300001_SM_10006detail10radix_sort33DeviceRadixSortExclusiveSumKernelINS1_5radix10policy_hubIiiyE10Policy1000EyEEvPT0_
.visible .entry _ZN3cub18CUB_300001_SM_10006detail10radix_sort33DeviceRadixSortExclusiveSumKernelINS1_5radix10policy_hubIiiyE10Policy1000EyEEvPT0_(
	.param .u64 .ptr .align 1 _ZN3cub18CUB_300001_SM_10006detail10radix_sort33DeviceRadixSortExclusiveSumKernelINS1_5radix10policy_hubIiiyE10Policy1000EyEEvPT0__param_0
)
{
	.reg .pred 	%p<4>;
	.reg .b32 	%r<28>;
	.reg .b64 	%rd<54>;
	// demoted variable
	.shared .align 16 .b8 _ZZN3cub18CUB_300001_SM_10006detail10radix_sort33DeviceRadixSortExclusiveSumKernelINS1_5radix10policy_hubIiiyE10Policy1000EyEEvPT0_E12temp_storage[2336];
	ld.param.u64 	%rd5, [_ZN3cub18CUB_300001_SM_10006detail10radix_sort33DeviceRadixSortExclusiveSumKernelINS1_5radix10policy_hubIiiyE10Policy1000EyEEvPT0__param_0];
	cvta.to.global.u64 	%rd6, %rd5;
	mov.u32 	%r3, %ctaid.x;
	shl.b32 	%r4, %r3, 8;
	mov.u32 	%r1, %tid.x;
	setp.gt.u32 	%p1, %r1, 255;
	add.s32 	%r5, %r4, %r1;
	mul.wide.s32 	%rd7, %r5, 8;
	add.s64 	%rd1, %rd6, %rd7;
	@%p1 bra 	$L__BB11_2;
	ld.global.u64 	%rd53, [%rd1];
$L__BB11_2:
	shr.u32 	%r6, %r1, 3;
	add.s32 	%r7, %r6, %r1;
	shl.b32 	%r8, %r7, 3;
	mov.u32 	%r9, _ZZN3cub18CUB_300001_SM_10006detail10radix_sort33DeviceRadixSortExclusiveSumKernelINS1_5radix10policy_hubIiiyE10Policy1000EyEEvPT0_E12temp_storage;
	add.s32 	%r10, %r9, %r8;
	add.s32 	%r2, %r10, 16;
	st.shared.u64 	[%r10+16], %rd53;
	bar.sync 	0;
	setp.gt.u32 	%p2, %r1, 31;
	@%p2 bra 	$L__BB11_4;
	mad.lo.s32 	%r27, %r1, 72, %r9;
	ld.shared.u64 	%rd23, [%r27+16];
	ld.shared.u64 	%rd24, [%r27+24];
	ld.shared.u64 	%rd25, [%r27+32];
	ld.shared.u64 	%rd26, [%r27+40];
	ld.shared.u64 	%rd27, [%r27+48];
	ld.shared.u64 	%rd28, [%r27+56];
	ld.shared.u64 	%rd29, [%r27+64];
	ld.shared.u64 	%rd30, [%r27+72];
	add.s64 	%rd31, %rd24, %rd23;
	add.s64 	%rd32, %rd31, %rd25;
	add.s64 	%rd33, %rd32, %rd26;
	add.s64 	%rd34, %rd33, %rd27;
	add.s64 	%rd35, %rd34, %rd28;
	add.s64 	%rd36, %rd35, %rd29;
	add.s64 	%rd10, %rd36, %rd30;
	mov.b32 	%r11, 1;
	mov.b32 	%r24, 0;
	mov.b32 	%r25, -1;
	// begin inline asm
	{  .reg .u64 r0;  .reg .u32 lo;  .reg .u32 hi;  .reg .pred p;  mov.b64 {lo, hi}, %rd10;  shfl.sync.up.b32 lo|p, lo, %r11, %r24, %r25;  shfl.sync.up.b32 hi|p, hi, %r11, %r24, %r25;  mov.b64 r0, {lo, hi};  @p add.u64 r0, r0, %rd10;  mov.u64 %rd8, r0;}
	// end inline asm
	mov.b32 	%r14, 2;
	// begin inline asm
	{  .reg .u64 r0;  .reg .u32 lo;  .reg .u32 hi;  .reg .pred p;  mov.b64 {lo, hi}, %rd8;  shfl.sync.up.b32 lo|p, lo, %r14, %r24, %r25;  shfl.sync.up.b32 hi|p, hi, %r14, %r24, %r25;  mov.b64 r0, {lo, hi};  @p add.u64 r0, r0, %rd8;  mov.u64 %rd11, r0;}
	// end inline asm
	mov.b32 	%r17, 4;
	// begin inline asm
	{  .reg .u64 r0;  .reg .u32 lo;  .reg .u32 hi;  .reg .pred p;  mov.b64 {lo, hi}, %rd11;  shfl.sync.up.b32 lo|p, lo, %r17, %r24, %r25;  shfl.sync.up.b32 hi|p, hi, %r17, %r24, %r25;  mov.b64 r0, {lo, hi};  @p add.u64 r0, r0, %rd11;  mov.u64 %rd14, r0;}
	// end inline asm
	mov.b32 	%r20, 8;
	// begin inline asm
	{  .reg .u64 r0;  .reg .u32 lo;  .reg .u32 hi;  .reg .pred p;  mov.b64 {lo, hi}, %rd14;  shfl.sync.up.b32 lo|p, lo, %r20, %r24, %r25;  shfl.sync.up.b32 hi|p, hi, %r20, %r24, %r25;  mov.b64 r0, {lo, hi};  @p add.u64 r0, r0, %rd14;  mov.u64 %rd17, r0;}
	// end inline asm
	mov.b32 	%r23, 16;
	// begin inline asm
	{  .reg .u64 r0;  .reg .u32 lo;  .reg .u32 hi;  .reg .pred p;  mov.b64 {lo, hi}, %rd17;  shfl.sync.up.b32 lo|p, lo, %r23, %r24, %r25;  shfl.sync.up.b32 hi|p, hi, %r23, %r24, %r25;  mov.b64 r0, {lo, hi};  @p add.u64 r0, r0, %rd17;  mov.u64 %rd20, r0;}
	// end inline asm
	sub.s64 	%rd37, %rd20, %rd10;
	ld.shared.u64 	%rd38, [%r27+16];
	ld.shared.u64 	%rd39, [%r27+24];
	ld.shared.u64 	%rd40, [%r27+32];
	ld.shared.u64 	%rd41, [%r27+40];
	ld.shared.u64 	%rd42, [%r27+48];
	ld.shared.u64 	%rd43, [%r27+56];
	ld.shared.u64 	%rd44, [%r27+64];
	add.s64 	%rd45, %rd38, %rd37;
	add.s64 	%rd46, %rd39, %rd45;
	add.s64 	%rd47, %rd40, %rd46;
	add.s64 	%rd48, %rd41, %rd47;
	add.s64 	%rd49, %rd42, %rd48;
	add.s64 	%rd50, %rd43, %rd49;
	add.s64 	%rd51, %rd44, %rd50;
	st.shared.u64 	[%r27+16], %rd37;
	st.shared.u64 	[%r27+24], %rd45;
	st.shared.u64 	[%r27+32], %rd46;
	st.shared.u64 	[%r27+40], %rd47;
	st.shared.u64 	[%r27+48], %rd48;
	st.shared.u64 	[%r27+56], %rd49;
	st.shared.u64 	[%r27+64], %rd50;
	st.shared.u64 	[%r27+72], %rd51;
$L__BB11_4:
	setp.gt.u32 	%p3, %r1, 255;
	bar.sync 	0;
	@%p3 bra 	$L__BB11_6;
	ld.shared.u64 	%rd52, [%r2];
	st.global.u64 	[%rd1], %rd52;
$L__BB11_6:
	ret;

}
	// .globl	_ZN3cub18CUB_300001_SM_10006detail10radix_sort29DeviceRadixSortOnesweepKernelINS1_5radix10policy_hubIiiyE10Policy1000ELNS0_9SortOrderE0EiiyiiNS1_21identity_decomposer_tEEEvPT5_SB_PT3_PKSC_PT1_PKSG_PT2_PKSK_T4_iiT6_
.visible .entry _ZN3cub18CUB_300001_SM_10006detail10radix_sort29DeviceRadixSortOnesweepKernelINS1_5radix10policy_hubIiiyE10Policy1000ELNS0_9SortOrderE0EiiyiiNS1_21identity_decomposer_tEEEvPT5_SB_PT3_PKSC_PT1_PKSG_PT2_PKSK_T4_iiT6_(
	.param .u64 .ptr .align 1 _ZN3cub18CUB_300001_SM_10006detail10radix_sort29DeviceRadixSortOnesweepKernelINS1_5radix10policy_hubIiiyE10Policy1000ELNS0_9SortOrderE0EiiyiiNS1_21identity_decomposer_tEEEvPT5_SB_PT3_PKSC_PT1_PKSG_PT2_PKSK_T4_iiT6__param_0,
	.param .u64 .ptr .align 1 _ZN3cub18CUB_300001_SM_10006detail10radix_sort29DeviceRadixSortOnesweepKernelINS1_5radix10policy_hubIiiyE10Policy1000ELNS0_9SortOrderE0EiiyiiNS1_21identity_decomposer_tEEEvPT5_SB_PT3_PKSC_PT1_PKSG_PT2_PKSK_T4_iiT6__param_1,
	.param .u64 .ptr .align 1 _ZN3cub18CUB_300001_SM_10006detail10radix_sort29DeviceRadixSortOnesweepKernelINS1_5radix10policy_hubIiiyE10Policy1000ELNS0_9SortOrderE0EiiyiiNS1_21identity_decomposer_tEEEvPT5_SB_PT3_PKSC_PT1_PKSG_PT2_PKSK_T4_iiT6__param_2,
	.param .u64 .ptr .align 1 _ZN3cub18CUB_300001_SM_10006detail10radix_sort29DeviceRadixSortOnesweepKernelINS1_5radix10policy_hubIiiyE10Policy1000ELNS0_9SortOrderE0EiiyiiNS1_21identity_decomposer_tEEEvPT5_SB_PT3_PKSC_PT1_PKSG_PT2_PKSK_T4_iiT6__param_3,
	.param .u64 .ptr .align 1 _ZN3cub18CUB_300001_SM_10006detail10radix_sort29DeviceRadixSortOnesweepKernelINS1_5radix10policy_hubIiiyE10Policy1000ELNS0_9SortOrderE0EiiyiiNS1_21identity_decomposer_tEEEvPT5_SB_PT3_PKSC_PT1_PKSG_PT2_PKSK_T4_iiT6__param_4,
	.param .u64 .ptr .align 1 _ZN3cub18CUB_300001_SM_10006detail10radix_sort29DeviceRadixSortOnesweepKernelINS1_5radix10policy_hubIiiyE10Policy1000ELNS0_9SortOrderE0EiiyiiNS1_21identity_decomposer_tEEEvPT5_SB_PT3_PKSC_PT1_PKSG_PT2_PKSK_T4_iiT6__param_5,
	.param .u64 .ptr .align 1 _ZN3cub18CUB_300001_SM_10006detail10radix_sort29DeviceRadixSortOnesweepKernelINS1_5radix10policy_hubIiiyE10Policy1000ELNS0_9SortOrderE0EiiyiiNS1_21identity_decomposer_tEEEvPT5_SB_PT3_PKSC_PT1_PKSG_PT2_PKSK_T4_iiT6__param_6,
	.param .u64 .ptr .align 1 _ZN3cub18CUB_300001_SM_10006detail10radix_sort29DeviceRadixSortOnesweepKernelINS1_5radix10policy_hubIiiyE10Policy1000ELNS0_9SortOrderE0EiiyiiNS1_21identity_decomposer_tEEEvPT5_SB_PT3_PKSC_PT1_PKSG_PT2_PKSK_T4_iiT6__param_7,
	.param .u32 _ZN3cub18CUB_300001_SM_10006detail10radix_sort29DeviceRadixSortOnesweepKernelINS1_5radix10policy_hubIiiyE10Policy1000ELNS0_9SortOrderE0EiiyiiNS1_21identity_decomposer_tEEEvPT5_SB_PT3_PKSC_PT1_PKSG_PT2_PKSK_T4_iiT6__param_8,
	.param .u32 _ZN3cub18CUB_300001_SM_10006detail10radix_sort29DeviceRadixSortOnesweepKernelINS1_5radix10policy_hubIiiyE10Policy1000ELNS0_9SortOrderE0EiiyiiNS1_21identity_decomposer_tEEEvPT5_SB_PT3_PKSC_PT1_PKSG_PT2_PKSK_T4_iiT6__param_9,
	.param .u32 _ZN3cub18CUB_300001_SM_10006detail10radix_sort29DeviceRadixSortOnesweepKernelINS1_5radix10policy_hubIiiyE10Policy1000ELNS0_9SortOrderE0EiiyiiNS1_21identity_decomposer_tEEEvPT5_SB_PT3_PKSC_PT1_PKSG_PT2_PKSK_T4_iiT6__param_10,
	.param .align 1 .b8 _ZN3cub18CUB_300001_SM_10006detail10radix_sort29DeviceRadixSortOnesweepKernelINS1_5radix10policy_hubIiiyE10Policy1000ELNS0_9SortOrderE0EiiyiiNS1_21identity_decomposer_tEEEvPT5_SB_PT3_PKSC_PT1_PKSG_PT2_PKSK_T4_iiT6__param_11[1]
)
.maxntid 384
{
	.reg .pred 	%p<205>;
	.reg .b32 	%r<2283>;
	.reg .b64 	%rd<457>;
	// demoted variable
	.shared .align 16 .b8 _ZZN3cub18CUB_300001_SM_10006detail10radix_sort29DeviceRadixSortOnesweepKernelINS1_5radix10policy_hubIiiyE10Policy1000ELNS0_9SortOrderE0EiiyiiNS1_21identity_decomposer_tEEEvPT5_SB_PT3_PKSC_PT1_PKSG_PT2_PKSK_T4_iiT6_E1s[28160];
	ld.param.u64 	%rd43, [_ZN3cub18CUB_300001_SM_10006detail10radix_sort29DeviceRadixSortOnesweepKernelINS1_5radix10policy_hubIiiyE10Policy1000ELNS0_9SortOrderE0EiiyiiNS1_21identity_decomposer_tEEEvPT5_SB_PT3_PKSC_PT1_PKSG_PT2_PKSK_T4_iiT6__param_0];
	ld.param.u64 	%rd44, [_ZN3cub18CUB_300001_SM_10006detail10radix_sort29DeviceRadixSortOnesweepKernelINS1_5radix10policy_hubIiiyE10Policy1000ELNS0_9SortOrderE0EiiyiiNS1_21identity_decomposer_tEEEvPT5_SB_PT3_PKSC_PT1_PKSG_PT2_PKSK_T4_iiT6__param_1];
	ld.param.u64 	%rd47, [_ZN3cub18CUB_300001_SM_10006detail10radix_sort29DeviceRadixSortOnesweepKernelINS1_5radix10policy_hubIiiyE10Policy1000ELNS0_9SortOrderE0EiiyiiNS1_21identity_decomposer_tEEEvPT5_SB_PT3_PKSC_PT1_PKSG_PT2_PKSK_T4_iiT6__param_4];
	ld.param.u64 	%rd50, [_ZN3cub18CUB_300001_SM_10006detail10radix_sort29DeviceRadixSortOnesweepKernelINS1_5radix10policy_hubIiiyE10Policy1000ELNS0_9SortOrderE0EiiyiiNS1_21identity_decomposer_tEEEvPT5_SB_PT3_PKSC_PT1_PKSG_PT2_PKSK_T4_iiT6__param_5];
	cvta.to.global.u64 	%rd1, %rd47;
	cvta.to.global.u64 	%rd2, %rd43;
	cvta.to.global.u64 	%rd3, %rd50;
	mov.u32 	%r1, %tid.x;
	// begin inline asm
	mov.u32 %r443, %laneid;
	// end inline asm
	setp.ne.s32 	%p1, %r1, 0;
	@%p1 bra 	$L__BB12_2;
	cvta.to.global.u64 	%rd51, %rd44;
	atom.global.add.u32 	%r444, [%rd51], 1;
	st.shared.u32 	[_ZZN3cub18CUB_300001_SM_10006detail10radix_sort29DeviceRadixSortOnesweepKernelINS1_5radix10policy_hubIiiyE10Policy1000ELNS0_9SortOrderE0EiiyiiNS1_21identity_decomposer_tEEEvPT5_SB_PT3_PKSC_PT1_PKSG_PT2_PKSK_T4_iiT6_E1s+26112], %r444;
$L__BB12_2:
	ld.param.u32 	%r2078, [_ZN3cub18CUB_300001_SM_10006detail10radix_sort29DeviceRadixSortOnesweepKernelINS1_5radix10policy_hubIiiyE10Policy1000ELNS0_9SortOrderE0EiiyiiNS1_21identity_decomposer_tEEEvPT5_SB_PT3_PKSC_PT1_PKSG_PT2_PKSK_T4_iiT6__param_8];
	bar.sync 	0;
	ld.shared.u32 	%r3, [_ZZN3cub18CUB_300001_SM_10006detail10radix_sort29DeviceRadixSortOnesweepKernelINS1_5radix10policy_hubIiiyE10Policy1000ELNS0_9SortOrderE0EiiyiiNS1_21identity_decomposer_tEEEvPT5_SB_PT3_PKSC_PT1_PKSG_PT2_PKSK_T4_iiT6_E1s+26112];
	mul.lo.s32 	%r445, %r3, 6528;
	add.s32 	%r4, %r445, 6528;
	setp.gt.s32 	%p2, %r4, %r2078;
	cvt.s64.s32 	%rd4, %r445;
	@%p2 bra 	$L__BB12_4;
	and.b32  	%r446, %r1, 31;
	and.b32  	%r447, %r1, 992;
	mul.lo.s32 	%r448, %r447, 17;
	or.b32  	%r449, %r448, %r446;
	cvt.u64.u32 	%rd52, %r449;
	add.s64 	%rd53, %rd52, %rd4;
	shl.b64 	%rd54, %rd53, 2;
	add.s64 	%rd55, %rd3, %rd54;
	ld.global.u32 	%r2165, [%rd55];
	ld.global.u32 	%r2164, [%rd55+128];
	ld.global.u32 	%r2163, [%rd55+256];
	ld.global.u32 	%r2162, [%rd55+384];
	ld.global.u32 	%r2161, [%rd55+512];
	ld.global.u32 	%r2160, [%rd55+640];
	ld.global.u32 	%r2159, [%rd55+768];
	ld.global.u32 	%r2158, [%rd55+896];
	ld.global.u32 	%r2157, [%rd55+1024];
	ld.global.u32 	%r2156, [%rd55+1152];
	ld.global.u32 	%r2155, [%rd55+1280];
	ld.global.u32 	%r2154, [%rd55+1408];
	ld.global.u32 	%r2153, [%rd55+1536];
	ld.global.u32 	%r2152, [%rd55+1664];
	ld.global.u32 	%r2151, [%rd55+1792];
	ld.global.u32 	%r2150, [%rd55+1920];
	ld.global.u32 	%r2149, [%rd55+2048];
	bra.uni 	$L__BB12_38;
$L__BB12_4:
	ld.param.u32 	%r2079, [_ZN3cub18CUB_300001_SM_10006detail10radix_sort29DeviceRadixSortOnesweepKernelINS1_5radix10policy_hubIiiyE10Policy1000ELNS0_9SortOrderE0EiiyiiNS1_21identity_decomposer_tEEEvPT5_SB_PT3_PKSC_PT1_PKSG_PT2_PKSK_T4_iiT6__param_8];
	cvt.u32.u64 	%r451, %rd4;
	sub.s32 	%r22, %r2079, %r451;
	and.b32  	%r452, %r1, 31;
	and.b32  	%r453, %r1, 992;
	mul.lo.s32 	%r454, %r453, 17;
	or.b32  	%r23, %r454, %r452;
	setp.ge.s32 	%p3, %r23, %r22;
	cvt.u64.u32 	%rd56, %r23;
	add.s64 	%rd57, %rd56, %rd4;
	shl.b64 	%rd58, %rd57, 2;
	add.s64 	%rd5, %rd3, %rd58;
	mov.b32 	%r2165, 2147483647;
	@%p3 bra 	$L__BB12_6;
	ld.global.u32 	%r2165, [%rd5];
$L__BB12_6:
	add.s32 	%r456, %r23, 32;
	setp.ge.s32 	%p4, %r456, %r22;
	mov.b32 	%r2164, 2147483647;
	@%p4 bra 	$L__BB12_8;
	ld.global.u32 	%r2164, [%rd5+128];
$L__BB12_8:
	add.s32 	%r458, %r23, 64;
	setp.ge.s32 	%p5, %r458, %r22;
	mov.b32 	%r2163, 2147483647;
	@%p5 bra 	$L__BB12_10;
	ld.global.u32 	%r2163, [%rd5+256];
$L__BB12_10:
	add.s32 	%r460, %r23, 96;
	setp.ge.s32 	%p6, %r460, %r22;
	mov.b32 	%r2162, 2147483647;
	@%p6 bra 	$L__BB12_12;
	ld.global.u32 	%r2162, [%rd5+384];
$L__BB12_12:
	add.s32 	%r462, %r23, 128;
	setp.ge.s32 	%p7, %r462, %r22;
	mov.b32 	%r2161, 2147483647;
	@%p7 bra 	$L__BB12_14;
	ld.global.u32 	%r2161, [%rd5+512];
$L__BB12_14:
	add.s32 	%r464, %r23, 160;
	setp.ge.s32 	%p8, %r464, %r22;
	mov.b32 	%r2160, 2147483647;
	@%p8 bra 	$L__BB12_16;
	ld.global.u32 	%r2160, [%rd5+640];
$L__BB12_16:
	add.s32 	%r466, %r23, 192;
	setp.ge.s32 	%p9, %r466, %r22;
	mov.b32 	%r2159, 2147483647;
	@%p9 bra 	$L__BB12_18;
	ld.global.u32 	%r2159, [%rd5+768];
$L__BB12_18:
	add.s32 	%r468, %r23, 224;
	setp.ge.s32 	%p10, %r468, %r22;
	mov.b32 	%r2158, 2147483647;
	@%p10 bra 	$L__BB12_20;
	ld.global.u32 	%r2158, [%rd5+896];
$L__BB12_20:
	add.s32 	%r470, %r23, 256;
	setp.ge.s32 	%p11, %r470, %r22;
	mov.b32 	%r2157, 2147483647;
	@%p11 bra 	$L__BB12_22;
	ld.global.u32 	%r2157, [%rd5+1024];
$L__BB12_22:
	add.s32 	%r472, %r23, 288;
	setp.ge.s32 	%p12, %r472, %r22;
	mov.b32 	%r2156, 2147483647;
	@%p12 bra 	$L__BB12_24;
	ld.global.u32 	%r2156, [%rd5+1152];
$L__BB12_24:
	add.s32 	%r474, %r23, 320;
	setp.ge.s32 	%p13, %r474, %r22;
	mov.b32 	%r2155, 2147483647;
	@%p13 bra 	$L__BB12_26;
	ld.global.u32 	%r2155, [%rd5+1280];
$L__BB12_26:
	add.s32 	%r476, %r23, 352;
	setp.ge.s32 	%p14, %r476, %r22;
	mov.b32 	%r2154, 2147483647;
	@%p14 bra 	$L__BB12_28;
	ld.global.u32 	%r2154, [%rd5+1408];
$L__BB12_28:
	add.s32 	%r478, %r23, 384;
	setp.ge.s32 	%p15, %r478, %r22;
	mov.b32 	%r2153, 2147483647;
	@%p15 bra 	$L__BB12_30;
	ld.global.u32 	%r2153, [%rd5+1536];
$L__BB12_30:
	add.s32 	%r480, %r23, 416;
	setp.ge.s32 	%p16, %r480, %r22;
	mov.b32 	%r2152, 2147483647;
	@%p16 bra 	$L__BB12_32;
	ld.global.u32 	%r2152, [%rd5+1664];
$L__BB12_32:
	add.s32 	%r482, %r23, 448;
	setp.ge.s32 	%p17, %r482, %r22;
	mov.b32 	%r2151, 2147483647;
	@%p17 bra 	$L__BB12_34;
	ld.global.u32 	%r2151, [%rd5+1792];
$L__BB12_34:
	add.s32 	%r484, %r23, 480;
	setp.ge.s32 	%p18, %r484, %r22;
	mov.b32 	%r2150, 2147483647;
	@%p18 bra 	$L__BB12_36;
	ld.global.u32 	%r2150, [%rd5+1920];
$L__BB12_36:
	add.s32 	%r486, %r23, 512;
	setp.ge.s32 	%p19, %r486, %r22;
	mov.b32 	%r2149, 2147483647;
	@%p19 bra 	$L__BB12_38;
	ld.global.u32 	%r2149, [%rd5+2048];
$L__BB12_38:
	ld.param.u32 	%r2131, [_ZN3cub18CUB_300001_SM_10006detail10radix_sort29DeviceRadixSortOnesweepKernelINS1_5radix10policy_hubIiiyE10Policy1000ELNS0_9SortOrderE0EiiyiiNS1_21identity_decomposer_tEEEvPT5_SB_PT3_PKSC_PT1_PKSG_PT2_PKSK_T4_iiT6__param_10];
	mov.b32 	%r487, -1;
	shl.b32 	%r488, %r487, %r2131;
	not.b32 	%r74, %r488;
	shr.u32 	%r75, %r1, 5;
	shl.b32 	%r489, %r75, 10;
	mov.u32 	%r490, _ZZN3cub18CUB_300001_SM_10006detail10radix_sort29DeviceRadixSortOnesweepKernelINS1_5radix10policy_hubIiiyE10Policy1000ELNS0_9SortOrderE0EiiyiiNS1_21identity_decomposer_tEEEvPT5_SB_PT3_PKSC_PT1_PKSG_PT2_PKSK_T4_iiT6_E1s;
	add.s32 	%r76, %r490, %r489;
	setp.gt.s32 	%p20, %r443, 255;
	@%p20 bra 	$L__BB12_51;
	max.s32 	%r491, %r443, 224;
	sub.s32 	%r492, %r491, %r443;
	add.s32 	%r493, %r492, 31;
	shr.u32 	%r494, %r493, 5;
	add.s32 	%r77, %r494, 1;
	and.b32  	%r78, %r77, 15;
	setp.lt.u32 	%p21, %r493, 480;
	mov.u32 	%r2169, %r443;
	@%p21 bra 	$L__BB12_42;
	and.b32  	%r495, %r77, 268435440;
	neg.s32 	%r2167, %r495;
	shl.b32 	%r497, %r443, 2;
	add.s32 	%r498, %r489, %r497;
	add.s32 	%r500, %r498, %r490;
	add.s32 	%r2166, %r500, 1024;
	mov.u32 	%r2169, %r443;
$L__BB12_41:
	.pragma "nounroll";
	mov.b32 	%r501, 0;
	st.shared.u32 	[%r2166+-1024], %r501;
	st.shared.u32 	[%r2166+-896], %r501;
	st.shared.u32 	[%r2166+-768], %r501;
	st.shared.u32 	[%r2166+-640], %r501;
	st.shared.u32 	[%r2166+-512], %r501;
	st.shared.u32 	[%r2166+-384], %r501;
	st.shared.u32 	[%r2166+-256], %r501;
	st.shared.u32 	[%r2166+-128], %r501;
	st.shared.u32 	[%r2166], %r501;
	st.shared.u32 	[%r2166+128], %r501;
	st.shared.u32 	[%r2166+256], %r501;
	st.shared.u32 	[%r2166+384], %r501;
	st.shared.u32 	[%r2166+512], %r501;
	st.shared.u32 	[%r2166+640], %r501;
	st.shared.u32 	[%r2166+768], %r501;
	st.shared.u32 	[%r2166+896], %r501;
	add.s32 	%r2169, %r2169, 512;
	add.s32 	%r2167, %r2167, 16;
	add.s32 	%r2166, %r2166, 2048;
	setp.ne.s32 	%p22, %r2167, 0;
	@%p22 bra 	$L__BB12_41;
$L__BB12_42:
	setp.eq.s32 	%p23, %r78, 0;
	@%p23 bra 	$L__BB12_51;
	and.b32  	%r88, %r77, 7;
	setp.lt.u32 	%p24, %r78, 8;
	@%p24 bra 	$L__BB12_45;
	shl.b32 	%r502, %r2169, 2;
	add.s32 	%r503, %r76, %r502;
	mov.b32 	%r504, 0;
	st.shared.u32 	[%r503], %r504;
	st.shared.u32 	[%r503+128], %r504;
	st.shared.u32 	[%r503+256], %r504;
	st.shared.u32 	[%r503+384], %r504;
	st.shared.u32 	[%r503+512], %r504;
	st.shared.u32 	[%r503+640], %r504;
	st.shared.u32 	[%r503+768], %r504;
	st.shared.u32 	[%r503+896], %r504;
	add.s32 	%r2169, %r2169, 256;
$L__BB12_45:
	setp.eq.s32 	%p25, %r88, 0;
	@%p25 bra 	$L__BB12_51;
	and.b32  	%r91, %r77, 3;
	setp.lt.u32 	%p26, %r88, 4;
	@%p26 bra 	$L__BB12_48;
	shl.b32 	%r505, %r2169, 2;
	add.s32 	%r506, %r76, %r505;
	mov.b32 	%r507, 0;
	st.shared.u32 	[%r506], %r507;
	st.shared.u32 	[%r506+128], %r507;
	st.shared.u32 	[%r506+256], %r507;
	st.shared.u32 	[%r506+384], %r507;
	add.s32 	%r2169, %r2169, 128;
$L__BB12_48:
	setp.eq.s32 	%p27, %r91, 0;
	@%p27 bra 	$L__BB12_51;
	shl.b32 	%r509, %r2169, 2;
	add.s32 	%r510, %r489, %r509;
	add.s32 	%r2173, %r490, %r510;
	neg.s32 	%r2172, %r91;
$L__BB12_50:
	.pragma "nounroll";
	mov.b32 	%r512, 0;
	st.shared.u32 	[%r2173], %r512;
	add.s32 	%r2173, %r2173, 128;
	add.s32 	%r2172, %r2172, 1;
	setp.ne.s32 	%p28, %r2172, 0;
	@%p28 bra 	$L__BB12_50;
$L__BB12_51:
	ld.param.u32 	%r2094, [_ZN3cub18CUB_300001_SM_10006detail10radix_sort29DeviceRadixSortOnesweepKernelINS1_5radix10policy_hubIiiyE10Policy1000ELNS0_9SortOrderE0EiiyiiNS1_21identity_decomposer_tEEEvPT5_SB_PT3_PKSC_PT1_PKSG_PT2_PKSK_T4_iiT6__param_9];
	bar.warp.sync 	-1;
	xor.b32  	%r514, %r2165, -2147483648;
	shr.u32 	%r515, %r514, %r2094;
	and.b32  	%r100, %r515, %r74;
	shl.b32 	%r516, %r100, 2;
	add.s32 	%r517, %r76, %r516;
	atom.shared.add.u32 	%r518, [%r517], 1;
	xor.b32  	%r2227, %r2164, -2147483648;
	shr.u32 	%r520, %r2227, %r2094;
	and.b32  	%r521, %r520, %r74;
	shl.b32 	%r522, %r521, 2;
	add.s32 	%r523, %r76, %r522;
	atom.shared.add.u32 	%r524, [%r523], 1;
	xor.b32  	%r2226, %r2163, -2147483648;
	shr.u32 	%r526, %r2226, %r2094;
	and.b32  	%r527, %r526, %r74;
	shl.b32 	%r528, %r527, 2;
	add.s32 	%r529, %r76, %r528;
	atom.shared.add.u32 	%r530, [%r529], 1;
	xor.b32  	%r2225, %r2162, -2147483648;
	shr.u32 	%r532, %r2225, %r2094;
	and.b32  	%r533, %r532, %r74;
	shl.b32 	%r534, %r533, 2;
	add.s32 	%r535, %r76, %r534;
	atom.shared.add.u32 	%r536, [%r535], 1;
	xor.b32  	%r537, %r2161, -2147483648;
	shr.u32 	%r538, %r537, %r2094;
	and.b32  	%r539, %r538, %r74;
	shl.b32 	%r540, %r539, 2;
	add.s32 	%r541, %r76, %r540;
	atom.shared.add.u32 	%r542, [%r541], 1;
	xor.b32  	%r543, %r2160, -2147483648;
	shr.u32 	%r544, %r543, %r2094;
	and.b32  	%r545, %r544, %r74;
	shl.b32 	%r546, %r545, 2;
	add.s32 	%r547, %r76, %r546;
	atom.shared.add.u32 	%r548, [%r547], 1;
	xor.b32  	%r549, %r2159, -2147483648;
	shr.u32 	%r550, %r549, %r2094;
	and.b32  	%r551, %r550, %r74;
	shl.b32 	%r552, %r551, 2;
	add.s32 	%r553, %r76, %r552;
	atom.shared.add.u32 	%r554, [%r553], 1;
	xor.b32  	%r555, %r2158, -2147483648;
	shr.u32 	%r556, %r555, %r2094;
	and.b32  	%r557, %r556, %r74;
	shl.b32 	%r558, %r557, 2;
	add.s32 	%r559, %r76, %r558;
	atom.shared.add.u32 	%r560, [%r559], 1;
	xor.b32  	%r561, %r2157, -2147483648;
	shr.u32 	%r562, %r561, %r2094;
	and.b32  	%r563, %r562, %r74;
	shl.b32 	%r564, %r563, 2;
	add.s32 	%r565, %r76, %r564;
	atom.shared.add.u32 	%r566, [%r565], 1;
	xor.b32  	%r567, %r2156, -2147483648;
	shr.u32 	%r568, %r567, %r2094;
	and.b32  	%r569, %r568, %r74;
	shl.b32 	%r570, %r569, 2;
	add.s32 	%r571, %r76, %r570;
	atom.shared.add.u32 	%r572, [%r571], 1;
	xor.b32  	%r573, %r2155, -2147483648;
	shr.u32 	%r574, %r573, %r2094;
	and.b32  	%r575, %r574, %r74;
	shl.b32 	%r576, %r575, 2;
	add.s32 	%r577, %r76, %r576;
	atom.shared.add.u32 	%r578, [%r577], 1;
	xor.b32  	%r579, %r2154, -2147483648;
	shr.u32 	%r580, %r579, %r2094;
	and.b32  	%r581, %r580, %r74;
	shl.b32 	%r582, %r581, 2;
	add.s32 	%r583, %r76, %r582;
	atom.shared.add.u32 	%r584, [%r583], 1;
	xor.b32  	%r585, %r2153, -2147483648;
	shr.u32 	%r586, %r585, %r2094;
	and.b32  	%r587, %r586, %r74;
	shl.b32 	%r588, %r587, 2;
	add.s32 	%r589, %r76, %r588;
	atom.shared.add.u32 	%r590, [%r589], 1;
	xor.b32  	%r591, %r2152, -2147483648;
	shr.u32 	%r592, %r591, %r2094;
	and.b32  	%r593, %r592, %r74;
	shl.b32 	%r594, %r593, 2;
	add.s32 	%r595, %r76, %r594;
	atom.shared.add.u32 	%r596, [%r595], 1;
	xor.b32  	%r597, %r2151, -2147483648;
	shr.u32 	%r598, %r597, %r2094;
	and.b32  	%r599, %r598, %r74;
	shl.b32 	%r600, %r599, 2;
	add.s32 	%r601, %r76, %r600;
	atom.shared.add.u32 	%r602, [%r601], 1;
	xor.b32  	%r603, %r2150, -2147483648;
	shr.u32 	%r604, %r603, %r2094;
	and.b32  	%r605, %r604, %r74;
	shl.b32 	%r606, %r605, 2;
	add.s32 	%r607, %r76, %r606;
	atom.shared.add.u32 	%r608, [%r607], 1;
	xor.b32  	%r2212, %r2149, -2147483648;
	shr.u32 	%r610, %r2212, %r2094;
	and.b32  	%r611, %r610, %r74;
	shl.b32 	%r612, %r611, 2;
	add.s32 	%r613, %r76, %r612;
	atom.shared.add.u32 	%r614, [%r613], 1;
	bar.sync 	0;
	setp.gt.u32 	%p29, %r1, 255;
	shl.b32 	%r615, %r1, 2;
	add.s32 	%r101, %r490, %r615;
	mov.b32 	%r2174, 0;
	@%p29 bra 	$L__BB12_53;
	ld.shared.u32 	%r617, [%r101];
	mov.b32 	%r618, 0;
	st.shared.u32 	[%r101], %r618;
	ld.shared.u32 	%r619, [%r101+1024];
	st.shared.u32 	[%r101+1024], %r617;
	add.s32 	%r620, %r619, %r617;
	ld.shared.u32 	%r621, [%r101+2048];
	st.shared.u32 	[%r101+2048], %r620;
	add.s32 	%r622, %r621, %r620;
	ld.shared.u32 	%r623, [%r101+3072];
	st.shared.u32 	[%r101+3072], %r622;
	add.s32 	%r624, %r623, %r622;
	ld.shared.u32 	%r625, [%r101+4096];
	st.shared.u32 	[%r101+4096], %r624;
	add.s32 	%r626, %r625, %r624;
	ld.shared.u32 	%r627, [%r101+5120];
	st.shared.u32 	[%r101+5120], %r626;
	add.s32 	%r628, %r627, %r626;
	ld.shared.u32 	%r629, [%r101+6144];
	st.shared.u32 	[%r101+6144], %r628;
	add.s32 	%r630, %r629, %r628;
	ld.shared.u32 	%r631, [%r101+7168];
	st.shared.u32 	[%r101+7168], %r630;
	add.s32 	%r632, %r631, %r630;
	ld.shared.u32 	%r633, [%r101+8192];
	st.shared.u32 	[%r101+8192], %r632;
	add.s32 	%r634, %r633, %r632;
	ld.shared.u32 	%r635, [%r101+9216];
	st.shared.u32 	[%r101+9216], %r634;
	add.s32 	%r636, %r635, %r634;
	ld.shared.u32 	%r637, [%r101+10240];
	st.shared.u32 	[%r101+10240], %r636;
	add.s32 	%r638, %r637, %r636;
	ld.shared.u32 	%r639, [%r101+11264];
	st.shared.u32 	[%r101+11264], %r638;
	add.s32 	%r2174, %r639, %r638;
$L__BB12_53:
	setp.gt.u32 	%p30, %r1, 255;
	shl.b32 	%r640, %r3, 8;
	add.s32 	%r641, %r640, %r1;
	mul.wide.s32 	%rd59, %r641, 4;
	add.s64 	%rd6, %rd2, %rd59;
	@%p30 bra 	$L__BB12_55;
	or.b32  	%r642, %r2174, 1073741824;
	st.volatile.global.u32 	[%rd6], %r642;
$L__BB12_55:
	ld.param.u64 	%rd442, [_ZN3cub18CUB_300001_SM_10006detail10radix_sort29DeviceRadixSortOnesweepKernelINS1_5radix10policy_hubIiiyE10Policy1000ELNS0_9SortOrderE0EiiyiiNS1_21identity_decomposer_tEEEvPT5_SB_PT3_PKSC_PT1_PKSG_PT2_PKSK_T4_iiT6__param_7];
	xor.b32  	%r2223, %r2160, -2147483648;
	xor.b32  	%r2224, %r2161, -2147483648;
	xor.b32  	%r2222, %r2159, -2147483648;
	xor.b32  	%r2221, %r2158, -2147483648;
	xor.b32  	%r2228, %r2165, -2147483648;
	xor.b32  	%r2218, %r2155, -2147483648;
	xor.b32  	%r2220, %r2157, -2147483648;
	xor.b32  	%r2217, %r2154, -2147483648;
	xor.b32  	%r2219, %r2156, -2147483648;
	xor.b32  	%r2215, %r2152, -2147483648;
	xor.b32  	%r2216, %r2153, -2147483648;
	xor.b32  	%r2213, %r2150, -2147483648;
	xor.b32  	%r2214, %r2151, -2147483648;
	setp.lt.u32 	%p31, %r1, 256;
	setp.eq.s32 	%p32, %r2174, 6528;
	and.pred  	%p33, %p31, %p32;
	selp.u32 	%r643, 1, 0, %p33;
	{ 
	.reg .pred 	%p1; 
	.reg .pred 	%p2; 
	setp.ne.u32 	%p1, %r643, 0; 
	bar.red.or.pred 	%p2, 0, %p1; 
	selp.u32 	%r644, 1, 0, %p2; 
	}
	setp.eq.s32 	%p34, %r644, 0;
	and.b32  	%r645, %r1, 992;
	and.b32  	%r646, %r1, 31;
	mul.lo.s32 	%r647, %r645, 17;
	or.b32  	%r648, %r647, %r646;
	cvt.u64.u32 	%rd7, %r648;
	mul.lo.s32 	%r649, %r3, 6528;
	cvt.s64.s32 	%rd60, %r649;
	add.s64 	%rd61, %rd7, %rd60;
	cvta.to.global.u64 	%rd62, %rd442;
	shl.b64 	%rd63, %rd61, 2;
	add.s64 	%rd8, %rd62, %rd63;
	cvt.u64.u32 	%rd9, %r1;
	@%p34 bra 	$L__BB12_175;
	setp.gt.u32 	%p35, %r1, 255;
	shl.b32 	%r650, %r1, 3;
	mov.u32 	%r651, _ZZN3cub18CUB_300001_SM_10006detail10radix_sort29DeviceRadixSortOnesweepKernelINS1_5radix10policy_hubIiiyE10Policy1000ELNS0_9SortOrderE0EiiyiiNS1_21identity_decomposer_tEEEvPT5_SB_PT3_PKSC_PT1_PKSG_PT2_PKSK_T4_iiT6_E1s;
	add.s32 	%r652, %r651, %r650;
	add.s32 	%r121, %r652, 26112;
	@%p35 bra 	$L__BB12_64;
	ld.param.u64 	%rd436, [_ZN3cub18CUB_300001_SM_10006detail10radix_sort29DeviceRadixSortOnesweepKernelINS1_5radix10policy_hubIiiyE10Policy1000ELNS0_9SortOrderE0EiiyiiNS1_21identity_decomposer_tEEEvPT5_SB_PT3_PKSC_PT1_PKSG_PT2_PKSK_T4_iiT6__param_3];
	cvta.to.global.u64 	%rd64, %rd436;
	shl.b64 	%rd65, %rd9, 3;
	add.s64 	%rd66, %rd64, %rd65;
	ld.global.u64 	%rd67, [%rd66];
	setp.gt.u32 	%p36, %r1, %r100;
	selp.b64 	%rd68, 6528, 0, %p36;
	sub.s64 	%rd455, %rd67, %rd68;
	st.shared.u64 	[%r121], %rd455;
	setp.lt.s32 	%p37, %r3, 1;
	mov.u32 	%r2178, %r2174;
	@%p37 bra 	$L__BB12_63;
	mov.b32 	%r2176, -1;
	mov.u32 	%r2175, %r3;
	mov.u32 	%r2178, %r2174;
$L__BB12_59:
	ld.param.u64 	%rd429, [_ZN3cub18CUB_300001_SM_10006detail10radix_sort29DeviceRadixSortOnesweepKernelINS1_5radix10policy_hubIiiyE10Policy1000ELNS0_9SortOrderE0EiiyiiNS1_21identity_decomposer_tEEEvPT5_SB_PT3_PKSC_PT1_PKSG_PT2_PKSK_T4_iiT6__param_0];
	add.s32 	%r125, %r2175, -1;
	shl.b32 	%r654, %r125, 8;
	add.s32 	%r655, %r654, %r1;
	cvta.to.global.u64 	%rd69, %rd429;
	mul.wide.s32 	%rd70, %r655, 4;
	add.s64 	%rd11, %rd69, %rd70;
$L__BB12_60:
	membar.cta;
	ld.volatile.global.u32 	%r126, [%rd11];
	setp.eq.s32 	%p38, %r126, 0;
	@%p38 bra 	$L__BB12_60;
	and.b32  	%r656, %r126, 1073741823;
	add.s32 	%r2178, %r656, %r2178;
	setp.gt.s32 	%p39, %r126, -1;
	vote.sync.ballot.b32 	%r2176, %p39, %r2176;
	setp.gt.u32 	%p41, %r2175, 1;
	and.pred  	%p42, %p39, %p41;
	mov.u32 	%r2175, %r125;
	@%p42 bra 	$L__BB12_59;
	ld.shared.u64 	%rd455, [%r121];
$L__BB12_63:
	or.b32  	%r657, %r2178, -2147483648;
	st.volatile.global.u32 	[%rd6], %r657;
	sub.s32 	%r658, %r2178, %r2174;
	cvt.s64.s32 	%rd71, %r658;
	add.s64 	%rd72, %rd455, %rd71;
	st.shared.u64 	[%r121], %rd72;
$L__BB12_64:
	ld.param.u32 	%r2080, [_ZN3cub18CUB_300001_SM_10006detail10radix_sort29DeviceRadixSortOnesweepKernelINS1_5radix10policy_hubIiiyE10Policy1000ELNS0_9SortOrderE0EiiyiiNS1_21identity_decomposer_tEEEvPT5_SB_PT3_PKSC_PT1_PKSG_PT2_PKSK_T4_iiT6__param_8];
	ld.param.u64 	%rd432, [_ZN3cub18CUB_300001_SM_10006detail10radix_sort29DeviceRadixSortOnesweepKernelINS1_5radix10policy_hubIiiyE10Policy1000ELNS0_9SortOrderE0EiiyiiNS1_21identity_decomposer_tEEEvPT5_SB_PT3_PKSC_PT1_PKSG_PT2_PKSK_T4_iiT6__param_2];
	setp.gt.u32 	%p43, %r1, 255;
	setp.lt.s32 	%p44, %r4, %r2080;
	setp.eq.s64 	%p45, %rd432, 0;
	or.pred  	%p46, %p45, %p44;
	or.pred  	%p47, %p43, %p46;
	@%p47 bra 	$L__BB12_66;
	ld.param.u64 	%rd433, [_ZN3cub18CUB_300001_SM_10006detail10radix_sort29DeviceRadixSortOnesweepKernelINS1_5radix10policy_hubIiiyE10Policy1000ELNS0_9SortOrderE0EiiyiiNS1_21identity_decomposer_tEEEvPT5_SB_PT3_PKSC_PT1_PKSG_PT2_PKSK_T4_iiT6__param_2];
	ld.shared.u64 	%rd73, [%r121];
	setp.gt.u32 	%p48, %r1, %r100;
	selp.b64 	%rd74, 6528, 0, %p48;
	cvt.s64.s32 	%rd75, %r2174;
	add.s64 	%rd76, %rd74, %rd75;
	add.s64 	%rd77, %rd76, %rd73;
	cvta.to.global.u64 	%rd78, %rd433;
	shl.b64 	%rd79, %rd9, 3;
	add.s64 	%rd80, %rd78, %rd79;
	st.global.u64 	[%rd80], %rd77;
$L__BB12_66:
	ld.param.u32 	%r2081, [_ZN3cub18CUB_300001_SM_10006detail10radix_sort29DeviceRadixSortOnesweepKernelINS1_5radix10policy_hubIiiyE10Policy1000ELNS0_9SortOrderE0EiiyiiNS1_21identity_decomposer_tEEEvPT5_SB_PT3_PKSC_PT1_PKSG_PT2_PKSK_T4_iiT6__param_8];
	setp.gt.s32 	%p49, %r4, %r2081;
	bar.sync 	0;
	shl.b32 	%r659, %r100, 3;
	add.s32 	%r661, %r651, %r659;
	ld.shared.u64 	%rd14, [%r661+26112];
	@%p49 bra 	$L__BB12_68;
	add.s64 	%rd81, %rd14, %rd7;
	shl.b64 	%rd82, %rd81, 2;
	add.s64 	%rd83, %rd1, %rd82;
	st.global.u32 	[%rd83], %r2165;
	st.global.u32 	[%rd83+128], %r2164;
	st.global.u32 	[%rd83+256], %r2163;
	st.global.u32 	[%rd83+384], %r2162;
	st.global.u32 	[%rd83+512], %r2161;
	st.global.u32 	[%rd83+640], %r2160;
	st.global.u32 	[%rd83+768], %r2159;
	st.global.u32 	[%rd83+896], %r2158;
	st.global.u32 	[%rd83+1024], %r2157;
	st.global.u32 	[%rd83+1152], %r2156;
	st.global.u32 	[%rd83+1280], %r2155;
	st.global.u32 	[%rd83+1408], %r2154;
	st.global.u32 	[%rd83+1536], %r2153;
	st.global.u32 	[%rd83+1664], %r2152;
	st.global.u32 	[%rd83+1792], %r2151;
	st.global.u32 	[%rd83+1920], %r2150;
	st.global.u32 	[%rd83+2048], %r2149;
	bra.uni 	$L__BB12_102;
$L__BB12_68:
	ld.param.u32 	%r2082, [_ZN3cub18CUB_300001_SM_10006detail10radix_sort29DeviceRadixSortOnesweepKernelINS1_5radix10policy_hubIiiyE10Policy1000ELNS0_9SortOrderE0EiiyiiNS1_21identity_decomposer_tEEEvPT5_SB_PT3_PKSC_PT1_PKSG_PT2_PKSK_T4_iiT6__param_8];
	cvt.u32.u64 	%r662, %rd7;
	mad.lo.s32 	%r130, %r3, -6528, %r2082;
	setp.ge.s32 	%p50, %r662, %r130;
	add.s64 	%rd84, %rd14, %rd7;
	shl.b64 	%rd85, %rd84, 2;
	add.s64 	%rd15, %rd1, %rd85;
	@%p50 bra 	$L__BB12_70;
	st.global.u32 	[%rd15], %r2165;
$L__BB12_70:
	add.s32 	%r664, %r662, 32;
	setp.ge.s32 	%p51, %r664, %r130;
	@%p51 bra 	$L__BB12_72;
	st.global.u32 	[%rd15+128], %r2164;
$L__BB12_72:
	add.s32 	%r666, %r662, 64;
	setp.ge.s32 	%p52, %r666, %r130;
	@%p52 bra 	$L__BB12_74;
	st.global.u32 	[%rd15+256], %r2163;
$L__BB12_74:
	add.s32 	%r668, %r662, 96;
	setp.ge.s32 	%p53, %r668, %r130;
	@%p53 bra 	$L__BB12_76;
	st.global.u32 	[%rd15+384], %r2162;
$L__BB12_76:
	add.s32 	%r670, %r662, 128;
	setp.ge.s32 	%p54, %r670, %r130;
	@%p54 bra 	$L__BB12_78;
	st.global.u32 	[%rd15+512], %r2161;
$L__BB12_78:
	add.s32 	%r672, %r662, 160;
	setp.ge.s32 	%p55, %r672, %r130;
	@%p55 bra 	$L__BB12_80;
	st.global.u32 	[%rd15+640], %r2160;
$L__BB12_80:
	add.s32 	%r674, %r662, 192;
	setp.ge.s32 	%p56, %r674, %r130;
	@%p56 bra 	$L__BB12_82;
	st.global.u32 	[%rd15+768], %r2159;
$L__BB12_82:
	add.s32 	%r676, %r662, 224;
	setp.ge.s32 	%p57, %r676, %r130;
	@%p57 bra 	$L__BB12_84;
	st.global.u32 	[%rd15+896], %r2158;
$L__BB12_84:
	add.s32 	%r678, %r662, 256;
	setp.ge.s32 	%p58, %r678, %r130;
	@%p58 bra 	$L__BB12_86;
	st.global.u32 	[%rd15+1024], %r2157;
$L__BB12_86:
	add.s32 	%r680, %r662, 288;
	setp.ge.s32 	%p59, %r680, %r130;
	@%p59 bra 	$L__BB12_88;
	st.global.u32 	[%rd15+1152], %r2156;
$L__BB12_88:
	add.s32 	%r682, %r662, 320;
	setp.ge.s32 	%p60, %r682, %r130;
	@%p60 bra 	$L__BB12_90;
	st.global.u32 	[%rd15+1280], %r2155;
$L__BB12_90:
	add.s32 	%r684, %r662, 352;
	setp.ge.s32 	%p61, %r684, %r130;
	@%p61 bra 	$L__BB12_92;
	st.global.u32 	[%rd15+1408], %r2154;
$L__BB12_92:
	add.s32 	%r686, %r662, 384;
	setp.ge.s32 	%p62, %r686, %r130;
	@%p62 bra 	$L__BB12_94;
	st.global.u32 	[%rd15+1536], %r2153;
$L__BB12_94:
	add.s32 	%r688, %r662, 416;
	setp.ge.s32 	%p63, %r688, %r130;
	@%p63 bra 	$L__BB12_96;
	st.global.u32 	[%rd15+1664], %r2152;
$L__BB12_96:
	add.s32 	%r690, %r662, 448;
	setp.ge.s32 	%p64, %r690, %r130;
	@%p64 bra 	$L__BB12_98;
	st.global.u32 	[%rd15+1792], %r2151;
$L__BB12_98:
	add.s32 	%r692, %r662, 480;
	setp.ge.s32 	%p65, %r692, %r130;
	@%p65 bra 	$L__BB12_100;
	st.global.u32 	[%rd15+1920], %r2150;
$L__BB12_100:
	add.s32 	%r694, %r662, 512;
	setp.ge.s32 	%p66, %r694, %r130;
	@%p66 bra 	$L__BB12_102;
	st.global.u32 	[%rd15+2048], %r2149;
$L__BB12_102:
	ld.param.u32 	%r2083, [_ZN3cub18CUB_300001_SM_10006detail10radix_sort29DeviceRadixSortOnesweepKernelINS1_5radix10policy_hubIiiyE10Policy1000ELNS0_9SortOrderE0EiiyiiNS1_21identity_decomposer_tEEEvPT5_SB_PT3_PKSC_PT1_PKSG_PT2_PKSK_T4_iiT6__param_8];
	setp.gt.s32 	%p67, %r4, %r2083;
	@%p67 bra 	$L__BB12_104;
	ld.global.u32 	%r2211, [%rd8];
	ld.global.u32 	%r2210, [%rd8+128];
	ld.global.u32 	%r2209, [%rd8+256];
	ld.global.u32 	%r2208, [%rd8+384];
	ld.global.u32 	%r2207, [%rd8+512];
	ld.global.u32 	%r2206, [%rd8+640];
	ld.global.u32 	%r2205, [%rd8+768];
	ld.global.u32 	%r2204, [%rd8+896];
	ld.global.u32 	%r2203, [%rd8+1024];
	ld.global.u32 	%r2202, [%rd8+1152];
	ld.global.u32 	%r2201, [%rd8+1280];
	ld.global.u32 	%r2200, [%rd8+1408];
	ld.global.u32 	%r2199, [%rd8+1536];
	ld.global.u32 	%r2198, [%rd8+1664];
	ld.global.u32 	%r2197, [%rd8+1792];
	ld.global.u32 	%r2196, [%rd8+1920];
	ld.global.u32 	%r2195, [%rd8+2048];
	bra.uni 	$L__BB12_138;
$L__BB12_104:
	ld.param.u32 	%r2084, [_ZN3cub18CUB_300001_SM_10006detail10radix_sort29DeviceRadixSortOnesweepKernelINS1_5radix10policy_hubIiiyE10Policy1000ELNS0_9SortOrderE0EiiyiiNS1_21identity_decomposer_tEEEvPT5_SB_PT3_PKSC_PT1_PKSG_PT2_PKSK_T4_iiT6__param_8];
	cvt.u32.u64 	%r696, %rd7;
	sub.s32 	%r148, %r2084, %r649;
	setp.ge.s32 	%p68, %r696, %r148;
	@%p68 bra 	$L__BB12_106;
	ld.global.u32 	%r2211, [%rd8];
$L__BB12_106:
	add.s32 	%r700, %r696, 32;
	setp.ge.s32 	%p69, %r700, %r148;
	@%p69 bra 	$L__BB12_108;
	ld.global.u32 	%r2210, [%rd8+128];
$L__BB12_108:
	add.s32 	%r703, %r696, 64;
	setp.ge.s32 	%p70, %r703, %r148;
	@%p70 bra 	$L__BB12_110;
	ld.global.u32 	%r2209, [%rd8+256];
$L__BB12_110:
	add.s32 	%r706, %r696, 96;
	setp.ge.s32 	%p71, %r706, %r148;
	@%p71 bra 	$L__BB12_112;
	ld.global.u32 	%r2208, [%rd8+384];
$L__BB12_112:
	add.s32 	%r709, %r696, 128;
	setp.ge.s32 	%p72, %r709, %r148;
	@%p72 bra 	$L__BB12_114;
	ld.global.u32 	%r2207, [%rd8+512];
$L__BB12_114:
	add.s32 	%r712, %r696, 160;
	setp.ge.s32 	%p73, %r712, %r148;
	@%p73 bra 	$L__BB12_116;
	ld.global.u32 	%r2206, [%rd8+640];
$L__BB12_116:
	add.s32 	%r715, %r696, 192;
	setp.ge.s32 	%p74, %r715, %r148;
	@%p74 bra 	$L__BB12_118;
	ld.global.u32 	%r2205, [%rd8+768];
$L__BB12_118:
	add.s32 	%r718, %r696, 224;
	setp.ge.s32 	%p75, %r718, %r148;
	@%p75 bra 	$L__BB12_120;
	ld.global.u32 	%r2204, [%rd8+896];
$L__BB12_120:
	add.s32 	%r721, %r696, 256;
	setp.ge.s32 	%p76, %r721, %r148;
	@%p76 bra 	$L__BB12_122;
	ld.global.u32 	%r2203, [%rd8+1024];
$L__BB12_122:
	add.s32 	%r724, %r696, 288;
	setp.ge.s32 	%p77, %r724, %r148;
	@%p77 bra 	$L__BB12_124;
	ld.global.u32 	%r2202, [%rd8+1152];
$L__BB12_124:
	add.s32 	%r727, %r696, 320;
	setp.ge.s32 	%p78, %r727, %r148;
	@%p78 bra 	$L__BB12_126;
	ld.global.u32 	%r2201, [%rd8+1280];
$L__BB12_126:
	add.s32 	%r730, %r696, 352;
	setp.ge.s32 	%p79, %r730, %r148;
	@%p79 bra 	$L__BB12_128;
	ld.global.u32 	%r2200, [%rd8+1408];
$L__BB12_128:
	add.s32 	%r733, %r696, 384;
	setp.ge.s32 	%p80, %r733, %r148;
	@%p80 bra 	$L__BB12_130;
	ld.global.u32 	%r2199, [%rd8+1536];
$L__BB12_130:
	add.s32 	%r736, %r696, 416;
	setp.ge.s32 	%p81, %r736, %r148;
	@%p81 bra 	$L__BB12_132;
	ld.global.u32 	%r2198, [%rd8+1664];
$L__BB12_132:
	add.s32 	%r739, %r696, 448;
	setp.ge.s32 	%p82, %r739, %r148;
	@%p82 bra 	$L__BB12_134;
	ld.global.u32 	%r2197, [%rd8+1792];
$L__BB12_134:
	add.s32 	%r742, %r696, 480;
	setp.ge.s32 	%p83, %r742, %r148;
	@%p83 bra 	$L__BB12_136;
	ld.global.u32 	%r2196, [%rd8+1920];
$L__BB12_136:
	add.s32 	%r745, %r696, 512;
	setp.ge.s32 	%p84, %r745, %r148;
	@%p84 bra 	$L__BB12_138;
	ld.global.u32 	%r2195, [%rd8+2048];
$L__BB12_138:
	ld.param.u32 	%r2085, [_ZN3cub18CUB_300001_SM_10006detail10radix_sort29DeviceRadixSortOnesweepKernelINS1_5radix10policy_hubIiiyE10Policy1000ELNS0_9SortOrderE0EiiyiiNS1_21identity_decomposer_tEEEvPT5_SB_PT3_PKSC_PT1_PKSG_PT2_PKSK_T4_iiT6__param_8];
	mad.lo.s32 	%r746, %r3, 6528, 6528;
	setp.gt.s32 	%p85, %r746, %r2085;
	@%p85 bra 	$L__BB12_140;
	ld.param.u64 	%rd439, [_ZN3cub18CUB_300001_SM_10006detail10radix_sort29DeviceRadixSortOnesweepKernelINS1_5radix10policy_hubIiiyE10Policy1000ELNS0_9SortOrderE0EiiyiiNS1_21identity_decomposer_tEEEvPT5_SB_PT3_PKSC_PT1_PKSG_PT2_PKSK_T4_iiT6__param_6];
	add.s64 	%rd86, %rd14, %rd7;
	cvta.to.global.u64 	%rd87, %rd439;
	shl.b64 	%rd88, %rd86, 2;
	add.s64 	%rd89, %rd87, %rd88;
	st.global.u32 	[%rd89], %r2211;
	st.global.u32 	[%rd89+128], %r2210;
	st.global.u32 	[%rd89+256], %r2209;
	st.global.u32 	[%rd89+384], %r2208;
	st.global.u32 	[%rd89+512], %r2207;
	st.global.u32 	[%rd89+640], %r2206;
	st.global.u32 	[%rd89+768], %r2205;
	st.global.u32 	[%rd89+896], %r2204;
	st.global.u32 	[%rd89+1024], %r2203;
	st.global.u32 	[%rd89+1152], %r2202;
	st.global.u32 	[%rd89+1280], %r2201;
	st.global.u32 	[%rd89+1408], %r2200;
	st.global.u32 	[%rd89+1536], %r2199;
	st.global.u32 	[%rd89+1664], %r2198;
	st.global.u32 	[%rd89+1792], %r2197;
	st.global.u32 	[%rd89+1920], %r2196;
	st.global.u32 	[%rd89+2048], %r2195;
	bra.uni 	$L__BB12_174;
$L__BB12_140:
	ld.param.u32 	%r2086, [_ZN3cub18CUB_300001_SM_10006detail10radix_sort29DeviceRadixSortOnesweepKernelINS1_5radix10policy_hubIiiyE10Policy1000ELNS0_9SortOrderE0EiiyiiNS1_21identity_decomposer_tEEEvPT5_SB_PT3_PKSC_PT1_PKSG_PT2_PKSK_T4_iiT6__param_8];
	ld.param.u64 	%rd440, [_ZN3cub18CUB_300001_SM_10006detail10radix_sort29DeviceRadixSortOnesweepKernelINS1_5radix10policy_hubIiiyE10Policy1000ELNS0_9SortOrderE0EiiyiiNS1_21identity_decomposer_tEEEvPT5_SB_PT3_PKSC_PT1_PKSG_PT2_PKSK_T4_iiT6__param_6];
	cvt.u32.u64 	%r747, %rd7;
	mad.lo.s32 	%r199, %r3, -6528, %r2086;
	setp.ge.s32 	%p86, %r747, %r199;
	add.s64 	%rd90, %rd14, %rd7;
	cvta.to.global.u64 	%rd91, %rd440;
	shl.b64 	%rd92, %rd90, 2;
	add.s64 	%rd16, %rd91, %rd92;
	@%p86 bra 	$L__BB12_142;
	st.global.u32 	[%rd16], %r2211;
$L__BB12_142:
	add.s32 	%r749, %r747, 32;
	setp.ge.s32 	%p87, %r749, %r199;
	@%p87 bra 	$L__BB12_144;
	st.global.u32 	[%rd16+128], %r2210;
$L__BB12_144:
	add.s32 	%r751, %r747, 64;
	setp.ge.s32 	%p88, %r751, %r199;
	@%p88 bra 	$L__BB12_146;
	st.global.u32 	[%rd16+256], %r2209;
$L__BB12_146:
	add.s32 	%r753, %r747, 96;
	setp.ge.s32 	%p89, %r753, %r199;
	@%p89 bra 	$L__BB12_148;
	st.global.u32 	[%rd16+384], %r2208;
$L__BB12_148:
	add.s32 	%r755, %r747, 128;
	setp.ge.s32 	%p90, %r755, %r199;
	@%p90 bra 	$L__BB12_150;
	st.global.u32 	[%rd16+512], %r2207;
$L__BB12_150:
	add.s32 	%r757, %r747, 160;
	setp.ge.s32 	%p91, %r757, %r199;
	@%p91 bra 	$L__BB12_152;
	st.global.u32 	[%rd16+640], %r2206;
$L__BB12_152:
	add.s32 	%r759, %r747, 192;
	setp.ge.s32 	%p92, %r759, %r199;
	@%p92 bra 	$L__BB12_154;
	st.global.u32 	[%rd16+768], %r2205;
$L__BB12_154:
	add.s32 	%r761, %r747, 224;
	setp.ge.s32 	%p93, %r761, %r199;
	@%p93 bra 	$L__BB12_156;
	st.global.u32 	[%rd16+896], %r2204;
$L__BB12_156:
	add.s32 	%r763, %r747, 256;
	setp.ge.s32 	%p94, %r763, %r199;
	@%p94 bra 	$L__BB12_158;
	st.global.u32 	[%rd16+1024], %r2203;
$L__BB12_158:
	add.s32 	%r765, %r747, 288;
	setp.ge.s32 	%p95, %r765, %r199;
	@%p95 bra 	$L__BB12_160;
	st.global.u32 	[%rd16+1152], %r2202;
$L__BB12_160:
	add.s32 	%r767, %r747, 320;
	setp.ge.s32 	%p96, %r767, %r199;
	@%p96 bra 	$L__BB12_162;
	st.global.u32 	[%rd16+1280], %r2201;
$L__BB12_162:
	add.s32 	%r769, %r747, 352;
	setp.ge.s32 	%p97, %r769, %r199;
	@%p97 bra 	$L__BB12_164;
	st.global.u32 	[%rd16+1408], %r2200;
$L__BB12_164:
	add.s32 	%r771, %r747, 384;
	setp.ge.s32 	%p98, %r771, %r199;
	@%p98 bra 	$L__BB12_166;
	st.global.u32 	[%rd16+1536], %r2199;
$L__BB12_166:
	add.s32 	%r773, %r747, 416;
	setp.ge.s32 	%p99, %r773, %r199;
	@%p99 bra 	$L__BB12_168;
	st.global.u32 	[%rd16+1664], %r2198;
$L__BB12_168:
	add.s32 	%r775, %r747, 448;
	setp.ge.s32 	%p100, %r775, %r199;
	@%p100 bra 	$L__BB12_170;
	st.global.u32 	[%rd16+1792], %r2197;
$L__BB12_170:
	add.s32 	%r777, %r747, 480;
	setp.ge.s32 	%p101, %r777, %r199;
	@%p101 bra 	$L__BB12_172;
	st.global.u32 	[%rd16+1920], %r2196;
$L__BB12_172:
	add.s32 	%r779, %r747, 512;
	setp.ge.s32 	%p102, %r779, %r199;
	@%p102 bra 	$L__BB12_174;
	st.global.u32 	[%rd16+2048], %r2195;
$L__BB12_174:
	// begin inline asm
	exit;
	// end inline asm
	mov.u32 	%r2212, %r2149;
	mov.u32 	%r2213, %r2150;
	mov.u32 	%r2214, %r2151;
	mov.u32 	%r2215, %r2152;
	mov.u32 	%r2216, %r2153;
	mov.u32 	%r2217, %r2154;
	mov.u32 	%r2218, %r2155;
	mov.u32 	%r2219, %r2156;
	mov.u32 	%r2220, %r2157;
	mov.u32 	%r2221, %r2158;
	mov.u32 	%r2222, %r2159;
	mov.u32 	%r2223, %r2160;
	mov.u32 	%r2224, %r2161;
	mov.u32 	%r2225, %r2162;
	mov.u32 	%r2226, %r2163;
	mov.u32 	%r2227, %r2164;
	mov.u32 	%r2228, %r2165;
$L__BB12_175:
	mul.hi.u32 	%r780, %r1, 357913942;
	add.s32 	%r781, %r780, %r1;
	shl.b32 	%r782, %r781, 2;
	mov.u32 	%r783, _ZZN3cub18CUB_300001_SM_10006detail10radix_sort29DeviceRadixSortOnesweepKernelINS1_5radix10policy_hubIiiyE10Policy1000ELNS0_9SortOrderE0EiiyiiNS1_21identity_decomposer_tEEEvPT5_SB_PT3_PKSC_PT1_PKSG_PT2_PKSK_T4_iiT6_E1s;
	add.s32 	%r784, %r783, %r782;
	add.s32 	%r217, %r784, 13328;
	st.shared.u32 	[%r784+13328], %r2174;
	bar.sync 	0;
	setp.gt.u32 	%p103, %r1, 31;
	@%p103 bra 	$L__BB12_177;
	mad.lo.s32 	%r816, %r1, 52, %r783;
	ld.shared.u32 	%r817, [%r816+13328];
	ld.shared.u32 	%r818, [%r816+13332];
	ld.shared.u32 	%r819, [%r816+13336];
	ld.shared.u32 	%r820, [%r816+13340];
	ld.shared.u32 	%r821, [%r816+13344];
	ld.shared.u32 	%r822, [%r816+13348];
	ld.shared.u32 	%r823, [%r816+13352];
	ld.shared.u32 	%r824, [%r816+13356];
	ld.shared.u32 	%r825, [%r816+13360];
	ld.shared.u32 	%r826, [%r816+13364];
	ld.shared.u32 	%r827, [%r816+13368];
	ld.shared.u32 	%r828, [%r816+13372];
	add.s32 	%r829, %r818, %r817;
	add.s32 	%r830, %r829, %r819;
	add.s32 	%r831, %r830, %r820;
	add.s32 	%r832, %r831, %r821;
	add.s32 	%r833, %r832, %r822;
	add.s32 	%r834, %r833, %r823;
	add.s32 	%r835, %r834, %r824;
	add.s32 	%r836, %r835, %r825;
	add.s32 	%r837, %r836, %r826;
	add.s32 	%r838, %r837, %r827;
	add.s32 	%r789, %r838, %r828;
	mov.b32 	%r787, 1;
	mov.b32 	%r812, 0;
	mov.b32 	%r814, -1;
	// begin inline asm
	{  .reg .s32 r0;  .reg .pred p;  shfl.sync.up.b32 r0|p, %r789, %r787, %r812, %r814;  @p add.s32 r0, r0, %r789;  mov.s32 %r785, r0;}
	// end inline asm
	mov.b32 	%r793, 2;
	// begin inline asm
	{  .reg .s32 r0;  .reg .pred p;  shfl.sync.up.b32 r0|p, %r785, %r793, %r812, %r814;  @p add.s32 r0, r0, %r785;  mov.s32 %r791, r0;}
	// end inline asm
	mov.b32 	%r799, 4;
	// begin inline asm
	{  .reg .s32 r0;  .reg .pred p;  shfl.sync.up.b32 r0|p, %r791, %r799, %r812, %r814;  @p add.s32 r0, r0, %r791;  mov.s32 %r797, r0;}
	// end inline asm
	mov.b32 	%r805, 8;
	// begin inline asm
	{  .reg .s32 r0;  .reg .pred p;  shfl.sync.up.b32 r0|p, %r797, %r805, %r812, %r814;  @p add.s32 r0, r0, %r797;  mov.s32 %r803, r0;}
	// end inline asm
	mov.b32 	%r811, 16;
	// begin inline asm
	{  .reg .s32 r0;  .reg .pred p;  shfl.sync.up.b32 r0|p, %r803, %r811, %r812, %r814;  @p add.s32 r0, r0, %r803;  mov.s32 %r809, r0;}
	// end inline asm
	sub.s32 	%r839, %r809, %r789;
	add.s32 	%r840, %r817, %r839;
	add.s32 	%r841, %r818, %r840;
	add.s32 	%r842, %r819, %r841;
	add.s32 	%r843, %r820, %r842;
	add.s32 	%r844, %r821, %r843;
	add.s32 	%r845, %r822, %r844;
	add.s32 	%r846, %r823, %r845;
	add.s32 	%r847, %r824, %r846;
	add.s32 	%r848, %r825, %r847;
	add.s32 	%r849, %r826, %r848;
	add.s32 	%r850, %r827, %r849;
	st.shared.u32 	[%r816+13328], %r839;
	st.shared.u32 	[%r816+13332], %r840;
	st.shared.u32 	[%r816+13336], %r841;
	st.shared.u32 	[%r816+13340], %r842;
	st.shared.u32 	[%r816+13344], %r843;
	st.shared.u32 	[%r816+13348], %r844;
	st.shared.u32 	[%r816+13352], %r845;
	st.shared.u32 	[%r816+13356], %r846;
	st.shared.u32 	[%r816+13360], %r847;
	st.shared.u32 	[%r816+13364], %r848;
	st.shared.u32 	[%r816+13368], %r849;
	st.shared.u32 	[%r816+13372], %r850;
$L__BB12_177:
	setp.gt.u32 	%p104, %r1, 255;
	bar.sync 	0;
	ld.shared.u32 	%r218, [%r217];
	@%p104 bra 	$L__BB12_179;
	shl.b32 	%r851, %r1, 2;
	add.s32 	%r853, %r783, %r851;
	ld.shared.u32 	%r854, [%r853];
	add.s32 	%r855, %r854, %r218;
	st.shared.u32 	[%r853], %r855;
	ld.shared.u32 	%r856, [%r853+1024];
	add.s32 	%r857, %r856, %r218;
	st.shared.u32 	[%r853+1024], %r857;
	ld.shared.u32 	%r858, [%r853+2048];
	add.s32 	%r859, %r858, %r218;
	st.shared.u32 	[%r853+2048], %r859;
	ld.shared.u32 	%r860, [%r853+3072];
	add.s32 	%r861, %r860, %r218;
	st.shared.u32 	[%r853+3072], %r861;
	ld.shared.u32 	%r862, [%r853+4096];
	add.s32 	%r863, %r862, %r218;
	st.shared.u32 	[%r853+4096], %r863;
	ld.shared.u32 	%r864, [%r853+5120];
	add.s32 	%r865, %r864, %r218;
	st.shared.u32 	[%r853+5120], %r865;
	ld.shared.u32 	%r866, [%r853+6144];
	add.s32 	%r867, %r866, %r218;
	st.shared.u32 	[%r853+6144], %r867;
	ld.shared.u32 	%r868, [%r853+7168];
	add.s32 	%r869, %r868, %r218;
	st.shared.u32 	[%r853+7168], %r869;
	ld.shared.u32 	%r870, [%r853+8192];
	add.s32 	%r871, %r870, %r218;
	st.shared.u32 	[%r853+8192], %r871;
	ld.shared.u32 	%r872, [%r853+9216];
	add.s32 	%r873, %r872, %r218;
	st.shared.u32 	[%r853+9216], %r873;
	ld.shared.u32 	%r874, [%r853+10240];
	add.s32 	%r875, %r874, %r218;
	st.shared.u32 	[%r853+10240], %r875;
	ld.shared.u32 	%r876, [%r853+11264];
	add.s32 	%r877, %r876, %r218;
	st.shared.u32 	[%r853+11264], %r877;
$L__BB12_179:
	ld.param.u32 	%r2132, [_ZN3cub18CUB_300001_SM_10006detail10radix_sort29DeviceRadixSortOnesweepKernelINS1_5radix10policy_hubIiiyE10Policy1000ELNS0_9SortOrderE0EiiyiiNS1_21identity_decomposer_tEEEvPT5_SB_PT3_PKSC_PT1_PKSG_PT2_PKSK_T4_iiT6__param_10];
	ld.param.u32 	%r2095, [_ZN3cub18CUB_300001_SM_10006detail10radix_sort29DeviceRadixSortOnesweepKernelINS1_5radix10policy_hubIiiyE10Policy1000ELNS0_9SortOrderE0EiiyiiNS1_21identity_decomposer_tEEEvPT5_SB_PT3_PKSC_PT1_PKSG_PT2_PKSK_T4_iiT6__param_9];
	shl.b32 	%r904, %r1, 5;
	and.b32  	%r905, %r904, 31744;
	add.s32 	%r219, %r783, %r905;
	bar.sync 	0;
	// begin inline asm
	mov.u32 %r878, %lanemask_le;
	// end inline asm
	shr.u32 	%r907, %r2228, %r2095;
	mov.b32 	%r908, -1;
	shl.b32 	%r909, %r908, %r2132;
	not.b32 	%r221, %r909;
	and.b32  	%r901, %r907, %r221;
	mov.b32 	%r881, 1;
	// begin inline asm
	{
    .reg .pred p;
    and.b32 %r879, %r901, %r881;    setp.ne.u32 p, %r879, 0;
    vote.ballot.sync.b32 %r879, p, 0xffffffff;
    @!p not.b32 %r879, %r879;
}

	// end inline asm
	mov.b32 	%r884, 2;
	// begin inline asm
	{
    .reg .pred p;
    and.b32 %r882, %r901, %r884;    setp.ne.u32 p, %r882, 0;
    vote.ballot.sync.b32 %r882, p, 0xffffffff;
    @!p not.b32 %r882, %r882;
}

	// end inline asm
	and.b32  	%r910, %r882, %r879;
	mov.b32 	%r887, 4;
	// begin inline asm
	{
    .reg .pred p;
    and.b32 %r885, %r901, %r887;    setp.ne.u32 p, %r885, 0;
    vote.ballot.sync.b32 %r885, p, 0xffffffff;
    @!p not.b32 %r885, %r885;
}

	// end inline asm
	and.b32  	%r911, %r885, %r910;
	mov.b32 	%r890, 8;
	// begin inline asm
	{
    .reg .pred p;
    and.b32 %r888, %r901, %r890;    setp.ne.u32 p, %r888, 0;
    vote.ballot.sync.b32 %r888, p, 0xffffffff;
    @!p not.b32 %r888, %r888;
}

	// end inline asm
	and.b32  	%r912, %r888, %r911;
	mov.b32 	%r893, 16;
	// begin inline asm
	{
    .reg .pred p;
    and.b32 %r891, %r901, %r893;    setp.ne.u32 p, %r891, 0;
    vote.ballot.sync.b32 %r891, p, 0xffffffff;
    @!p not.b32 %r891, %r891;
}

	// end inline asm
	and.b32  	%r913, %r891, %r912;
	mov.b32 	%r896, 32;
	// begin inline asm
	{
    .reg .pred p;
    and.b32 %r894, %r901, %r896;    setp.ne.u32 p, %r894, 0;
    vote.ballot.sync.b32 %r894, p, 0xffffffff;
    @!p not.b32 %r894, %r894;
}

	// end inline asm
	and.b32  	%r914, %r894, %r913;
	mov.b32 	%r899, 64;
	// begin inline asm
	{
    .reg .pred p;
    and.b32 %r897, %r901, %r899;    setp.ne.u32 p, %r897, 0;
    vote.ballot.sync.b32 %r897, p, 0xffffffff;
    @!p not.b32 %r897, %r897;
}

	// end inline asm
	and.b32  	%r915, %r897, %r914;
	mov.b32 	%r902, 128;
	// begin inline asm
	{
    .reg .pred p;
    and.b32 %r900, %r901, %r902;    setp.ne.u32 p, %r900, 0;
    vote.ballot.sync.b32 %r900, p, 0xffffffff;
    @!p not.b32 %r900, %r900;
}

	// end inline asm
	and.b32  	%r916, %r900, %r915;
	clz.b32 	%r917, %r916;
	sub.s32 	%r223, 31, %r917;
	and.b32  	%r918, %r878, %r916;
	popc.b32 	%r224, %r918;
	setp.ne.s32 	%p105, %r443, %r223;
	mov.b32 	%r2229, 0;
	@%p105 bra 	$L__BB12_181;
	shl.b32 	%r919, %r901, 2;
	add.s32 	%r920, %r219, %r919;
	atom.shared.add.u32 	%r2229, [%r920], %r224;
$L__BB12_181:
	ld.param.u32 	%r2096, [_ZN3cub18CUB_300001_SM_10006detail10radix_sort29DeviceRadixSortOnesweepKernelINS1_5radix10policy_hubIiiyE10Policy1000ELNS0_9SortOrderE0EiiyiiNS1_21identity_decomposer_tEEEvPT5_SB_PT3_PKSC_PT1_PKSG_PT2_PKSK_T4_iiT6__param_9];
	shfl.sync.idx.b32	%r946|%p106, %r2229, %r223, 31, -1;
	add.s32 	%r227, %r224, %r946;
	shr.u32 	%r947, %r2227, %r2096;
	and.b32  	%r943, %r947, %r221;
	mov.b32 	%r923, 1;
	// begin inline asm
	{
    .reg .pred p;
    and.b32 %r921, %r943, %r923;    setp.ne.u32 p, %r921, 0;
    vote.ballot.sync.b32 %r921, p, 0xffffffff;
    @!p not.b32 %r921, %r921;
}

	// end inline asm
	mov.b32 	%r926, 2;
	// begin inline asm
	{
    .reg .pred p;
    and.b32 %r924, %r943, %r926;    setp.ne.u32 p, %r924, 0;
    vote.ballot.sync.b32 %r924, p, 0xffffffff;
    @!p not.b32 %r924, %r924;
}

	// end inline asm
	and.b32  	%r948, %r924, %r921;
	mov.b32 	%r929, 4;
	// begin inline asm
	{
    .reg .pred p;
    and.b32 %r927, %r943, %r929;    setp.ne.u32 p, %r927, 0;
    vote.ballot.sync.b32 %r927, p, 0xffffffff;
    @!p not.b32 %r927, %r927;
}

	// end inline asm
	and.b32  	%r949, %r927, %r948;
	mov.b32 	%r932, 8;
	// begin inline asm
	{
    .reg .pred p;
    and.b32 %r930, %r943, %r932;    setp.ne.u32 p, %r930, 0;
    vote.ballot.sync.b32 %r930, p, 0xffffffff;
    @!p not.b32 %r930, %r930;
}

	// end inline asm
	and.b32  	%r950, %r930, %r949;
	mov.b32 	%r935, 16;
	// begin inline asm
	{
    .reg .pred p;
    and.b32 %r933, %r943, %r935;    setp.ne.u32 p, %r933, 0;
    vote.ballot.sync.b32 %r933, p, 0xffffffff;
    @!p not.b32 %r933, %r933;
}

	// end inline asm
	and.b32  	%r951, %r933, %r950;
	mov.b32 	%r938, 32;
	// begin inline asm
	{
    .reg .pred p;
    and.b32 %r936, %r943, %r938;    setp.ne.u32 p, %r936, 0;
    vote.ballot.sync.b32 %r936, p, 0xffffffff;
    @!p not.b32 %r936, %r936;
}

	// end inline asm
	and.b32  	%r952, %r936, %r951;
	mov.b32 	%r941, 64;
	// begin inline asm
	{
    .reg .pred p;
    and.b32 %r939, %r943, %r941;    setp.ne.u32 p, %r939, 0;
    vote.ballot.sync.b32 %r939, p, 0xffffffff;
    @!p not.b32 %r939, %r939;
}

	// end inline asm
	and.b32  	%r953, %r939, %r952;
	mov.b32 	%r944, 128;
	// begin inline asm
	{
    .reg .pred p;
    and.b32 %r942, %r943, %r944;    setp.ne.u32 p, %r942, 0;
    vote.ballot.sync.b32 %r942, p, 0xffffffff;
    @!p not.b32 %r942, %r942;
}

	// end inline asm
	and.b32  	%r954, %r942, %r953;
	clz.b32 	%r955, %r954;
	sub.s32 	%r229, 31, %r955;
	and.b32  	%r956, %r878, %r954;
	popc.b32 	%r230, %r956;
	setp.ne.s32 	%p107, %r443, %r229;
	mov.b32 	%r2230, 0;
	@%p107 bra 	$L__BB12_183;
	shl.b32 	%r957, %r943, 2;
	add.s32 	%r958, %r219, %r957;
	atom.shared.add.u32 	%r2230, [%r958], %r230;
$L__BB12_183:
	ld.param.u32 	%r2097, [_ZN3cub18CUB_300001_SM_10006detail10radix_sort29DeviceRadixSortOnesweepKernelINS1_5radix10policy_hubIiiyE10Policy1000ELNS0_9SortOrderE0EiiyiiNS1_21identity_decomposer_tEEEvPT5_SB_PT3_PKSC_PT1_PKSG_PT2_PKSK_T4_iiT6__param_9];
	shfl.sync.idx.b32	%r984|%p108, %r2230, %r229, 31, -1;
	add.s32 	%r233, %r230, %r984;
	shr.u32 	%r985, %r2226, %r2097;
	and.b32  	%r981, %r985, %r221;
	mov.b32 	%r961, 1;
	// begin inline asm
	{
    .reg .pred p;
    and.b32 %r959, %r981, %r961;    setp.ne.u32 p, %r959, 0;
    vote.ballot.sync.b32 %r959, p, 0xffffffff;
    @!p not.b32 %r959, %r959;
}

	// end inline asm
	mov.b32 	%r964, 2;
	// begin inline asm
	{
    .reg .pred p;
    and.b32 %r962, %r981, %r964;    setp.ne.u32 p, %r962, 0;
    vote.ballot.sync.b32 %r962, p, 0xffffffff;
    @!p not.b32 %r962, %r962;
}

	// end inline asm
	and.b32  	%r986, %r962, %r959;
	mov.b32 	%r967, 4;
	// begin inline asm
	{
    .reg .pred p;
    and.b32 %r965, %r981, %r967;    setp.ne.u32 p, %r965, 0;
    vote.ballot.sync.b32 %r965, p, 0xffffffff;
    @!p not.b32 %r965, %r965;
}

	// end inline asm
	and.b32  	%r987, %r965, %r986;
	mov.b32 	%r970, 8;
	// begin inline asm
	{
    .reg .pred p;
    and.b32 %r968, %r981, %r970;    setp.ne.u32 p, %r968, 0;
    vote.ballot.sync.b32 %r968, p, 0xffffffff;
    @!p not.b32 %r968, %r968;
}

	// end inline asm
	and.b32  	%r988, %r968, %r987;
	mov.b32 	%r973, 16;
	// begin inline asm
	{
    .reg .pred p;
    and.b32 %r971, %r981, %r973;    setp.ne.u32 p, %r971, 0;
    vote.ballot.sync.b32 %r971, p, 0xffffffff;
    @!p not.b32 %r971, %r971;
}

	// end inline asm
	and.b32  	%r989, %r971, %r988;
	mov.b32 	%r976, 32;
	// begin inline asm
	{
    .reg .pred p;
    and.b32 %r974, %r981, %r976;    setp.ne.u32 p, %r974, 0;
    vote.ballot.sync.b32 %r974, p, 0xffffffff;
    @!p not.b32 %r974, %r974;
}

	// end inline asm
	and.b32  	%r990, %r974, %r989;
	mov.b32 	%r979, 64;
	// begin inline asm
	{
    .reg .pred p;
    and.b32 %r977, %r981, %r979;    setp.ne.u32 p, %r977, 0;
    vote.ballot.sync.b32 %r977, p, 0xffffffff;
    @!p not.b32 %r977, %r977;
}

	// end inline asm
	and.b32  	%r991, %r977, %r990;
	mov.b32 	%r982, 128;
	// begin inline asm
	{
    .reg .pred p;
    and.b32 %r980, %r981, %r982;    setp.ne.u32 p, %r980, 0;
    vote.ballot.sync.b32 %r980, p, 0xffffffff;
    @!p not.b32 %r980, %r980;
}

	// end inline asm
	and.b32  	%r992, %r980, %r991;
	clz.b32 	%r993, %r992;
	sub.s32 	%r235, 31, %r993;
	and.b32  	%r994, %r878, %r992;
	popc.b32 	%r236, %r994;
	setp.ne.s32 	%p109, %r443, %r235;
	mov.b32 	%r2231, 0;
	@%p109 bra 	$L__BB12_185;
	shl.b32 	%r995, %r981, 2;
	add.s32 	%r996, %r219, %r995;
	atom.shared.add.u32 	%r2231, [%r996], %r236;
$L__BB12_185:
	ld.param.u32 	%r2098, [_ZN3cub18CUB_300001_SM_10006detail10radix_sort29DeviceRadixSortOnesweepKernelINS1_5radix10policy_hubIiiyE10Policy1000ELNS0_9SortOrderE0EiiyiiNS1_21identity_decomposer_tEEEvPT5_SB_PT3_PKSC_PT1_PKSG_PT2_PKSK_T4_iiT6__param_9];
	shfl.sync.idx.b32	%r1022|%p110, %r2231, %r235, 31, -1;
	add.s32 	%r239, %r236, %r1022;
	shr.u32 	%r1023, %r2225, %r2098;
	and.b32  	%r1019, %r1023, %r221;
	mov.b32 	%r999, 1;
	// begin inline asm
	{
    .reg .pred p;
    and.b32 %r997, %r1019, %r999;    setp.ne.u32 p, %r997, 0;
    vote.ballot.sync.b32 %r997, p, 0xffffffff;
    @!p not.b32 %r997, %r997;
}

	// end inline asm
	mov.b32 	%r1002, 2;
	// begin inline asm
	{
    .reg .pred p;
    and.b32 %r1000, %r1019, %r1002;    setp.ne.u32 p, %r1000, 0;
    vote.ballot.sync.b32 %r1000, p, 0xffffffff;
    @!p not.b32 %r1000, %r1000;
}

	// end inline asm
	and.b32  	%r1024, %r1000, %r997;
	mov.b32 	%r1005, 4;
	// begin inline asm
	{
    .reg .pred p;
    and.b32 %r1003, %r1019, %r1005;    setp.ne.u32 p, %r1003, 0;
    vote.ballot.sync.b32 %r1003, p, 0xffffffff;
    @!p not.b32 %r1003, %r1003;
}

	// end inline asm
	and.b32  	%r1025, %r1003, %r1024;
	mov.b32 	%r1008, 8;
	// begin inline asm
	{
    .reg .pred p;
    and.b32 %r1006, %r1019, %r1008;    setp.ne.u32 p, %r1006, 0;
    vote.ballot.sync.b32 %r1006, p, 0xffffffff;
    @!p not.b32 %r1006, %r1006;
}

	// end inline asm
	and.b32  	%r1026, %r1006, %r1025;
	mov.b32 	%r1011, 16;
	// begin inline asm
	{
    .reg .pred p;
    and.b32 %r1009, %r1019, %r1011;    setp.ne.u32 p, %r1009, 0;
    vote.ballot.sync.b32 %r1009, p, 0xffffffff;
    @!p not.b32 %r1009, %r1009;
}

	// end inline asm
	and.b32  	%r1027, %r1009, %r1026;
	mov.b32 	%r1014, 32;
	// begin inline asm
	{
    .reg .pred p;
    and.b32 %r1012, %r1019, %r1014;    setp.ne.u32 p, %r1012, 0;
    vote.ballot.sync.b32 %r1012, p, 0xffffffff;
    @!p not.b32 %r1012, %r1012;
}

	// end inline asm
	and.b32  	%r1028, %r1012, %r1027;
	mov.b32 	%r1017, 64;
	// begin inline asm
	{
    .reg .pred p;
    and.b32 %r1015, %r1019, %r1017;    setp.ne.u32 p, %r1015, 0;
    vote.ballot.sync.b32 %r1015, p, 0xffffffff;
    @!p not.b32 %r1015, %r1015;
}

	// end inline asm
	and.b32  	%r1029, %r1015, %r1028;
	mov.b32 	%r1020, 128;
	// begin inline asm
	{
    .reg .pred p;
    and.b32 %r1018, %r1019, %r1020;    setp.ne.u32 p, %r1018, 0;
    vote.ballot.sync.b32 %r1018, p, 0xffffffff;
    @!p not.b32 %r1018, %r1018;
}

	// end inline asm
	and.b32  	%r1030, %r1018, %r1029;
	clz.b32 	%r1031, %r1030;
	sub.s32 	%r241, 31, %r1031;
	and.b32  	%r1032, %r878, %r1030;
	popc.b32 	%r242, %r1032;
	setp.ne.s32 	%p111, %r443, %r241;
	mov.b32 	%r2232, 0;
	@%p111 bra 	$L__BB12_187;
	shl.b32 	%r1033, %r1019, 2;
	add.s32 	%r1034, %r219, %r1033;
	atom.shared.add.u32 	%r2232, [%r1034], %r242;
$L__BB12_187:
	ld.param.u32 	%r2099, [_ZN3cub18CUB_300001_SM_10006detail10radix_sort29DeviceRadixSortOnesweepKernelINS1_5radix10policy_hubIiiyE10Policy1000ELNS0_9SortOrderE0EiiyiiNS1_21identity_decomposer_tEEEvPT5_SB_PT3_PKSC_PT1_PKSG_PT2_PKSK_T4_iiT6__param_9];
	shfl.sync.idx.b32	%r1060|%p112, %r2232, %r241, 31, -1;
	add.s32 	%r245, %r242, %r1060;
	shr.u32 	%r1061, %r2224, %r2099;
	and.b32  	%r1057, %r1061, %r221;
	mov.b32 	%r1037, 1;
	// begin inline asm
	{
    .reg .pred p;
    and.b32 %r1035, %r1057, %r1037;    setp.ne.u32 p, %r1035, 0;
    vote.ballot.sync.b32 %r1035, p, 0xffffffff;
    @!p not.b32 %r1035, %r1035;
}

	// end inline asm
	mov.b32 	%r1040, 2;
	// begin inline asm
	{
    .reg .pred p;
    and.b32 %r1038, %r1057, %r1040;    setp.ne.u32 p, %r1038, 0;
    vote.ballot.sync.b32 %r1038, p, 0xffffffff;
    @!p not.b32 %r1038, %r1038;
}

	// end inline asm
	and.b32  	%r1062, %r1038, %r1035;
	mov.b32 	%r1043, 4;
	// begin inline asm
	{
    .reg .pred p;
    and.b32 %r1041, %r1057, %r1043;    setp.ne.u32 p, %r1041, 0;
    vote.ballot.sync.b32 %r1041, p, 0xffffffff;
    @!p not.b32 %r1041, %r1041;
}

	// end inline asm
	and.b32  	%r1063, %r1041, %r1062;
	mov.b32 	%r1046, 8;
	// begin inline asm
	{
    .reg .pred p;
    and.b32 %r1044, %r1057, %r1046;    setp.ne.u32 p, %r1044, 0;
    vote.ballot.sync.b32 %r1044, p, 0xffffffff;
    @!p not.b32 %r1044, %r1044;
}

	// end inline asm
	and.b32  	%r1064, %r1044, %r1063;
	mov.b32 	%r1049, 16;
	// begin inline asm
	{
    .reg .pred p;
    and.b32 %r1047, %r1057, %r1049;    setp.ne.u32 p, %r1047, 0;
    vote.ballot.sync.b32 %r1047, p, 0xffffffff;
    @!p not.b32 %r1047, %r1047;
}

	// end inline asm
	and.b32  	%r1065, %r1047, %r1064;
	mov.b32 	%r1052, 32;
	// begin inline asm
	{
    .reg .pred p;
    and.b32 %r1050, %r1057, %r1052;    setp.ne.u32 p, %r1050, 0;
    vote.ballot.sync.b32 %r1050, p, 0xffffffff;
    @!p not.b32 %r1050, %r1050;
}

	// end inline asm
	and.b32  	%r1066, %r1050, %r1065;
	mov.b32 	%r1055, 64;
	// begin inline asm
	{
    .reg .pred p;
    and.b32 %r1053, %r1057, %r1055;    setp.ne.u32 p, %r1053, 0;
    vote.ballot.sync.b32 %r1053, p, 0xffffffff;
    @!p not.b32 %r1053, %r1053;
}

	// end inline asm
	and.b32  	%r1067, %r1053, %r1066;
	mov.b32 	%r1058, 128;
	// begin inline asm
	{
    .reg .pred p;
    and.b32 %r1056, %r1057, %r1058;    setp.ne.u32 p, %r1056, 0;
    vote.ballot.sync.b32 %r1056, p, 0xffffffff;
    @!p not.b32 %r1056, %r1056;
}

	// end inline asm
	and.b32  	%r1068, %r1056, %r1067;
	clz.b32 	%r1069, %r1068;
	sub.s32 	%r247, 31, %r1069;
	and.b32  	%r1070, %r878, %r1068;
	popc.b32 	%r248, %r1070;
	setp.ne.s32 	%p113, %r443, %r247;
	mov.b32 	%r2233, 0;
	@%p113 bra 	$L__BB12_189;
	shl.b32 	%r1071, %r1057, 2;
	add.s32 	%r1072, %r219, %r1071;
	atom.shared.add.u32 	%r2233, [%r1072], %r248;
$L__BB12_189:
	ld.param.u32 	%r2100, [_ZN3cub18CUB_300001_SM_10006detail10radix_sort29DeviceRadixSortOnesweepKernelINS1_5radix10policy_hubIiiyE10Policy1000ELNS0_9SortOrderE0EiiyiiNS1_21identity_decomposer_tEEEvPT5_SB_PT3_PKSC_PT1_PKSG_PT2_PKSK_T4_iiT6__param_9];
	shfl.sync.idx.b32	%r1098|%p114, %r2233, %r247, 31, -1;
	add.s32 	%r251, %r248, %r1098;
	shr.u32 	%r1099, %r2223, %r2100;
	and.b32  	%r1095, %r1099, %r221;
	mov.b32 	%r1075, 1;
	// begin inline asm
	{
    .reg .pred p;
    and.b32 %r1073, %r1095, %r1075;    setp.ne.u32 p, %r1073, 0;
    vote.ballot.sync.b32 %r1073, p, 0xffffffff;
    @!p not.b32 %r1073, %r1073;
}

	// end inline asm
	mov.b32 	%r1078, 2;
	// begin inline asm
	{
    .reg .pred p;
    and.b32 %r1076, %r1095, %r1078;    setp.ne.u32 p, %r1076, 0;
    vote.ballot.sync.b32 %r1076, p, 0xffffffff;
    @!p not.b32 %r1076, %r1076;
}

	// end inline asm
	and.b32  	%r1100, %r1076, %r1073;
	mov.b32 	%r1081, 4;
	// begin inline asm
	{
    .reg .pred p;
    and.b32 %r1079, %r1095, %r1081;    setp.ne.u32 p, %r1079, 0;
    vote.ballot.sync.b32 %r1079, p, 0xffffffff;
    @!p not.b32 %r1079, %r1079;
}

	// end inline asm
	and.b32  	%r1101, %r1079, %r1100;
	mov.b32 	%r1084, 8;
	// begin inline asm
	{
    .reg .pred p;
    and.b32 %r1082, %r1095, %r1084;    setp.ne.u32 p, %r1082, 0;
    vote.ballot.sync.b32 %r1082, p, 0xffffffff;
    @!p not.b32 %r1082, %r1082;
}

	// end inline asm
	and.b32  	%r1102, %r1082, %r1101;
	mov.b32 	%r1087, 16;
	// begin inline asm
	{
    .reg .pred p;
    and.b32 %r1085, %r1095, %r1087;    setp.ne.u32 p, %r1085, 0;
    vote.ballot.sync.b32 %r1085, p, 0xffffffff;
    @!p not.b32 %r1085, %r1085;
}

	// end inline asm
	and.b32  	%r1103, %r1085, %r1102;
	mov.b32 	%r1090, 32;
	// begin inline asm
	{
    .reg .pred p;
    and.b32 %r1088, %r1095, %r1090;    setp.ne.u32 p, %r1088, 0;
    vote.ballot.sync.b32 %r1088, p, 0xffffffff;
    @!p not.b32 %r1088, %r1088;
}

	// end inline asm
	and.b32  	%r1104, %r1088, %r1103;
	mov.b32 	%r1093, 64;
	// begin inline asm
	{
    .reg .pred p;
    and.b32 %r1091, %r1095, %r1093;    setp.ne.u32 p, %r1091, 0;
    vote.ballot.sync.b32 %r1091, p, 0xffffffff;
    @!p not.b32 %r1091, %r1091;
}

	// end inline asm
	and.b32  	%r1105, %r1091, %r1104;
	mov.b32 	%r1096, 128;
	// begin inline asm
	{
    .reg .pred p;
    and.b32 %r1094, %r1095, %r1096;    setp.ne.u32 p, %r1094, 0;
    vote.ballot.sync.b32 %r1094, p, 0xffffffff;
    @!p not.b32 %r1094, %r1094;
}

	// end inline asm
	and.b32  	%r1106, %r1094, %r1105;
	clz.b32 	%r1107, %r1106;
	sub.s32 	%r253, 31, %r1107;
	and.b32  	%r1108, %r878, %r1106;
	popc.b32 	%r254, %r1108;
	setp.ne.s32 	%p115, %r443, %r253;
	mov.b32 	%r2234, 0;
	@%p115 bra 	$L__BB12_191;
	shl.b32 	%r1109, %r1095, 2;
	add.s32 	%r1110, %r219, %r1109;
	atom.shared.add.u32 	%r2234, [%r1110], %r254;
$L__BB12_191:
	ld.param.u32 	%r2101, [_ZN3cub18CUB_300001_SM_10006detail10radix_sort29DeviceRadixSortOnesweepKernelINS1_5radix10policy_hubIiiyE10Policy1000ELNS0_9SortOrderE0EiiyiiNS1_21identity_decomposer_tEEEvPT5_SB_PT3_PKSC_PT1_PKSG_PT2_PKSK_T4_iiT6__param_9];
	shfl.sync.idx.b32	%r1136|%p116, %r2234, %r253, 31, -1;
	add.s32 	%r257, %r254, %r1136;
	shr.u32 	%r1137, %r2222, %r2101;
	and.b32  	%r1133, %r1137, %r221;
	mov.b32 	%r1113, 1;
	// begin inline asm
	{
    .reg .pred p;
    and.b32 %r1111, %r1133, %r1113;    setp.ne.u32 p, %r1111, 0;
    vote.ballot.sync.b32 %r1111, p, 0xffffffff;
    @!p not.b32 %r1111, %r1111;
}

	// end inline asm
	mov.b32 	%r1116, 2;
	// begin inline asm
	{
    .reg .pred p;
    and.b32 %r1114, %r1133, %r1116;    setp.ne.u32 p, %r1114, 0;
    vote.ballot.sync.b32 %r1114, p, 0xffffffff;
    @!p not.b32 %r1114, %r1114;
}

	// end inline asm
	and.b32  	%r1138, %r1114, %r1111;
	mov.b32 	%r1119, 4;
	// begin inline asm
	{
    .reg .pred p;
    and.b32 %r1117, %r1133, %r1119;    setp.ne.u32 p, %r1117, 0;
    vote.ballot.sync.b32 %r1117, p, 0xffffffff;
    @!p not.b32 %r1117, %r1117;
}

	// end inline asm
	and.b32  	%r1139, %r1117, %r1138;
	mov.b32 	%r1122, 8;
	// begin inline asm
	{
    .reg .pred p;
    and.b32 %r1120, %r1133, %r1122;    setp.ne.u32 p, %r1120, 0;
    vote.ballot.sync.b32 %r1120, p, 0xffffffff;
    @!p not.b32 %r1120, %r1120;
}

	// end inline asm
	and.b32  	%r1140, %r1120, %r1139;
	mov.b32 	%r1125, 16;
	// begin inline asm
	{
    .reg .pred p;
    and.b32 %r1123, %r1133, %r1125;    setp.ne.u32 p, %r1123, 0;
    vote.ballot.sync.b32 %r1123, p, 0xffffffff;
    @!p not.b32 %r1123, %r1123;
}

	// end inline asm
	and.b32  	%r1141, %r1123, %r1140;
	mov.b32 	%r1128, 32;
	// begin inline asm
	{
    .reg .pred p;
    and.b32 %r1126, %r1133, %r1128;    setp.ne.u32 p, %r1126, 0;
    vote.ballot.sync.b32 %r1126, p, 0xffffffff;
    @!p not.b32 %r1126, %r1126;
}

	// end inline asm
	and.b32  	%r1142, %r1126, %r1141;
	mov.b32 	%r1131, 64;
	// begin inline asm
	{
    .reg .pred p;
    and.b32 %r1129, %r1133, %r1131;    setp.ne.u32 p, %r1129, 0;
    vote.ballot.sync.b32 %r1129, p, 0xffffffff;
    @!p not.b32 %r1129, %r1129;
}

	// end inline asm
	and.b32  	%r1143, %r1129, %r1142;
	mov.b32 	%r1134, 128;
	// begin inline asm
	{
    .reg .pred p;
    and.b32 %r1132, %r1133, %r1134;    setp.ne.u32 p, %r1132, 0;
    vote.ballot.sync.b32 %r1132, p, 0xffffffff;
    @!p not.b32 %r1132, %r1132;
}

	// end inline asm
	and.b32  	%r1144, %r1132, %r1143;
	clz.b32 	%r1145, %r1144;
	sub.s32 	%r259, 31, %r1145;
	and.b32  	%r1146, %r878, %r1144;
	popc.b32 	%r260, %r1146;
	setp.ne.s32 	%p117, %r443, %r259;
	mov.b32 	%r2235, 0;
	@%p117 bra 	$L__BB12_193;
	shl.b32 	%r1147, %r1133, 2;
	add.s32 	%r1148, %r219, %r1147;
	atom.shared.add.u32 	%r2235, [%r1148], %r260;
$L__BB12_193:
	ld.param.u32 	%r2102, [_ZN3cub18CUB_300001_SM_10006detail10radix_sort29DeviceRadixSortOnesweepKernelINS1_5radix10policy_hubIiiyE10Policy1000ELNS0_9SortOrderE0EiiyiiNS1_21identity_decomposer_tEEEvPT5_SB_PT3_PKSC_PT1_PKSG_PT2_PKSK_T4_iiT6__param_9];
	shfl.sync.idx.b32	%r1174|%p118, %r2235, %r259, 31, -1;
	add.s32 	%r263, %r260, %r1174;
	shr.u32 	%r1175, %r2221, %r2102;
	and.b32  	%r1171, %r1175, %r221;
	mov.b32 	%r1151, 1;
	// begin inline asm
	{
    .reg .pred p;
    and.b32 %r1149, %r1171, %r1151;    setp.ne.u32 p, %r1149, 0;
    vote.ballot.sync.b32 %r1149, p, 0xffffffff;
    @!p not.b32 %r1149, %r1149;
}

	// end inline asm
	mov.b32 	%r1154, 2;
	// begin inline asm
	{
    .reg .pred p;
    and.b32 %r1152, %r1171, %r1154;    setp.ne.u32 p, %r1152, 0;
    vote.ballot.sync.b32 %r1152, p, 0xffffffff;
    @!p not.b32 %r1152, %r1152;
}

	// end inline asm
	and.b32  	%r1176, %r1152, %r1149;
	mov.b32 	%r1157, 4;
	// begin inline asm
	{
    .reg .pred p;
    and.b32 %r1155, %r1171, %r1157;    setp.ne.u32 p, %r1155, 0;
    vote.ballot.sync.b32 %r1155, p, 0xffffffff;
    @!p not.b32 %r1155, %r1155;
}

	// end inline asm
	and.b32  	%r1177, %r1155, %r1176;
	mov.b32 	%r1160, 8;
	// begin inline asm
	{
    .reg .pred p;
    and.b32 %r1158, %r1171, %r1160;    setp.ne.u32 p, %r1158, 0;
    vote.ballot.sync.b32 %r1158, p, 0xffffffff;
    @!p not.b32 %r1158, %r1158;
}

	// end inline asm
	and.b32  	%r1178, %r1158, %r1177;
	mov.b32 	%r1163, 16;
	// begin inline asm
	{
    .reg .pred p;
    and.b32 %r1161, %r1171, %r1163;    setp.ne.u32 p, %r1161, 0;
    vote.ballot.sync.b32 %r1161, p, 0xffffffff;
    @!p not.b32 %r1161, %r1161;
}

	// end inline asm
	and.b32  	%r1179, %r1161, %r1178;
	mov.b32 	%r1166, 32;
	// begin inline asm
	{
    .reg .pred p;
    and.b32 %r1164, %r1171, %r1166;    setp.ne.u32 p, %r1164, 0;
    vote.ballot.sync.b32 %r1164, p, 0xffffffff;
    @!p not.b32 %r1164, %r1164;
}

	// end inline asm
	and.b32  	%r1180, %r1164, %r1179;
	mov.b32 	%r1169, 64;
	// begin inline asm
	{
    .reg .pred p;
    and.b32 %r1167, %r1171, %r1169;    setp.ne.u32 p, %r1167, 0;
    vote.ballot.sync.b32 %r1167, p, 0xffffffff;
    @!p not.b32 %r1167, %r1167;
}

	// end inline asm
	and.b32  	%r1181, %r1167, %r1180;
	mov.b32 	%r1172, 128;
	// begin inline asm
	{
    .reg .pred p;
    and.b32 %r1170, %r1171, %r1172;    setp.ne.u32 p, %r1170, 0;
    vote.ballot.sync.b32 %r1170, p, 0xffffffff;
    @!p not.b32 %r1170, %r1170;
}

	// end inline asm
	and.b32  	%r1182, %r1170, %r1181;
	clz.b32 	%r1183, %r1182;
	sub.s32 	%r265, 31, %r1183;
	and.b32  	%r1184, %r878, %r1182;
	popc.b32 	%r266, %r1184;
	setp.ne.s32 	%p119, %r443, %r265;
	mov.b32 	%r2236, 0;
	@%p119 bra 	$L__BB12_195;
	shl.b32 	%r1185, %r1171, 2;
	add.s32 	%r1186, %r219, %r1185;
	atom.shared.add.u32 	%r2236, [%r1186], %r266;
$L__BB12_195:
	ld.param.u32 	%r2103, [_ZN3cub18CUB_300001_SM_10006detail10radix_sort29DeviceRadixSortOnesweepKernelINS1_5radix10policy_hubIiiyE10Policy1000ELNS0_9SortOrderE0EiiyiiNS1_21identity_decomposer_tEEEvPT5_SB_PT3_PKSC_PT1_PKSG_PT2_PKSK_T4_iiT6__param_9];
	shfl.sync.idx.b32	%r1212|%p120, %r2236, %r265, 31, -1;
	add.s32 	%r269, %r266, %r1212;
	shr.u32 	%r1213, %r2220, %r2103;
	and.b32  	%r1209, %r1213, %r221;
	mov.b32 	%r1189, 1;
	// begin inline asm
	{
    .reg .pred p;
    and.b32 %r1187, %r1209, %r1189;    setp.ne.u32 p, %r1187, 0;
    vote.ballot.sync.b32 %r1187, p, 0xffffffff;
    @!p not.b32 %r1187, %r1187;
}

	// end inline asm
	mov.b32 	%r1192, 2;
	// begin inline asm
	{
    .reg .pred p;
    and.b32 %r1190, %r1209, %r1192;    setp.ne.u32 p, %r1190, 0;
    vote.ballot.sync.b32 %r1190, p, 0xffffffff;
    @!p not.b32 %r1190, %r1190;
}

	// end inline asm
	and.b32  	%r1214, %r1190, %r1187;
	mov.b32 	%r1195, 4;
	// begin inline asm
	{
    .reg .pred p;
    and.b32 %r1193, %r1209, %r1195;    setp.ne.u32 p, %r1193, 0;
    vote.ballot.sync.b32 %r1193, p, 0xffffffff;
    @!p not.b32 %r1193, %r1193;
}

	// end inline asm
	and.b32  	%r1215, %r1193, %r1214;
	mov.b32 	%r1198, 8;
	// begin inline asm
	{
    .reg .pred p;
    and.b32 %r1196, %r1209, %r1198;    setp.ne.u32 p, %r1196, 0;
    vote.ballot.sync.b32 %r1196, p, 0xffffffff;
    @!p not.b32 %r1196, %r1196;
}

	// end inline asm
	and.b32  	%r1216, %r1196, %r1215;
	mov.b32 	%r1201, 16;
	// begin inline asm
	{
    .reg .pred p;
    and.b32 %r1199, %r1209, %r1201;    setp.ne.u32 p, %r1199, 0;
    vote.ballot.sync.b32 %r1199, p, 0xffffffff;
    @!p not.b32 %r1199, %r1199;
}

	// end inline asm
	and.b32  	%r1217, %r1199, %r1216;
	mov.b32 	%r1204, 32;
	// begin inline asm
	{
    .reg .pred p;
    and.b32 %r1202, %r1209, %r1204;    setp.ne.u32 p, %r1202, 0;
    vote.ballot.sync.b32 %r1202, p, 0xffffffff;
    @!p not.b32 %r1202, %r1202;
}

	// end inline asm
	and.b32  	%r1218, %r1202, %r1217;
	mov.b32 	%r1207, 64;
	// begin inline asm
	{
    .reg .pred p;
    and.b32 %r1205, %r1209, %r1207;    setp.ne.u32 p, %r1205, 0;
    vote.ballot.sync.b32 %r1205, p, 0xffffffff;
    @!p not.b32 %r1205, %r1205;
}

	// end inline asm
	and.b32  	%r1219, %r1205, %r1218;
	mov.b32 	%r1210, 128;
	// begin inline asm
	{
    .reg .pred p;
    and.b32 %r1208, %r1209, %r1210;    setp.ne.u32 p, %r1208, 0;
    vote.ballot.sync.b32 %r1208, p, 0xffffffff;
    @!p not.b32 %r1208, %r1208;
}

	// end inline asm
	and.b32  	%r1220, %r1208, %r1219;
	clz.b32 	%r1221, %r1220;
	sub.s32 	%r271, 31, %r1221;
	and.b32  	%r1222, %r878, %r1220;
	popc.b32 	%r272, %r1222;
	setp.ne.s32 	%p121, %r443, %r271;
	mov.b32 	%r2237, 0;
	@%p121 bra 	$L__BB12_197;
	shl.b32 	%r1223, %r1209, 2;
	add.s32 	%r1224, %r219, %r1223;
	atom.shared.add.u32 	%r2237, [%r1224], %r272;
$L__BB12_197:
	ld.param.u32 	%r2104, [_ZN3cub18CUB_300001_SM_10006detail10radix_sort29DeviceRadixSortOnesweepKernelINS1_5radix10policy_hubIiiyE10Policy1000ELNS0_9SortOrderE0EiiyiiNS1_21identity_decomposer_tEEEvPT5_SB_PT3_PKSC_PT1_PKSG_PT2_PKSK_T4_iiT6__param_9];
	shfl.sync.idx.b32	%r1250|%p122, %r2237, %r271, 31, -1;
	add.s32 	%r275, %r272, %r1250;
	shr.u32 	%r1251, %r2219, %r2104;
	and.b32  	%r1247, %r1251, %r221;
	mov.b32 	%r1227, 1;
	// begin inline asm
	{
    .reg .pred p;
    and.b32 %r1225, %r1247, %r1227;    setp.ne.u32 p, %r1225, 0;
    vote.ballot.sync.b32 %r1225, p, 0xffffffff;
    @!p not.b32 %r1225, %r1225;
}

	// end inline asm
	mov.b32 	%r1230, 2;
	// begin inline asm
	{
    .reg .pred p;
    and.b32 %r1228, %r1247, %r1230;    setp.ne.u32 p, %r1228, 0;
    vote.ballot.sync.b32 %r1228, p, 0xffffffff;
    @!p not.b32 %r1228, %r1228;
}

	// end inline asm
	and.b32  	%r1252, %r1228, %r1225;
	mov.b32 	%r1233, 4;
	// begin inline asm
	{
    .reg .pred p;
    and.b32 %r1231, %r1247, %r1233;    setp.ne.u32 p, %r1231, 0;
    vote.ballot.sync.b32 %r1231, p, 0xffffffff;
    @!p not.b32 %r1231, %r1231;
}

	// end inline asm
	and.b32  	%r1253, %r1231, %r1252;
	mov.b32 	%r1236, 8;
	// begin inline asm
	{
    .reg .pred p;
    and.b32 %r1234, %r1247, %r1236;    setp.ne.u32 p, %r1234, 0;
    vote.ballot.sync.b32 %r1234, p, 0xffffffff;
    @!p not.b32 %r1234, %r1234;
}

	// end inline asm
	and.b32  	%r1254, %r1234, %r1253;
	mov.b32 	%r1239, 16;
	// begin inline asm
	{
    .reg .pred p;
    and.b32 %r1237, %r1247, %r1239;    setp.ne.u32 p, %r1237, 0;
    vote.ballot.sync.b32 %r1237, p, 0xffffffff;
    @!p not.b32 %r1237, %r1237;
}

	// end inline asm
	and.b32  	%r1255, %r1237, %r1254;
	mov.b32 	%r1242, 32;
	// begin inline asm
	{
    .reg .pred p;
    and.b32 %r1240, %r1247, %r1242;    setp.ne.u32 p, %r1240, 0;
    vote.ballot.sync.b32 %r1240, p, 0xffffffff;
    @!p not.b32 %r1240, %r1240;
}

	// end inline asm
	and.b32  	%r1256, %r1240, %r1255;
	mov.b32 	%r1245, 64;
	// begin inline asm
	{
    .reg .pred p;
    and.b32 %r1243, %r1247, %r1245;    setp.ne.u32 p, %r1243, 0;
    vote.ballot.sync.b32 %r1243, p, 0xffffffff;
    @!p not.b32 %r1243, %r1243;
}

	// end inline asm
	and.b32  	%r1257, %r1243, %r1256;
	mov.b32 	%r1248, 128;
	// begin inline asm
	{
    .reg .pred p;
    and.b32 %r1246, %r1247, %r1248;    setp.ne.u32 p, %r1246, 0;
    vote.ballot.sync.b32 %r1246, p, 0xffffffff;
    @!p not.b32 %r1246, %r1246;
}

	// end inline asm
	and.b32  	%r1258, %r1246, %r1257;
	clz.b32 	%r1259, %r1258;
	sub.s32 	%r277, 31, %r1259;
	and.b32  	%r1260, %r878, %r1258;
	popc.b32 	%r278, %r1260;
	setp.ne.s32 	%p123, %r443, %r277;
	mov.b32 	%r2238, 0;
	@%p123 bra 	$L__BB12_199;
	shl.b32 	%r1265, %r1247, 2;
	add.s32 	%r1266, %r219, %r1265;
	atom.shared.add.u32 	%r2238, [%r1266], %r278;
$L__BB12_199:
	ld.param.u32 	%r2105, [_ZN3cub18CUB_300001_SM_10006detail10radix_sort29DeviceRadixSortOnesweepKernelINS1_5radix10policy_hubIiiyE10Policy1000ELNS0_9SortOrderE0EiiyiiNS1_21identity_decomposer_tEEEvPT5_SB_PT3_PKSC_PT1_PKSG_PT2_PKSK_T4_iiT6__param_9];
	shfl.sync.idx.b32	%r1292|%p124, %r2238, %r277, 31, -1;
	add.s32 	%r281, %r278, %r1292;
	shr.u32 	%r1293, %r2218, %r2105;
	and.b32  	%r1289, %r1293, %r221;
	mov.b32 	%r1269, 1;
	// begin inline asm
	{
    .reg .pred p;
    and.b32 %r1267, %r1289, %r1269;    setp.ne.u32 p, %r1267, 0;
    vote.ballot.sync.b32 %r1267, p, 0xffffffff;
    @!p not.b32 %r1267, %r1267;
}

	// end inline asm
	mov.b32 	%r1272, 2;
	// begin inline asm
	{
    .reg .pred p;
    and.b32 %r1270, %r1289, %r1272;    setp.ne.u32 p, %r1270, 0;
    vote.ballot.sync.b32 %r1270, p, 0xffffffff;
    @!p not.b32 %r1270, %r1270;
}

	// end inline asm
	and.b32  	%r1294, %r1270, %r1267;
	mov.b32 	%r1275, 4;
	// begin inline asm
	{
    .reg .pred p;
    and.b32 %r1273, %r1289, %r1275;    setp.ne.u32 p, %r1273, 0;
    vote.ballot.sync.b32 %r1273, p, 0xffffffff;
    @!p not.b32 %r1273, %r1273;
}

	// end inline asm
	and.b32  	%r1295, %r1273, %r1294;
	mov.b32 	%r1278, 8;
	// begin inline asm
	{
    .reg .pred p;
    and.b32 %r1276, %r1289, %r1278;    setp.ne.u32 p, %r1276, 0;
    vote.ballot.sync.b32 %r1276, p, 0xffffffff;
    @!p not.b32 %r1276, %r1276;
}

	// end inline asm
	and.b32  	%r1296, %r1276, %r1295;
	mov.b32 	%r1281, 16;
	// begin inline asm
	{
    .reg .pred p;
    and.b32 %r1279, %r1289, %r1281;    setp.ne.u32 p, %r1279, 0;
    vote.ballot.sync.b32 %r1279, p, 0xffffffff;
    @!p not.b32 %r1279, %r1279;
}

	// end inline asm
	and.b32  	%r1297, %r1279, %r1296;
	mov.b32 	%r1284, 32;
	// begin inline asm
	{
    .reg .pred p;
    and.b32 %r1282, %r1289, %r1284;    setp.ne.u32 p, %r1282, 0;
    vote.ballot.sync.b32 %r1282, p, 0xffffffff;
    @!p not.b32 %r1282, %r1282;
}

	// end inline asm
	and.b32  	%r1298, %r1282, %r1297;
	mov.b32 	%r1287, 64;
	// begin inline asm
	{
    .reg .pred p;
    and.b32 %r1285, %r1289, %r1287;    setp.ne.u32 p, %r1285, 0;
    vote.ballot.sync.b32 %r1285, p, 0xffffffff;
    @!p not.b32 %r1285, %r1285;
}

	// end inline asm
	and.b32  	%r1299, %r1285, %r1298;
	mov.b32 	%r1290, 128;
	// begin inline asm
	{
    .reg .pred p;
    and.b32 %r1288, %r1289, %r1290;    setp.ne.u32 p, %r1288, 0;
    vote.ballot.sync.b32 %r1288, p, 0xffffffff;
    @!p not.b32 %r1288, %r1288;
}

	// end inline asm
	and.b32  	%r1300, %r1288, %r1299;
	clz.b32 	%r1301, %r1300;
	sub.s32 	%r283, 31, %r1301;
	and.b32  	%r1302, %r878, %r1300;
	popc.b32 	%r284, %r1302;
	setp.ne.s32 	%p125, %r443, %r283;
	mov.b32 	%r2239, 0;
	@%p125 bra 	$L__BB12_201;
	shl.b32 	%r1307, %r1289, 2;
	add.s32 	%r1308, %r219, %r1307;
	atom.shared.add.u32 	%r2239, [%r1308], %r284;
$L__BB12_201:
	ld.param.u32 	%r2106, [_ZN3cub18CUB_300001_SM_10006detail10radix_sort29DeviceRadixSortOnesweepKernelINS1_5radix10policy_hubIiiyE10Policy1000ELNS0_9SortOrderE0EiiyiiNS1_21identity_decomposer_tEEEvPT5_SB_PT3_PKSC_PT1_PKSG_PT2_PKSK_T4_iiT6__param_9];
	shfl.sync.idx.b32	%r1334|%p126, %r2239, %r283, 31, -1;
	add.s32 	%r287, %r284, %r1334;
	shr.u32 	%r1335, %r2217, %r2106;
	and.b32  	%r1331, %r1335, %r221;
	mov.b32 	%r1311, 1;
	// begin inline asm
	{
    .reg .pred p;
    and.b32 %r1309, %r1331, %r1311;    setp.ne.u32 p, %r1309, 0;
    vote.ballot.sync.b32 %r1309, p, 0xffffffff;
    @!p not.b32 %r1309, %r1309;
}

	// end inline asm
	mov.b32 	%r1314, 2;
	// begin inline asm
	{
    .reg .pred p;
    and.b32 %r1312, %r1331, %r1314;    setp.ne.u32 p, %r1312, 0;
    vote.ballot.sync.b32 %r1312, p, 0xffffffff;
    @!p not.b32 %r1312, %r1312;
}

	// end inline asm
	and.b32  	%r1336, %r1312, %r1309;
	mov.b32 	%r1317, 4;
	// begin inline asm
	{
    .reg .pred p;
    and.b32 %r1315, %r1331, %r1317;    setp.ne.u32 p, %r1315, 0;
    vote.ballot.sync.b32 %r1315, p, 0xffffffff;
    @!p not.b32 %r1315, %r1315;
}

	// end inline asm
	and.b32  	%r1337, %r1315, %r1336;
	mov.b32 	%r1320, 8;
	// begin inline asm
	{
    .reg .pred p;
    and.b32 %r1318, %r1331, %r1320;    setp.ne.u32 p, %r1318, 0;
    vote.ballot.sync.b32 %r1318, p, 0xffffffff;
    @!p not.b32 %r1318, %r1318;
}

	// end inline asm
	and.b32  	%r1338, %r1318, %r1337;
	mov.b32 	%r1323, 16;
	// begin inline asm
	{
    .reg .pred p;
    and.b32 %r1321, %r1331, %r1323;    setp.ne.u32 p, %r1321, 0;
    vote.ballot.sync.b32 %r1321, p, 0xffffffff;
    @!p not.b32 %r1321, %r1321;
}

	// end inline asm
	and.b32  	%r1339, %r1321, %r1338;
	mov.b32 	%r1326, 32;
	// begin inline asm
	{
    .reg .pred p;
    and.b32 %r1324, %r1331, %r1326;    setp.ne.u32 p, %r1324, 0;
    vote.ballot.sync.b32 %r1324, p, 0xffffffff;
    @!p not.b32 %r1324, %r1324;
}

	// end inline asm
	and.b32  	%r1340, %r1324, %r1339;
	mov.b32 	%r1329, 64;
	// begin inline asm
	{
    .reg .pred p;
    and.b32 %r1327, %r1331, %r1329;    setp.ne.u32 p, %r1327, 0;
    vote.ballot.sync.b32 %r1327, p, 0xffffffff;
    @!p not.b32 %r1327, %r1327;
}

	// end inline asm
	and.b32  	%r1341, %r1327, %r1340;
	mov.b32 	%r1332, 128;
	// begin inline asm
	{
    .reg .pred p;
    and.b32 %r1330, %r1331, %r1332;    setp.ne.u32 p, %r1330, 0;
    vote.ballot.sync.b32 %r1330, p, 0xffffffff;
    @!p not.b32 %r1330, %r1330;
}

	// end inline asm
	and.b32  	%r1342, %r1330, %r1341;
	clz.b32 	%r1343, %r1342;
	sub.s32 	%r289, 31, %r1343;
	and.b32  	%r1344, %r878, %r1342;
	popc.b32 	%r290, %r1344;
	setp.ne.s32 	%p127, %r443, %r289;
	mov.b32 	%r2240, 0;
	@%p127 bra 	$L__BB12_203;
	shl.b32 	%r1349, %r1331, 2;
	add.s32 	%r1350, %r219, %r1349;
	atom.shared.add.u32 	%r2240, [%r1350], %r290;
$L__BB12_203:
	ld.param.u32 	%r2107, [_ZN3cub18CUB_300001_SM_10006detail10radix_sort29DeviceRadixSortOnesweepKernelINS1_5radix10policy_hubIiiyE10Policy1000ELNS0_9SortOrderE0EiiyiiNS1_21identity_decomposer_tEEEvPT5_SB_PT3_PKSC_PT1_PKSG_PT2_PKSK_T4_iiT6__param_9];
	shfl.sync.idx.b32	%r1376|%p128, %r2240, %r289, 31, -1;
	add.s32 	%r293, %r290, %r1376;
	shr.u32 	%r1377, %r2216, %r2107;
	and.b32  	%r1373, %r1377, %r221;
	mov.b32 	%r1353, 1;
	// begin inline asm
	{
    .reg .pred p;
    and.b32 %r1351, %r1373, %r1353;    setp.ne.u32 p, %r1351, 0;
    vote.ballot.sync.b32 %r1351, p, 0xffffffff;
    @!p not.b32 %r1351, %r1351;
}

	// end inline asm
	mov.b32 	%r1356, 2;
	// begin inline asm
	{
    .reg .pred p;
    and.b32 %r1354, %r1373, %r1356;    setp.ne.u32 p, %r1354, 0;
    vote.ballot.sync.b32 %r1354, p, 0xffffffff;
    @!p not.b32 %r1354, %r1354;
}

	// end inline asm
	and.b32  	%r1378, %r1354, %r1351;
	mov.b32 	%r1359, 4;
	// begin inline asm
	{
    .reg .pred p;
    and.b32 %r1357, %r1373, %r1359;    setp.ne.u32 p, %r1357, 0;
    vote.ballot.sync.b32 %r1357, p, 0xffffffff;
    @!p not.b32 %r1357, %r1357;
}

	// end inline asm
	and.b32  	%r1379, %r1357, %r1378;
	mov.b32 	%r1362, 8;
	// begin inline asm
	{
    .reg .pred p;
    and.b32 %r1360, %r1373, %r1362;    setp.ne.u32 p, %r1360, 0;
    vote.ballot.sync.b32 %r1360, p, 0xffffffff;
    @!p not.b32 %r1360, %r1360;
}

	// end inline asm
	and.b32  	%r1380, %r1360, %r1379;
	mov.b32 	%r1365, 16;
	// begin inline asm
	{
    .reg .pred p;
    and.b32 %r1363, %r1373, %r1365;    setp.ne.u32 p, %r1363, 0;
    vote.ballot.sync.b32 %r1363, p, 0xffffffff;
    @!p not.b32 %r1363, %r1363;
}

	// end inline asm
	and.b32  	%r1381, %r1363, %r1380;
	mov.b32 	%r1368, 32;
	// begin inline asm
	{
    .reg .pred p;
    and.b32 %r1366, %r1373, %r1368;    setp.ne.u32 p, %r1366, 0;
    vote.ballot.sync.b32 %r1366, p, 0xffffffff;
    @!p not.b32 %r1366, %r1366;
}

	// end inline asm
	and.b32  	%r1382, %r1366, %r1381;
	mov.b32 	%r1371, 64;
	// begin inline asm
	{
    .reg .pred p;
    and.b32 %r1369, %r1373, %r1371;    setp.ne.u32 p, %r1369, 0;
    vote.ballot.sync.b32 %r1369, p, 0xffffffff;
    @!p not.b32 %r1369, %r1369;
}

	// end inline asm
	and.b32  	%r1383, %r1369, %r1382;
	mov.b32 	%r1374, 128;
	// begin inline asm
	{
    .reg .pred p;
    and.b32 %r1372, %r1373, %r1374;    setp.ne.u32 p, %r1372, 0;
    vote.ballot.sync.b32 %r1372, p, 0xffffffff;
    @!p not.b32 %r1372, %r1372;
}

	// end inline asm
	and.b32  	%r1384, %r1372, %r1383;
	clz.b32 	%r1385, %r1384;
	sub.s32 	%r295, 31, %r1385;
	and.b32  	%r1386, %r878, %r1384;
	popc.b32 	%r296, %r1386;
	setp.ne.s32 	%p129, %r443, %r295;
	mov.b32 	%r2241, 0;
	@%p129 bra 	$L__BB12_205;
	shl.b32 	%r1391, %r1373, 2;
	add.s32 	%r1392, %r219, %r1391;
	atom.shared.add.u32 	%r2241, [%r1392], %r296;
$L__BB12_205:
	ld.param.u32 	%r2108, [_ZN3cub18CUB_300001_SM_10006detail10radix_sort29DeviceRadixSortOnesweepKernelINS1_5radix10policy_hubIiiyE10Policy1000ELNS0_9SortOrderE0EiiyiiNS1_21identity_decomposer_tEEEvPT5_SB_PT3_PKSC_PT1_PKSG_PT2_PKSK_T4_iiT6__param_9];
	shfl.sync.idx.b32	%r1418|%p130, %r2241, %r295, 31, -1;
	add.s32 	%r299, %r296, %r1418;
	shr.u32 	%r1419, %r2215, %r2108;
	and.b32  	%r1415, %r1419, %r221;
	mov.b32 	%r1395, 1;
	// begin inline asm
	{
    .reg .pred p;
    and.b32 %r1393, %r1415, %r1395;    setp.ne.u32 p, %r1393, 0;
    vote.ballot.sync.b32 %r1393, p, 0xffffffff;
    @!p not.b32 %r1393, %r1393;
}

	// end inline asm
	mov.b32 	%r1398, 2;
	// begin inline asm
	{
    .reg .pred p;
    and.b32 %r1396, %r1415, %r1398;    setp.ne.u32 p, %r1396, 0;
    vote.ballot.sync.b32 %r1396, p, 0xffffffff;
    @!p not.b32 %r1396, %r1396;
}

	// end inline asm
	and.b32  	%r1420, %r1396, %r1393;
	mov.b32 	%r1401, 4;
	// begin inline asm
	{
    .reg .pred p;
    and.b32 %r1399, %r1415, %r1401;    setp.ne.u32 p, %r1399, 0;
    vote.ballot.sync.b32 %r1399, p, 0xffffffff;
    @!p not.b32 %r1399, %r1399;
}

	// end inline asm
	and.b32  	%r1421, %r1399, %r1420;
	mov.b32 	%r1404, 8;
	// begin inline asm
	{
    .reg .pred p;
    and.b32 %r1402, %r1415, %r1404;    setp.ne.u32 p, %r1402, 0;
    vote.ballot.sync.b32 %r1402, p, 0xffffffff;
    @!p not.b32 %r1402, %r1402;
}

	// end inline asm
	and.b32  	%r1422, %r1402, %r1421;
	mov.b32 	%r1407, 16;
	// begin inline asm
	{
    .reg .pred p;
    and.b32 %r1405, %r1415, %r1407;    setp.ne.u32 p, %r1405, 0;
    vote.ballot.sync.b32 %r1405, p, 0xffffffff;
    @!p not.b32 %r1405, %r1405;
}

	// end inline asm
	and.b32  	%r1423, %r1405, %r1422;
	mov.b32 	%r1410, 32;
	// begin inline asm
	{
    .reg .pred p;
    and.b32 %r1408, %r1415, %r1410;    setp.ne.u32 p, %r1408, 0;
    vote.ballot.sync.b32 %r1408, p, 0xffffffff;
    @!p not.b32 %r1408, %r1408;
}

	// end inline asm
	and.b32  	%r1424, %r1408, %r1423;
	mov.b32 	%r1413, 64;
	// begin inline asm
	{
    .reg .pred p;
    and.b32 %r1411, %r1415, %r1413;    setp.ne.u32 p, %r1411, 0;
    vote.ballot.sync.b32 %r1411, p, 0xffffffff;
    @!p not.b32 %r1411, %r1411;
}

	// end inline asm
	and.b32  	%r1425, %r1411, %r1424;
	mov.b32 	%r1416, 128;
	// begin inline asm
	{
    .reg .pred p;
    and.b32 %r1414, %r1415, %r1416;    setp.ne.u32 p, %r1414, 0;
    vote.ballot.sync.b32 %r1414, p, 0xffffffff;
    @!p not.b32 %r1414, %r1414;
}

	// end inline asm
	and.b32  	%r1426, %r1414, %r1425;
	clz.b32 	%r1427, %r1426;
	sub.s32 	%r301, 31, %r1427;
	and.b32  	%r1428, %r878, %r1426;
	popc.b32 	%r302, %r1428;
	setp.ne.s32 	%p131, %r443, %r301;
	mov.b32 	%r2242, 0;
	@%p131 bra 	$L__BB12_207;
	shl.b32 	%r1433, %r1415, 2;
	add.s32 	%r1434, %r219, %r1433;
	atom.shared.add.u32 	%r2242, [%r1434], %r302;
$L__BB12_207:
	ld.param.u32 	%r2109, [_ZN3cub18CUB_300001_SM_10006detail10radix_sort29DeviceRadixSortOnesweepKernelINS1_5radix10policy_hubIiiyE10Policy1000ELNS0_9SortOrderE0EiiyiiNS1_21identity_decomposer_tEEEvPT5_SB_PT3_PKSC_PT1_PKSG_PT2_PKSK_T4_iiT6__param_9];
	shfl.sync.idx.b32	%r1460|%p132, %r2242, %r301, 31, -1;
	add.s32 	%r305, %r302, %r1460;
	shr.u32 	%r1461, %r2214, %r2109;
	and.b32  	%r1457, %r1461, %r221;
	mov.b32 	%r1437, 1;
	// begin inline asm
	{
    .reg .pred p;
    and.b32 %r1435, %r1457, %r1437;    setp.ne.u32 p, %r1435, 0;
    vote.ballot.sync.b32 %r1435, p, 0xffffffff;
    @!p not.b32 %r1435, %r1435;
}

	// end inline asm
	mov.b32 	%r1440, 2;
	// begin inline asm
	{
    .reg .pred p;
    and.b32 %r1438, %r1457, %r1440;    setp.ne.u32 p, %r1438, 0;
    vote.ballot.sync.b32 %r1438, p, 0xffffffff;
    @!p not.b32 %r1438, %r1438;
}

	// end inline asm
	and.b32  	%r1462, %r1438, %r1435;
	mov.b32 	%r1443, 4;
	// begin inline asm
	{
    .reg .pred p;
    and.b32 %r1441, %r1457, %r1443;    setp.ne.u32 p, %r1441, 0;
    vote.ballot.sync.b32 %r1441, p, 0xffffffff;
    @!p not.b32 %r1441, %r1441;
}

	// end inline asm
	and.b32  	%r1463, %r1441, %r1462;
	mov.b32 	%r1446, 8;
	// begin inline asm
	{
    .reg .pred p;
    and.b32 %r1444, %r1457, %r1446;    setp.ne.u32 p, %r1444, 0;
    vote.ballot.sync.b32 %r1444, p, 0xffffffff;
    @!p not.b32 %r1444, %r1444;
}

	// end inline asm
	and.b32  	%r1464, %r1444, %r1463;
	mov.b32 	%r1449, 16;
	// begin inline asm
	{
    .reg .pred p;
    and.b32 %r1447, %r1457, %r1449;    setp.ne.u32 p, %r1447, 0;
    vote.ballot.sync.b32 %r1447, p, 0xffffffff;
    @!p not.b32 %r1447, %r1447;
}

	// end inline asm
	and.b32  	%r1465, %r1447, %r1464;
	mov.b32 	%r1452, 32;
	// begin inline asm
	{
    .reg .pred p;
    and.b32 %r1450, %r1457, %r1452;    setp.ne.u32 p, %r1450, 0;
    vote.ballot.sync.b32 %r1450, p, 0xffffffff;
    @!p not.b32 %r1450, %r1450;
}

	// end inline asm
	and.b32  	%r1466, %r1450, %r1465;
	mov.b32 	%r1455, 64;
	// begin inline asm
	{
    .reg .pred p;
    and.b32 %r1453, %r1457, %r1455;    setp.ne.u32 p, %r1453, 0;
    vote.ballot.sync.b32 %r1453, p, 0xffffffff;
    @!p not.b32 %r1453, %r1453;
}

	// end inline asm
	and.b32  	%r1467, %r1453, %r1466;
	mov.b32 	%r1458, 128;
	// begin inline asm
	{
    .reg .pred p;
    and.b32 %r1456, %r1457, %r1458;    setp.ne.u32 p, %r1456, 0;
    vote.ballot.sync.b32 %r1456, p, 0xffffffff;
    @!p not.b32 %r1456, %r1456;
}

	// end inline asm
	and.b32  	%r1468, %r1456, %r1467;
	clz.b32 	%r1469, %r1468;
	sub.s32 	%r307, 31, %r1469;
	and.b32  	%r1470, %r878, %r1468;
	popc.b32 	%r308, %r1470;
	setp.ne.s32 	%p133, %r443, %r307;
	mov.b32 	%r2243, 0;
	@%p133 bra 	$L__BB12_209;
	shl.b32 	%r1475, %r1457, 2;
	add.s32 	%r1476, %r219, %r1475;
	atom.shared.add.u32 	%r2243, [%r1476], %r308;
$L__BB12_209:
	ld.param.u32 	%r2110, [_ZN3cub18CUB_300001_SM_10006detail10radix_sort29DeviceRadixSortOnesweepKernelINS1_5radix10policy_hubIiiyE10Policy1000ELNS0_9SortOrderE0EiiyiiNS1_21identity_decomposer_tEEEvPT5_SB_PT3_PKSC_PT1_PKSG_PT2_PKSK_T4_iiT6__param_9];
	shfl.sync.idx.b32	%r1502|%p134, %r2243, %r307, 31, -1;
	add.s32 	%r311, %r308, %r1502;
	shr.u32 	%r1503, %r2213, %r2110;
	and.b32  	%r1499, %r1503, %r221;
	mov.b32 	%r1479, 1;
	// begin inline asm
	{
    .reg .pred p;
    and.b32 %r1477, %r1499, %r1479;    setp.ne.u32 p, %r1477, 0;
    vote.ballot.sync.b32 %r1477, p, 0xffffffff;
    @!p not.b32 %r1477, %r1477;
}

	// end inline asm
	mov.b32 	%r1482, 2;
	// begin inline asm
	{
    .reg .pred p;
    and.b32 %r1480, %r1499, %r1482;    setp.ne.u32 p, %r1480, 0;
    vote.ballot.sync.b32 %r1480, p, 0xffffffff;
    @!p not.b32 %r1480, %r1480;
}

	// end inline asm
	and.b32  	%r1504, %r1480, %r1477;
	mov.b32 	%r1485, 4;
	// begin inline asm
	{
    .reg .pred p;
    and.b32 %r1483, %r1499, %r1485;    setp.ne.u32 p, %r1483, 0;
    vote.ballot.sync.b32 %r1483, p, 0xffffffff;
    @!p not.b32 %r1483, %r1483;
}

	// end inline asm
	and.b32  	%r1505, %r1483, %r1504;
	mov.b32 	%r1488, 8;
	// begin inline asm
	{
    .reg .pred p;
    and.b32 %r1486, %r1499, %r1488;    setp.ne.u32 p, %r1486, 0;
    vote.ballot.sync.b32 %r1486, p, 0xffffffff;
    @!p not.b32 %r1486, %r1486;
}

	// end inline asm
	and.b32  	%r1506, %r1486, %r1505;
	mov.b32 	%r1491, 16;
	// begin inline asm
	{
    .reg .pred p;
    and.b32 %r1489, %r1499, %r1491;    setp.ne.u32 p, %r1489, 0;
    vote.ballot.sync.b32 %r1489, p, 0xffffffff;
    @!p not.b32 %r1489, %r1489;
}

	// end inline asm
	and.b32  	%r1507, %r1489, %r1506;
	mov.b32 	%r1494, 32;
	// begin inline asm
	{
    .reg .pred p;
    and.b32 %r1492, %r1499, %r1494;    setp.ne.u32 p, %r1492, 0;
    vote.ballot.sync.b32 %r1492, p, 0xffffffff;
    @!p not.b32 %r1492, %r1492;
}

	// end inline asm
	and.b32  	%r1508, %r1492, %r1507;
	mov.b32 	%r1497, 64;
	// begin inline asm
	{
    .reg .pred p;
    and.b32 %r1495, %r1499, %r1497;    setp.ne.u32 p, %r1495, 0;
    vote.ballot.sync.b32 %r1495, p, 0xffffffff;
    @!p not.b32 %r1495, %r1495;
}

	// end inline asm
	and.b32  	%r1509, %r1495, %r1508;
	mov.b32 	%r1500, 128;
	// begin inline asm
	{
    .reg .pred p;
    and.b32 %r1498, %r1499, %r1500;    setp.ne.u32 p, %r1498, 0;
    vote.ballot.sync.b32 %r1498, p, 0xffffffff;
    @!p not.b32 %r1498, %r1498;
}

	// end inline asm
	and.b32  	%r1510, %r1498, %r1509;
	clz.b32 	%r1511, %r1510;
	sub.s32 	%r313, 31, %r1511;
	and.b32  	%r1512, %r878, %r1510;
	popc.b32 	%r314, %r1512;
	setp.ne.s32 	%p135, %r443, %r313;
	mov.b32 	%r2244, 0;
	@%p135 bra 	$L__BB12_211;
	shl.b32 	%r1517, %r1499, 2;
	add.s32 	%r1518, %r219, %r1517;
	atom.shared.add.u32 	%r2244, [%r1518], %r314;
$L__BB12_211:
	ld.param.u32 	%r2111, [_ZN3cub18CUB_300001_SM_10006detail10radix_sort29DeviceRadixSortOnesweepKernelINS1_5radix10policy_hubIiiyE10Policy1000ELNS0_9SortOrderE0EiiyiiNS1_21identity_decomposer_tEEEvPT5_SB_PT3_PKSC_PT1_PKSG_PT2_PKSK_T4_iiT6__param_9];
	shfl.sync.idx.b32	%r1544|%p136, %r2244, %r313, 31, -1;
	add.s32 	%r317, %r314, %r1544;
	shr.u32 	%r1545, %r2212, %r2111;
	and.b32  	%r1541, %r1545, %r221;
	mov.b32 	%r1521, 1;
	// begin inline asm
	{
    .reg .pred p;
    and.b32 %r1519, %r1541, %r1521;    setp.ne.u32 p, %r1519, 0;
    vote.ballot.sync.b32 %r1519, p, 0xffffffff;
    @!p not.b32 %r1519, %r1519;
}

	// end inline asm
	mov.b32 	%r1524, 2;
	// begin inline asm
	{
    .reg .pred p;
    and.b32 %r1522, %r1541, %r1524;    setp.ne.u32 p, %r1522, 0;
    vote.ballot.sync.b32 %r1522, p, 0xffffffff;
    @!p not.b32 %r1522, %r1522;
}

	// end inline asm
	and.b32  	%r1546, %r1522, %r1519;
	mov.b32 	%r1527, 4;
	// begin inline asm
	{
    .reg .pred p;
    and.b32 %r1525, %r1541, %r1527;    setp.ne.u32 p, %r1525, 0;
    vote.ballot.sync.b32 %r1525, p, 0xffffffff;
    @!p not.b32 %r1525, %r1525;
}

	// end inline asm
	and.b32  	%r1547, %r1525, %r1546;
	mov.b32 	%r1530, 8;
	// begin inline asm
	{
    .reg .pred p;
    and.b32 %r1528, %r1541, %r1530;    setp.ne.u32 p, %r1528, 0;
    vote.ballot.sync.b32 %r1528, p, 0xffffffff;
    @!p not.b32 %r1528, %r1528;
}

	// end inline asm
	and.b32  	%r1548, %r1528, %r1547;
	mov.b32 	%r1533, 16;
	// begin inline asm
	{
    .reg .pred p;
    and.b32 %r1531, %r1541, %r1533;    setp.ne.u32 p, %r1531, 0;
    vote.ballot.sync.b32 %r1531, p, 0xffffffff;
    @!p not.b32 %r1531, %r1531;
}

	// end inline asm
	and.b32  	%r1549, %r1531, %r1548;
	mov.b32 	%r1536, 32;
	// begin inline asm
	{
    .reg .pred p;
    and.b32 %r1534, %r1541, %r1536;    setp.ne.u32 p, %r1534, 0;
    vote.ballot.sync.b32 %r1534, p, 0xffffffff;
    @!p not.b32 %r1534, %r1534;
}

	// end inline asm
	and.b32  	%r1550, %r1534, %r1549;
	mov.b32 	%r1539, 64;
	// begin inline asm
	{
    .reg .pred p;
    and.b32 %r1537, %r1541, %r1539;    setp.ne.u32 p, %r1537, 0;
    vote.ballot.sync.b32 %r1537, p, 0xffffffff;
    @!p not.b32 %r1537, %r1537;
}

	// end inline asm
	and.b32  	%r1551, %r1537, %r1550;
	mov.b32 	%r1542, 128;
	// begin inline asm
	{
    .reg .pred p;
    and.b32 %r1540, %r1541, %r1542;    setp.ne.u32 p, %r1540, 0;
    vote.ballot.sync.b32 %r1540, p, 0xffffffff;
    @!p not.b32 %r1540, %r1540;
}

	// end inline asm
	and.b32  	%r1552, %r1540, %r1551;
	clz.b32 	%r1553, %r1552;
	sub.s32 	%r319, 31, %r1553;
	and.b32  	%r1554, %r878, %r1552;
	popc.b32 	%r320, %r1554;
	setp.ne.s32 	%p137, %r443, %r319;
	mov.b32 	%r2245, 0;
	@%p137 bra 	$L__BB12_213;
	shl.b32 	%r1559, %r1541, 2;
	add.s32 	%r1560, %r219, %r1559;
	atom.shared.add.u32 	%r2245, [%r1560], %r320;
$L__BB12_213:
	setp.gt.u32 	%p138, %r1, 255;
	shfl.sync.idx.b32	%r1561|%p139, %r2245, %r319, 31, -1;
	add.s32 	%r1562, %r320, %r1561;
	bar.sync 	0;
	shl.b32 	%r1563, %r227, 2;
	add.s32 	%r323, %r783, %r1563;
	st.shared.u32 	[%r323+-4], %r2228;
	shl.b32 	%r1565, %r233, 2;
	add.s32 	%r324, %r783, %r1565;
	st.shared.u32 	[%r324+-4], %r2227;
	shl.b32 	%r1566, %r239, 2;
	add.s32 	%r325, %r783, %r1566;
	st.shared.u32 	[%r325+-4], %r2226;
	shl.b32 	%r1567, %r245, 2;
	add.s32 	%r326, %r783, %r1567;
	st.shared.u32 	[%r326+-4], %r2225;
	shl.b32 	%r1568, %r251, 2;
	add.s32 	%r327, %r783, %r1568;
	st.shared.u32 	[%r327+-4], %r2224;
	shl.b32 	%r1569, %r257, 2;
	add.s32 	%r328, %r783, %r1569;
	st.shared.u32 	[%r328+-4], %r2223;
	shl.b32 	%r1570, %r263, 2;
	add.s32 	%r329, %r783, %r1570;
	st.shared.u32 	[%r329+-4], %r2222;
	shl.b32 	%r1571, %r269, 2;
	add.s32 	%r330, %r783, %r1571;
	st.shared.u32 	[%r330+-4], %r2221;
	shl.b32 	%r1572, %r275, 2;
	add.s32 	%r331, %r783, %r1572;
	st.shared.u32 	[%r331+-4], %r2220;
	shl.b32 	%r1573, %r281, 2;
	add.s32 	%r332, %r783, %r1573;
	st.shared.u32 	[%r332+-4], %r2219;
	shl.b32 	%r1574, %r287, 2;
	add.s32 	%r333, %r783, %r1574;
	st.shared.u32 	[%r333+-4], %r2218;
	shl.b32 	%r1575, %r293, 2;
	add.s32 	%r334, %r783, %r1575;
	st.shared.u32 	[%r334+-4], %r2217;
	shl.b32 	%r1576, %r299, 2;
	add.s32 	%r335, %r783, %r1576;
	st.shared.u32 	[%r335+-4], %r2216;
	shl.b32 	%r1577, %r305, 2;
	add.s32 	%r336, %r783, %r1577;
	st.shared.u32 	[%r336+-4], %r2215;
	shl.b32 	%r1578, %r311, 2;
	add.s32 	%r337, %r783, %r1578;
	st.shared.u32 	[%r337+-4], %r2214;
	shl.b32 	%r1579, %r317, 2;
	add.s32 	%r338, %r783, %r1579;
	st.shared.u32 	[%r338+-4], %r2213;
	shl.b32 	%r1580, %r1562, 2;
	add.s32 	%r339, %r783, %r1580;
	st.shared.u32 	[%r339+-4], %r2212;
	shl.b32 	%r1581, %r1, 3;
	add.s32 	%r1582, %r783, %r1581;
	add.s32 	%r340, %r1582, 26112;
	@%p138 bra 	$L__BB12_221;
	ld.param.u64 	%rd437, [_ZN3cub18CUB_300001_SM_10006detail10radix_sort29DeviceRadixSortOnesweepKernelINS1_5radix10policy_hubIiiyE10Policy1000ELNS0_9SortOrderE0EiiyiiNS1_21identity_decomposer_tEEEvPT5_SB_PT3_PKSC_PT1_PKSG_PT2_PKSK_T4_iiT6__param_3];
	cvta.to.global.u64 	%rd93, %rd437;
	shl.b64 	%rd94, %rd9, 3;
	add.s64 	%rd95, %rd93, %rd94;
	ld.global.u64 	%rd96, [%rd95];
	cvt.s64.s32 	%rd97, %r218;
	sub.s64 	%rd456, %rd96, %rd97;
	st.shared.u64 	[%r340], %rd456;
	setp.lt.s32 	%p140, %r3, 1;
	mov.u32 	%r2249, %r2174;
	@%p140 bra 	$L__BB12_220;
	mov.b32 	%r2247, -1;
	mov.u32 	%r2246, %r3;
	mov.u32 	%r2249, %r2174;
$L__BB12_216:
	ld.param.u64 	%rd430, [_ZN3cub18CUB_300001_SM_10006detail10radix_sort29DeviceRadixSortOnesweepKernelINS1_5radix10policy_hubIiiyE10Policy1000ELNS0_9SortOrderE0EiiyiiNS1_21identity_decomposer_tEEEvPT5_SB_PT3_PKSC_PT1_PKSG_PT2_PKSK_T4_iiT6__param_0];
	add.s32 	%r344, %r2246, -1;
	shl.b32 	%r1584, %r344, 8;
	add.s32 	%r1585, %r1584, %r1;
	cvta.to.global.u64 	%rd98, %rd430;
	mul.wide.s32 	%rd99, %r1585, 4;
	add.s64 	%rd19, %rd98, %rd99;
$L__BB12_217:
	membar.cta;
	ld.volatile.global.u32 	%r345, [%rd19];
	setp.eq.s32 	%p141, %r345, 0;
	@%p141 bra 	$L__BB12_217;
	and.b32  	%r1586, %r345, 1073741823;
	add.s32 	%r2249, %r1586, %r2249;
	setp.gt.s32 	%p142, %r345, -1;
	vote.sync.ballot.b32 	%r2247, %p142, %r2247;
	setp.gt.u32 	%p144, %r2246, 1;
	and.pred  	%p145, %p142, %p144;
	mov.u32 	%r2246, %r344;
	@%p145 bra 	$L__BB12_216;
	ld.shared.u64 	%rd456, [%r340];
$L__BB12_220:
	ld.param.u64 	%rd431, [_ZN3cub18CUB_300001_SM_10006detail10radix_sort29DeviceRadixSortOnesweepKernelINS1_5radix10policy_hubIiiyE10Policy1000ELNS0_9SortOrderE0EiiyiiNS1_21identity_decomposer_tEEEvPT5_SB_PT3_PKSC_PT1_PKSG_PT2_PKSK_T4_iiT6__param_0];
	or.b32  	%r1587, %r2249, -2147483648;
	cvta.to.global.u64 	%rd100, %rd431;
	shl.b32 	%r1588, %r3, 8;
	add.s32 	%r1589, %r1588, %r1;
	mul.wide.s32 	%rd101, %r1589, 4;
	add.s64 	%rd102, %rd100, %rd101;
	st.volatile.global.u32 	[%rd102], %r1587;
	sub.s32 	%r1590, %r2249, %r2174;
	cvt.s64.s32 	%rd103, %r1590;
	add.s64 	%rd104, %rd456, %rd103;
	st.shared.u64 	[%r340], %rd104;
$L__BB12_221:
	ld.param.u32 	%r2087, [_ZN3cub18CUB_300001_SM_10006detail10radix_sort29DeviceRadixSortOnesweepKernelINS1_5radix10policy_hubIiiyE10Policy1000ELNS0_9SortOrderE0EiiyiiNS1_21identity_decomposer_tEEEvPT5_SB_PT3_PKSC_PT1_PKSG_PT2_PKSK_T4_iiT6__param_8];
	ld.param.u64 	%rd434, [_ZN3cub18CUB_300001_SM_10006detail10radix_sort29DeviceRadixSortOnesweepKernelINS1_5radix10policy_hubIiiyE10Policy1000ELNS0_9SortOrderE0EiiyiiNS1_21identity_decomposer_tEEEvPT5_SB_PT3_PKSC_PT1_PKSG_PT2_PKSK_T4_iiT6__param_2];
	setp.gt.u32 	%p146, %r1, 255;
	mad.lo.s32 	%r349, %r3, 6528, 6528;
	setp.lt.s32 	%p147, %r349, %r2087;
	setp.eq.s64 	%p148, %rd434, 0;
	or.pred  	%p149, %p148, %p147;
	or.pred  	%p150, %p146, %p149;
	@%p150 bra 	$L__BB12_223;
	ld.param.u64 	%rd435, [_ZN3cub18CUB_300001_SM_10006detail10radix_sort29DeviceRadixSortOnesweepKernelINS1_5radix10policy_hubIiiyE10Policy1000ELNS0_9SortOrderE0EiiyiiNS1_21identity_decomposer_tEEEvPT5_SB_PT3_PKSC_PT1_PKSG_PT2_PKSK_T4_iiT6__param_2];
	ld.shared.u64 	%rd105, [%r340];
	cvt.s64.s32 	%rd106, %r2174;
	cvt.s64.s32 	%rd107, %r218;
	add.s64 	%rd108, %rd107, %rd106;
	add.s64 	%rd109, %rd108, %rd105;
	cvta.to.global.u64 	%rd110, %rd435;
	shl.b64 	%rd111, %rd9, 3;
	add.s64 	%rd112, %rd110, %rd111;
	st.global.u64 	[%rd112], %rd109;
$L__BB12_223:
	ld.param.u32 	%r2088, [_ZN3cub18CUB_300001_SM_10006detail10radix_sort29DeviceRadixSortOnesweepKernelINS1_5radix10policy_hubIiiyE10Policy1000ELNS0_9SortOrderE0EiiyiiNS1_21identity_decomposer_tEEEvPT5_SB_PT3_PKSC_PT1_PKSG_PT2_PKSK_T4_iiT6__param_8];
	ld.param.u64 	%rd438, [_ZN3cub18CUB_300001_SM_10006detail10radix_sort29DeviceRadixSortOnesweepKernelINS1_5radix10policy_hubIiiyE10Policy1000ELNS0_9SortOrderE0EiiyiiNS1_21identity_decomposer_tEEEvPT5_SB_PT3_PKSC_PT1_PKSG_PT2_PKSK_T4_iiT6__param_4];
	cvta.to.global.u64 	%rd22, %rd438;
	shl.b32 	%r1591, %r1, 2;
	add.s32 	%r350, %r783, %r1591;
	setp.gt.s32 	%p151, %r349, %r2088;
	bar.sync 	0;
	@%p151 bra 	$L__BB12_225;
	ld.param.u32 	%r2112, [_ZN3cub18CUB_300001_SM_10006detail10radix_sort29DeviceRadixSortOnesweepKernelINS1_5radix10policy_hubIiiyE10Policy1000ELNS0_9SortOrderE0EiiyiiNS1_21identity_decomposer_tEEEvPT5_SB_PT3_PKSC_PT1_PKSG_PT2_PKSK_T4_iiT6__param_9];
	ld.shared.u32 	%r1593, [%r350];
	shr.u32 	%r1594, %r1593, %r2112;
	and.b32  	%r1595, %r1594, %r221;
	shl.b32 	%r1596, %r1595, 3;
	add.s32 	%r1598, %r783, 26112;
	add.s32 	%r1599, %r1598, %r1596;
	ld.shared.u64 	%rd113, [%r1599];
	add.s64 	%rd114, %rd113, %rd9;
	xor.b32  	%r1600, %r1593, -2147483648;
	shl.b64 	%rd115, %rd114, 2;
	add.s64 	%rd116, %rd22, %rd115;
	st.global.u32 	[%rd116], %r1600;
	bar.warp.sync 	-1;
	ld.shared.u32 	%r1601, [%r350+1536];
	shr.u32 	%r1602, %r1601, %r2112;
	and.b32  	%r1603, %r1602, %r221;
	shl.b32 	%r1604, %r1603, 3;
	add.s32 	%r1605, %r1598, %r1604;
	ld.shared.u64 	%rd117, [%r1605];
	add.s64 	%rd118, %rd117, %rd9;
	xor.b32  	%r1606, %r1601, -2147483648;
	shl.b64 	%rd119, %rd118, 2;
	add.s64 	%rd120, %rd22, %rd119;
	st.global.u32 	[%rd120+1536], %r1606;
	bar.warp.sync 	-1;
	ld.shared.u32 	%r1607, [%r350+3072];
	shr.u32 	%r1608, %r1607, %r2112;
	and.b32  	%r1609, %r1608, %r221;
	shl.b32 	%r1610, %r1609, 3;
	add.s32 	%r1611, %r1598, %r1610;
	ld.shared.u64 	%rd121, [%r1611];
	add.s64 	%rd122, %rd121, %rd9;
	xor.b32  	%r1612, %r1607, -2147483648;
	shl.b64 	%rd123, %rd122, 2;
	add.s64 	%rd124, %rd22, %rd123;
	st.global.u32 	[%rd124+3072], %r1612;
	bar.warp.sync 	-1;
	ld.shared.u32 	%r1613, [%r350+4608];
	shr.u32 	%r1614, %r1613, %r2112;
	and.b32  	%r1615, %r1614, %r221;
	shl.b32 	%r1616, %r1615, 3;
	add.s32 	%r1617, %r1598, %r1616;
	ld.shared.u64 	%rd125, [%r1617];
	add.s64 	%rd126, %rd125, %rd9;
	xor.b32  	%r1618, %r1613, -2147483648;
	shl.b64 	%rd127, %rd126, 2;
	add.s64 	%rd128, %rd22, %rd127;
	st.global.u32 	[%rd128+4608], %r1618;
	bar.warp.sync 	-1;
	ld.shared.u32 	%r1619, [%r350+6144];
	shr.u32 	%r1620, %r1619, %r2112;
	and.b32  	%r1621, %r1620, %r221;
	shl.b32 	%r1622, %r1621, 3;
	add.s32 	%r1623, %r1598, %r1622;
	ld.shared.u64 	%rd129, [%r1623];
	add.s64 	%rd130, %rd129, %rd9;
	xor.b32  	%r1624, %r1619, -2147483648;
	shl.b64 	%rd131, %rd130, 2;
	add.s64 	%rd132, %rd22, %rd131;
	st.global.u32 	[%rd132+6144], %r1624;
	bar.warp.sync 	-1;
	ld.shared.u32 	%r1625, [%r350+7680];
	shr.u32 	%r1626, %r1625, %r2112;
	and.b32  	%r1627, %r1626, %r221;
	shl.b32 	%r1628, %r1627, 3;
	add.s32 	%r1629, %r1598, %r1628;
	ld.shared.u64 	%rd133, [%r1629];
	add.s64 	%rd134, %rd133, %rd9;
	xor.b32  	%r1630, %r1625, -2147483648;
	shl.b64 	%rd135, %rd134, 2;
	add.s64 	%rd136, %rd22, %rd135;
	st.global.u32 	[%rd136+7680], %r1630;
	bar.warp.sync 	-1;
	ld.shared.u32 	%r1631, [%r350+9216];
	shr.u32 	%r1632, %r1631, %r2112;
	and.b32  	%r1633, %r1632, %r221;
	shl.b32 	%r1634, %r1633, 3;
	add.s32 	%r1635, %r1598, %r1634;
	ld.shared.u64 	%rd137, [%r1635];
	add.s64 	%rd138, %rd137, %rd9;
	xor.b32  	%r1636, %r1631, -2147483648;
	shl.b64 	%rd139, %rd138, 2;
	add.s64 	%rd140, %rd22, %rd139;
	st.global.u32 	[%rd140+9216], %r1636;
	bar.warp.sync 	-1;
	ld.shared.u32 	%r1637, [%r350+10752];
	shr.u32 	%r1638, %r1637, %r2112;
	and.b32  	%r1639, %r1638, %r221;
	shl.b32 	%r1640, %r1639, 3;
	add.s32 	%r1641, %r1598, %r1640;
	ld.shared.u64 	%rd141, [%r1641];
	add.s64 	%rd142, %rd141, %rd9;
	xor.b32  	%r1642, %r1637, -2147483648;
	shl.b64 	%rd143, %rd142, 2;
	add.s64 	%rd144, %rd22, %rd143;
	st.global.u32 	[%rd144+10752], %r1642;
	bar.warp.sync 	-1;
	ld.shared.u32 	%r1643, [%r350+12288];
	shr.u32 	%r1644, %r1643, %r2112;
	and.b32  	%r1645, %r1644, %r221;
	shl.b32 	%r1646, %r1645, 3;
	add.s32 	%r1647, %r1598, %r1646;
	ld.shared.u64 	%rd145, [%r1647];
	add.s64 	%rd146, %rd145, %rd9;
	xor.b32  	%r1648, %r1643, -2147483648;
	shl.b64 	%rd147, %rd146, 2;
	add.s64 	%rd148, %rd22, %rd147;
	st.global.u32 	[%rd148+12288], %r1648;
	bar.warp.sync 	-1;
	ld.shared.u32 	%r1649, [%r350+13824];
	shr.u32 	%r1650, %r1649, %r2112;
	and.b32  	%r1651, %r1650, %r221;
	shl.b32 	%r1652, %r1651, 3;
	add.s32 	%r1653, %r1598, %r1652;
	ld.shared.u64 	%rd149, [%r1653];
	add.s64 	%rd150, %rd149, %rd9;
	xor.b32  	%r1654, %r1649, -2147483648;
	shl.b64 	%rd151, %rd150, 2;
	add.s64 	%rd152, %rd22, %rd151;
	st.global.u32 	[%rd152+13824], %r1654;
	bar.warp.sync 	-1;
	ld.shared.u32 	%r1655, [%r350+15360];
	shr.u32 	%r1656, %r1655, %r2112;
	and.b32  	%r1657, %r1656, %r221;
	shl.b32 	%r1658, %r1657, 3;
	add.s32 	%r1659, %r1598, %r1658;
	ld.shared.u64 	%rd153, [%r1659];
	add.s64 	%rd154, %rd153, %rd9;
	xor.b32  	%r1660, %r1655, -2147483648;
	shl.b64 	%rd155, %rd154, 2;
	add.s64 	%rd156, %rd22, %rd155;
	st.global.u32 	[%rd156+15360], %r1660;
	bar.warp.sync 	-1;
	ld.shared.u32 	%r1661, [%r350+16896];
	shr.u32 	%r1662, %r1661, %r2112;
	and.b32  	%r1663, %r1662, %r221;
	shl.b32 	%r1664, %r1663, 3;
	add.s32 	%r1665, %r1598, %r1664;
	ld.shared.u64 	%rd157, [%r1665];
	add.s64 	%rd158, %rd157, %rd9;
	xor.b32  	%r1666, %r1661, -2147483648;
	shl.b64 	%rd159, %rd158, 2;
	add.s64 	%rd160, %rd22, %rd159;
	st.global.u32 	[%rd160+16896], %r1666;
	bar.warp.sync 	-1;
	ld.shared.u32 	%r1667, [%r350+18432];
	shr.u32 	%r1668, %r1667, %r2112;
	and.b32  	%r1669, %r1668, %r221;
	shl.b32 	%r1670, %r1669, 3;
	add.s32 	%r1671, %r1598, %r1670;
	ld.shared.u64 	%rd161, [%r1671];
	add.s64 	%rd162, %rd161, %rd9;
	xor.b32  	%r1672, %r1667, -2147483648;
	shl.b64 	%rd163, %rd162, 2;
	add.s64 	%rd164, %rd22, %rd163;
	st.global.u32 	[%rd164+18432], %r1672;
	bar.warp.sync 	-1;
	ld.shared.u32 	%r1673, [%r350+19968];
	shr.u32 	%r1674, %r1673, %r2112;
	and.b32  	%r1675, %r1674, %r221;
	shl.b32 	%r1676, %r1675, 3;
	add.s32 	%r1677, %r1598, %r1676;
	ld.shared.u64 	%rd165, [%r1677];
	add.s64 	%rd166, %rd165, %rd9;
	xor.b32  	%r1678, %r1673, -2147483648;
	shl.b64 	%rd167, %rd166, 2;
	add.s64 	%rd168, %rd22, %rd167;
	st.global.u32 	[%rd168+19968], %r1678;
	bar.warp.sync 	-1;
	ld.shared.u32 	%r1679, [%r350+21504];
	shr.u32 	%r1680, %r1679, %r2112;
	and.b32  	%r1681, %r1680, %r221;
	shl.b32 	%r1682, %r1681, 3;
	add.s32 	%r1683, %r1598, %r1682;
	ld.shared.u64 	%rd169, [%r1683];
	add.s64 	%rd170, %rd169, %rd9;
	xor.b32  	%r1684, %r1679, -2147483648;
	shl.b64 	%rd171, %rd170, 2;
	add.s64 	%rd172, %rd22, %rd171;
	st.global.u32 	[%rd172+21504], %r1684;
	bar.warp.sync 	-1;
	ld.shared.u32 	%r1685, [%r350+23040];
	shr.u32 	%r1686, %r1685, %r2112;
	and.b32  	%r1687, %r1686, %r221;
	shl.b32 	%r1688, %r1687, 3;
	add.s32 	%r1689, %r1598, %r1688;
	ld.shared.u64 	%rd173, [%r1689];
	add.s64 	%rd174, %rd173, %rd9;
	xor.b32  	%r1690, %r1685, -2147483648;
	shl.b64 	%rd175, %rd174, 2;
	add.s64 	%rd176, %rd22, %rd175;
	st.global.u32 	[%rd176+23040], %r1690;
	bar.warp.sync 	-1;
	ld.shared.u32 	%r1691, [%r350+24576];
	shr.u32 	%r1692, %r1691, %r2112;
	and.b32  	%r1693, %r1692, %r221;
	shl.b32 	%r1694, %r1693, 3;
	add.s32 	%r1695, %r1598, %r1694;
	ld.shared.u64 	%rd177, [%r1695];
	add.s64 	%rd178, %rd177, %rd9;
	xor.b32  	%r1696, %r1691, -2147483648;
	shl.b64 	%rd179, %rd178, 2;
	add.s64 	%rd180, %rd22, %rd179;
	st.global.u32 	[%rd180+24576], %r1696;
	bar.warp.sync 	-1;
	bra.uni 	$L__BB12_260;
$L__BB12_225:
	ld.param.u32 	%r2089, [_ZN3cub18CUB_300001_SM_10006detail10radix_sort29DeviceRadixSortOnesweepKernelINS1_5radix10policy_hubIiiyE10Policy1000ELNS0_9SortOrderE0EiiyiiNS1_21identity_decomposer_tEEEvPT5_SB_PT3_PKSC_PT1_PKSG_PT2_PKSK_T4_iiT6__param_8];
	mad.lo.s32 	%r351, %r3, -6528, %r2089;
	setp.ge.s32 	%p152, %r1, %r351;
	@%p152 bra 	$L__BB12_227;
	ld.param.u32 	%r2113, [_ZN3cub18CUB_300001_SM_10006detail10radix_sort29DeviceRadixSortOnesweepKernelINS1_5radix10policy_hubIiiyE10Policy1000ELNS0_9SortOrderE0EiiyiiNS1_21identity_decomposer_tEEEvPT5_SB_PT3_PKSC_PT1_PKSG_PT2_PKSK_T4_iiT6__param_9];
	ld.shared.u32 	%r1697, [%r350];
	shr.u32 	%r1698, %r1697, %r2113;
	and.b32  	%r1699, %r1698, %r221;
	shl.b32 	%r1700, %r1699, 3;
	add.s32 	%r1702, %r783, %r1700;
	ld.shared.u64 	%rd181, [%r1702+26112];
	xor.b32  	%r1703, %r1697, -2147483648;
	add.s64 	%rd182, %rd181, %rd9;
	shl.b64 	%rd183, %rd182, 2;
	add.s64 	%rd184, %rd22, %rd183;
	st.global.u32 	[%rd184], %r1703;
$L__BB12_227:
	bar.warp.sync 	-1;
	add.s32 	%r1704, %r1, 384;
	setp.ge.s32 	%p153, %r1704, %r351;
	@%p153 bra 	$L__BB12_229;
	ld.param.u32 	%r2114, [_ZN3cub18CUB_300001_SM_10006detail10radix_sort29DeviceRadixSortOnesweepKernelINS1_5radix10policy_hubIiiyE10Policy1000ELNS0_9SortOrderE0EiiyiiNS1_21identity_decomposer_tEEEvPT5_SB_PT3_PKSC_PT1_PKSG_PT2_PKSK_T4_iiT6__param_9];
	ld.shared.u32 	%r1705, [%r350+1536];
	shr.u32 	%r1706, %r1705, %r2114;
	and.b32  	%r1707, %r1706, %r221;
	shl.b32 	%r1708, %r1707, 3;
	add.s32 	%r1710, %r783, %r1708;
	ld.shared.u64 	%rd185, [%r1710+26112];
	xor.b32  	%r1711, %r1705, -2147483648;
	add.s64 	%rd186, %rd185, %rd9;
	shl.b64 	%rd187, %rd186, 2;
	add.s64 	%rd188, %rd22, %rd187;
	st.global.u32 	[%rd188+1536], %r1711;
$L__BB12_229:
	bar.warp.sync 	-1;
	add.s32 	%r1712, %r1, 768;
	setp.ge.s32 	%p154, %r1712, %r351;
	@%p154 bra 	$L__BB12_231;
	ld.param.u32 	%r2115, [_ZN3cub18CUB_300001_SM_10006detail10radix_sort29DeviceRadixSortOnesweepKernelINS1_5radix10policy_hubIiiyE10Policy1000ELNS0_9SortOrderE0EiiyiiNS1_21identity_decomposer_tEEEvPT5_SB_PT3_PKSC_PT1_PKSG_PT2_PKSK_T4_iiT6__param_9];
	ld.shared.u32 	%r1713, [%r350+3072];
	shr.u32 	%r1714, %r1713, %r2115;
	and.b32  	%r1715, %r1714, %r221;
	shl.b32 	%r1716, %r1715, 3;
	add.s32 	%r1718, %r783, %r1716;
	ld.shared.u64 	%rd189, [%r1718+26112];
	xor.b32  	%r1719, %r1713, -2147483648;
	add.s64 	%rd190, %rd189, %rd9;
	shl.b64 	%rd191, %rd190, 2;
	add.s64 	%rd192, %rd22, %rd191;
	st.global.u32 	[%rd192+3072], %r1719;
$L__BB12_231:
	bar.warp.sync 	-1;
	add.s32 	%r1720, %r1, 1152;
	setp.ge.s32 	%p155, %r1720, %r351;
	@%p155 bra 	$L__BB12_233;
	ld.param.u32 	%r2116, [_ZN3cub18CUB_300001_SM_10006detail10radix_sort29DeviceRadixSortOnesweepKernelINS1_5radix10policy_hubIiiyE10Policy1000ELNS0_9SortOrderE0EiiyiiNS1_21identity_decomposer_tEEEvPT5_SB_PT3_PKSC_PT1_PKSG_PT2_PKSK_T4_iiT6__param_9];
	ld.shared.u32 	%r1721, [%r350+4608];
	shr.u32 	%r1722, %r1721, %r2116;
	and.b32  	%r1723, %r1722, %r221;
	shl.b32 	%r1724, %r1723, 3;
	add.s32 	%r1726, %r783, %r1724;
	ld.shared.u64 	%rd193, [%r1726+26112];
	xor.b32  	%r1727, %r1721, -2147483648;
	add.s64 	%rd194, %rd193, %rd9;
	shl.b64 	%rd195, %rd194, 2;
	add.s64 	%rd196, %rd22, %rd195;
	st.global.u32 	[%rd196+4608], %r1727;
$L__BB12_233:
	bar.warp.sync 	-1;
	add.s32 	%r1728, %r1, 1536;
	setp.ge.s32 	%p156, %r1728, %r351;
	@%p156 bra 	$L__BB12_235;
	ld.param.u32 	%r2117, [_ZN3cub18CUB_300001_SM_10006detail10radix_sort29DeviceRadixSortOnesweepKernelINS1_5radix10policy_hubIiiyE10Policy1000ELNS0_9SortOrderE0EiiyiiNS1_21identity_decomposer_tEEEvPT5_SB_PT3_PKSC_PT1_PKSG_PT2_PKSK_T4_iiT6__param_9];
	ld.shared.u32 	%r1729, [%r350+6144];
	shr.u32 	%r1730, %r1729, %r2117;
	and.b32  	%r1731, %r1730, %r221;
	shl.b32 	%r1732, %r1731, 3;
	add.s32 	%r1734, %r783, %r1732;
	ld.shared.u64 	%rd197, [%r1734+26112];
	xor.b32  	%r1735, %r1729, -2147483648;
	add.s64 	%rd198, %rd197, %rd9;
	shl.b64 	%rd199, %rd198, 2;
	add.s64 	%rd200, %rd22, %rd199;
	st.global.u32 	[%rd200+6144], %r1735;
$L__BB12_235:
	bar.warp.sync 	-1;
	add.s32 	%r1736, %r1, 1920;
	setp.ge.s32 	%p157, %r1736, %r351;
	@%p157 bra 	$L__BB12_237;
	ld.param.u32 	%r2118, [_ZN3cub18CUB_300001_SM_10006detail10radix_sort29DeviceRadixSortOnesweepKernelINS1_5radix10policy_hubIiiyE10Policy1000ELNS0_9SortOrderE0EiiyiiNS1_21identity_decomposer_tEEEvPT5_SB_PT3_PKSC_PT1_PKSG_PT2_PKSK_T4_iiT6__param_9];
	ld.shared.u32 	%r1737, [%r350+7680];
	shr.u32 	%r1738, %r1737, %r2118;
	and.b32  	%r1739, %r1738, %r221;
	shl.b32 	%r1740, %r1739, 3;
	add.s32 	%r1742, %r783, %r1740;
	ld.shared.u64 	%rd201, [%r1742+26112];
	xor.b32  	%r1743, %r1737, -2147483648;
	add.s64 	%rd202, %rd201, %rd9;
	shl.b64 	%rd203, %rd202, 2;
	add.s64 	%rd204, %rd22, %rd203;
	st.global.u32 	[%rd204+7680], %r1743;
$L__BB12_237:
	bar.warp.sync 	-1;
	add.s32 	%r1744, %r1, 2304;
	setp.ge.s32 	%p158, %r1744, %r351;
	@%p158 bra 	$L__BB12_239;
	ld.param.u32 	%r2119, [_ZN3cub18CUB_300001_SM_10006detail10radix_sort29DeviceRadixSortOnesweepKernelINS1_5radix10policy_hubIiiyE10Policy1000ELNS0_9SortOrderE0EiiyiiNS1_21identity_decomposer_tEEEvPT5_SB_PT3_PKSC_PT1_PKSG_PT2_PKSK_T4_iiT6__param_9];
	ld.shared.u32 	%r1745, [%r350+9216];
	shr.u32 	%r1746, %r1745, %r2119;
	and.b32  	%r1747, %r1746, %r221;
	shl.b32 	%r1748, %r1747, 3;
	add.s32 	%r1750, %r783, %r1748;
	ld.shared.u64 	%rd205, [%r1750+26112];
	xor.b32  	%r1751, %r1745, -2147483648;
	add.s64 	%rd206, %rd205, %rd9;
	shl.b64 	%rd207, %rd206, 2;
	add.s64 	%rd208, %rd22, %rd207;
	st.global.u32 	[%rd208+9216], %r1751;
$L__BB12_239:
	bar.warp.sync 	-1;
	add.s32 	%r1752, %r1, 2688;
	setp.ge.s32 	%p159, %r1752, %r351;
	@%p159 bra 	$L__BB12_241;
	ld.param.u32 	%r2120, [_ZN3cub18CUB_300001_SM_10006detail10radix_sort29DeviceRadixSortOnesweepKernelINS1_5radix10policy_hubIiiyE10Policy1000ELNS0_9SortOrderE0EiiyiiNS1_21identity_decomposer_tEEEvPT5_SB_PT3_PKSC_PT1_PKSG_PT2_PKSK_T4_iiT6__param_9];
	ld.shared.u32 	%r1753, [%r350+10752];
	shr.u32 	%r1754, %r1753, %r2120;
	and.b32  	%r1755, %r1754, %r221;
	shl.b32 	%r1756, %r1755, 3;
	add.s32 	%r1758, %r783, %r1756;
	ld.shared.u64 	%rd209, [%r1758+26112];
	xor.b32  	%r1759, %r1753, -2147483648;
	add.s64 	%rd210, %rd209, %rd9;
	shl.b64 	%rd211, %rd210, 2;
	add.s64 	%rd212, %rd22, %rd211;
	st.global.u32 	[%rd212+10752], %r1759;
$L__BB12_241:
	bar.warp.sync 	-1;
	or.b32  	%r1760, %r1, 3072;
	setp.ge.s32 	%p160, %r1760, %r351;
	@%p160 bra 	$L__BB12_243;
	ld.param.u32 	%r2121, [_ZN3cub18CUB_300001_SM_10006detail10radix_sort29DeviceRadixSortOnesweepKernelINS1_5radix10policy_hubIiiyE10Policy1000ELNS0_9SortOrderE0EiiyiiNS1_21identity_decomposer_tEEEvPT5_SB_PT3_PKSC_PT1_PKSG_PT2_PKSK_T4_iiT6__param_9];
	ld.shared.u32 	%r1761, [%r350+12288];
	shr.u32 	%r1762, %r1761, %r2121;
	and.b32  	%r1763, %r1762, %r221;
	shl.b32 	%r1764, %r1763, 3;
	add.s32 	%r1766, %r783, %r1764;
	ld.shared.u64 	%rd213, [%r1766+26112];
	xor.b32  	%r1767, %r1761, -2147483648;
	add.s64 	%rd214, %rd213, %rd9;
	shl.b64 	%rd215, %rd214, 2;
	add.s64 	%rd216, %rd22, %rd215;
	st.global.u32 	[%rd216+12288], %r1767;
$L__BB12_243:
	bar.warp.sync 	-1;
	add.s32 	%r1768, %r1, 3456;
	setp.ge.s32 	%p161, %r1768, %r351;
	@%p161 bra 	$L__BB12_245;
	ld.param.u32 	%r2122, [_ZN3cub18CUB_300001_SM_10006detail10radix_sort29DeviceRadixSortOnesweepKernelINS1_5radix10policy_hubIiiyE10Policy1000ELNS0_9SortOrderE0EiiyiiNS1_21identity_decomposer_tEEEvPT5_SB_PT3_PKSC_PT1_PKSG_PT2_PKSK_T4_iiT6__param_9];
	ld.shared.u32 	%r1769, [%r350+13824];
	shr.u32 	%r1770, %r1769, %r2122;
	and.b32  	%r1771, %r1770, %r221;
	shl.b32 	%r1772, %r1771, 3;
	add.s32 	%r1774, %r783, %r1772;
	ld.shared.u64 	%rd217, [%r1774+26112];
	xor.b32  	%r1775, %r1769, -2147483648;
	add.s64 	%rd218, %rd217, %rd9;
	shl.b64 	%rd219, %rd218, 2;
	add.s64 	%rd220, %rd22, %rd219;
	st.global.u32 	[%rd220+13824], %r1775;
$L__BB12_245:
	bar.warp.sync 	-1;
	add.s32 	%r1776, %r1, 3840;
	setp.ge.s32 	%p162, %r1776, %r351;
	@%p162 bra 	$L__BB12_247;
	ld.param.u32 	%r2123, [_ZN3cub18CUB_300001_SM_10006detail10radix_sort29DeviceRadixSortOnesweepKernelINS1_5radix10policy_hubIiiyE10Policy1000ELNS0_9SortOrderE0EiiyiiNS1_21identity_decomposer_tEEEvPT5_SB_PT3_PKSC_PT1_PKSG_PT2_PKSK_T4_iiT6__param_9];
	ld.shared.u32 	%r1777, [%r350+15360];
	shr.u32 	%r1778, %r1777, %r2123;
	and.b32  	%r1779, %r1778, %r221;
	shl.b32 	%r1780, %r1779, 3;
	add.s32 	%r1782, %r783, %r1780;
	ld.shared.u64 	%rd221, [%r1782+26112];
	xor.b32  	%r1783, %r1777, -2147483648;
	add.s64 	%rd222, %rd221, %rd9;
	shl.b64 	%rd223, %rd222, 2;
	add.s64 	%rd224, %rd22, %rd223;
	st.global.u32 	[%rd224+15360], %r1783;
$L__BB12_247:
	bar.warp.sync 	-1;
	add.s32 	%r1784, %r1, 4224;
	setp.ge.s32 	%p163, %r1784, %r351;
	@%p163 bra 	$L__BB12_249;
	ld.param.u32 	%r2124, [_ZN3cub18CUB_300001_SM_10006detail10radix_sort29DeviceRadixSortOnesweepKernelINS1_5radix10policy_hubIiiyE10Policy1000ELNS0_9SortOrderE0EiiyiiNS1_21identity_decomposer_tEEEvPT5_SB_PT3_PKSC_PT1_PKSG_PT2_PKSK_T4_iiT6__param_9];
	ld.shared.u32 	%r1785, [%r350+16896];
	shr.u32 	%r1786, %r1785, %r2124;
	and.b32  	%r1787, %r1786, %r221;
	shl.b32 	%r1788, %r1787, 3;
	add.s32 	%r1790, %r783, %r1788;
	ld.shared.u64 	%rd225, [%r1790+26112];
	xor.b32  	%r1791, %r1785, -2147483648;
	add.s64 	%rd226, %rd225, %rd9;
	shl.b64 	%rd227, %rd226, 2;
	add.s64 	%rd228, %rd22, %rd227;
	st.global.u32 	[%rd228+16896], %r1791;
$L__BB12_249:
	bar.warp.sync 	-1;
	add.s32 	%r1792, %r1, 4608;
	setp.ge.s32 	%p164, %r1792, %r351;
	@%p164 bra 	$L__BB12_251;
	ld.param.u32 	%r2125, [_ZN3cub18CUB_300001_SM_10006detail10radix_sort29DeviceRadixSortOnesweepKernelINS1_5radix10policy_hubIiiyE10Policy1000ELNS0_9SortOrderE0EiiyiiNS1_21identity_decomposer_tEEEvPT5_SB_PT3_PKSC_PT1_PKSG_PT2_PKSK_T4_iiT6__param_9];
	ld.shared.u32 	%r1793, [%r350+18432];
	shr.u32 	%r1794, %r1793, %r2125;
	and.b32  	%r1795, %r1794, %r221;
	shl.b32 	%r1796, %r1795, 3;
	add.s32 	%r1798, %r783, %r1796;
	ld.shared.u64 	%rd229, [%r1798+26112];
	xor.b32  	%r1799, %r1793, -2147483648;
	add.s64 	%rd230, %rd229, %rd9;
	shl.b64 	%rd231, %rd230, 2;
	add.s64 	%rd232, %rd22, %rd231;
	st.global.u32 	[%rd232+18432], %r1799;
$L__BB12_251:
	bar.warp.sync 	-1;
	add.s32 	%r1800, %r1, 4992;
	setp.ge.s32 	%p165, %r1800, %r351;
	@%p165 bra 	$L__BB12_253;
	ld.param.u32 	%r2126, [_ZN3cub18CUB_300001_SM_10006detail10radix_sort29DeviceRadixSortOnesweepKernelINS1_5radix10policy_hubIiiyE10Policy1000ELNS0_9SortOrderE0EiiyiiNS1_21identity_decomposer_tEEEvPT5_SB_PT3_PKSC_PT1_PKSG_PT2_PKSK_T4_iiT6__param_9];
	ld.shared.u32 	%r1801, [%r350+19968];
	shr.u32 	%r1802, %r1801, %r2126;
	and.b32  	%r1803, %r1802, %r221;
	shl.b32 	%r1804, %r1803, 3;
	add.s32 	%r1806, %r783, %r1804;
	ld.shared.u64 	%rd233, [%r1806+26112];
	xor.b32  	%r1807, %r1801, -2147483648;
	add.s64 	%rd234, %rd233, %rd9;
	shl.b64 	%rd235, %rd234, 2;
	add.s64 	%rd236, %rd22, %rd235;
	st.global.u32 	[%rd236+19968], %r1807;
$L__BB12_253:
	bar.warp.sync 	-1;
	add.s32 	%r1808, %r1, 5376;
	setp.ge.s32 	%p166, %r1808, %r351;
	@%p166 bra 	$L__BB12_255;
	ld.param.u32 	%r2127, [_ZN3cub18CUB_300001_SM_10006detail10radix_sort29DeviceRadixSortOnesweepKernelINS1_5radix10policy_hubIiiyE10Policy1000ELNS0_9SortOrderE0EiiyiiNS1_21identity_decomposer_tEEEvPT5_SB_PT3_PKSC_PT1_PKSG_PT2_PKSK_T4_iiT6__param_9];
	ld.shared.u32 	%r1809, [%r350+21504];
	shr.u32 	%r1810, %r1809, %r2127;
	and.b32  	%r1811, %r1810, %r221;
	shl.b32 	%r1812, %r1811, 3;
	add.s32 	%r1814, %r783, %r1812;
	ld.shared.u64 	%rd237, [%r1814+26112];
	xor.b32  	%r1815, %r1809, -2147483648;
	add.s64 	%rd238, %rd237, %rd9;
	shl.b64 	%rd239, %rd238, 2;
	add.s64 	%rd240, %rd22, %rd239;
	st.global.u32 	[%rd240+21504], %r1815;
$L__BB12_255:
	bar.warp.sync 	-1;
	add.s32 	%r1816, %r1, 5760;
	setp.ge.s32 	%p167, %r1816, %r351;
	@%p167 bra 	$L__BB12_257;
	ld.param.u32 	%r2128, [_ZN3cub18CUB_300001_SM_10006detail10radix_sort29DeviceRadixSortOnesweepKernelINS1_5radix10policy_hubIiiyE10Policy1000ELNS0_9SortOrderE0EiiyiiNS1_21identity_decomposer_tEEEvPT5_SB_PT3_PKSC_PT1_PKSG_PT2_PKSK_T4_iiT6__param_9];
	ld.shared.u32 	%r1817, [%r350+23040];
	shr.u32 	%r1818, %r1817, %r2128;
	and.b32  	%r1819, %r1818, %r221;
	shl.b32 	%r1820, %r1819, 3;
	add.s32 	%r1822, %r783, %r1820;
	ld.shared.u64 	%rd241, [%r1822+26112];
	xor.b32  	%r1823, %r1817, -2147483648;
	add.s64 	%rd242, %rd241, %rd9;
	shl.b64 	%rd243, %rd242, 2;
	add.s64 	%rd244, %rd22, %rd243;
	st.global.u32 	[%rd244+23040], %r1823;
$L__BB12_257:
	bar.warp.sync 	-1;
	or.b32  	%r1824, %r1, 6144;
	setp.ge.s32 	%p168, %r1824, %r351;
	@%p168 bra 	$L__BB12_259;
	ld.param.u32 	%r2129, [_ZN3cub18CUB_300001_SM_10006detail10radix_sort29DeviceRadixSortOnesweepKernelINS1_5radix10policy_hubIiiyE10Policy1000ELNS0_9SortOrderE0EiiyiiNS1_21identity_decomposer_tEEEvPT5_SB_PT3_PKSC_PT1_PKSG_PT2_PKSK_T4_iiT6__param_9];
	ld.shared.u32 	%r1825, [%r350+24576];
	shr.u32 	%r1826, %r1825, %r2129;
	and.b32  	%r1827, %r1826, %r221;
	shl.b32 	%r1828, %r1827, 3;
	add.s32 	%r1830, %r783, %r1828;
	ld.shared.u64 	%rd245, [%r1830+26112];
	xor.b32  	%r1831, %r1825, -2147483648;
	add.s64 	%rd246, %rd245, %rd9;
	shl.b64 	%rd247, %rd246, 2;
	add.s64 	%rd248, %rd22, %rd247;
	st.global.u32 	[%rd248+24576], %r1831;
$L__BB12_259:
	bar.warp.sync 	-1;
$L__BB12_260:
	ld.param.u32 	%r2130, [_ZN3cub18CUB_300001_SM_10006detail10radix_sort29DeviceRadixSortOnesweepKernelINS1_5radix10policy_hubIiiyE10Policy1000ELNS0_9SortOrderE0EiiyiiNS1_21identity_decomposer_tEEEvPT5_SB_PT3_PKSC_PT1_PKSG_PT2_PKSK_T4_iiT6__param_9];
	ld.param.u32 	%r2090, [_ZN3cub18CUB_300001_SM_10006detail10radix_sort29DeviceRadixSortOnesweepKernelINS1_5radix10policy_hubIiiyE10Policy1000ELNS0_9SortOrderE0EiiyiiNS1_21identity_decomposer_tEEEvPT5_SB_PT3_PKSC_PT1_PKSG_PT2_PKSK_T4_iiT6__param_8];
	setp.gt.s32 	%p169, %r349, %r2090;
	ld.shared.u32 	%r1832, [%r350];
	shr.u32 	%r1833, %r1832, %r2130;
	and.b32  	%r352, %r1833, %r221;
	ld.shared.u32 	%r1834, [%r350+1536];
	shr.u32 	%r1835, %r1834, %r2130;
	and.b32  	%r353, %r1835, %r221;
	ld.shared.u32 	%r1836, [%r350+3072];
	shr.u32 	%r1837, %r1836, %r2130;
	and.b32  	%r354, %r1837, %r221;
	ld.shared.u32 	%r1838, [%r350+4608];
	shr.u32 	%r1839, %r1838, %r2130;
	and.b32  	%r355, %r1839, %r221;
	ld.shared.u32 	%r1840, [%r350+6144];
	shr.u32 	%r1841, %r1840, %r2130;
	and.b32  	%r356, %r1841, %r221;
	ld.shared.u32 	%r1842, [%r350+7680];
	shr.u32 	%r1843, %r1842, %r2130;
	and.b32  	%r357, %r1843, %r221;
	ld.shared.u32 	%r1844, [%r350+9216];
	shr.u32 	%r1845, %r1844, %r2130;
	and.b32  	%r358, %r1845, %r221;
	ld.shared.u32 	%r1846, [%r350+10752];
	shr.u32 	%r1847, %r1846, %r2130;
	and.b32  	%r359, %r1847, %r221;
	ld.shared.u32 	%r1848, [%r350+12288];
	shr.u32 	%r1849, %r1848, %r2130;
	and.b32  	%r360, %r1849, %r221;
	ld.shared.u32 	%r1850, [%r350+13824];
	shr.u32 	%r1851, %r1850, %r2130;
	and.b32  	%r361, %r1851, %r221;
	ld.shared.u32 	%r1852, [%r350+15360];
	shr.u32 	%r1853, %r1852, %r2130;
	and.b32  	%r362, %r1853, %r221;
	ld.shared.u32 	%r1854, [%r350+16896];
	shr.u32 	%r1855, %r1854, %r2130;
	and.b32  	%r363, %r1855, %r221;
	ld.shared.u32 	%r1856, [%r350+18432];
	shr.u32 	%r1857, %r1856, %r2130;
	and.b32  	%r364, %r1857, %r221;
	ld.shared.u32 	%r1858, [%r350+19968];
	shr.u32 	%r1859, %r1858, %r2130;
	and.b32  	%r365, %r1859, %r221;
	ld.shared.u32 	%r1860, [%r350+21504];
	shr.u32 	%r1861, %r1860, %r2130;
	and.b32  	%r366, %r1861, %r221;
	ld.shared.u32 	%r1862, [%r350+23040];
	shr.u32 	%r1863, %r1862, %r2130;
	and.b32  	%r367, %r1863, %r221;
	ld.shared.u32 	%r1864, [%r350+24576];
	shr.u32 	%r1865, %r1864, %r2130;
	and.b32  	%r368, %r1865, %r221;
	@%p169 bra 	$L__BB12_262;
	ld.param.u64 	%rd443, [_ZN3cub18CUB_300001_SM_10006detail10radix_sort29DeviceRadixSortOnesweepKernelINS1_5radix10policy_hubIiiyE10Policy1000ELNS0_9SortOrderE0EiiyiiNS1_21identity_decomposer_tEEEvPT5_SB_PT3_PKSC_PT1_PKSG_PT2_PKSK_T4_iiT6__param_7];
	cvta.to.global.u64 	%rd249, %rd443;
	and.b32  	%r1869, %r1, 31;
	or.b32  	%r1870, %r647, %r1869;
	cvt.u64.u32 	%rd250, %r1870;
	mul.lo.s32 	%r1871, %r3, 6528;
	cvt.s64.s32 	%rd251, %r1871;
	add.s64 	%rd252, %rd250, %rd251;
	shl.b64 	%rd253, %rd252, 2;
	add.s64 	%rd254, %rd249, %rd253;
	ld.global.u32 	%r2266, [%rd254];
	ld.global.u32 	%r2267, [%rd254+128];
	ld.global.u32 	%r2268, [%rd254+256];
	ld.global.u32 	%r2269, [%rd254+384];
	ld.global.u32 	%r2270, [%rd254+512];
	ld.global.u32 	%r2271, [%rd254+640];
	ld.global.u32 	%r2272, [%rd254+768];
	ld.global.u32 	%r2273, [%rd254+896];
	ld.global.u32 	%r2274, [%rd254+1024];
	ld.global.u32 	%r2275, [%rd254+1152];
	ld.global.u32 	%r2276, [%rd254+1280];
	ld.global.u32 	%r2277, [%rd254+1408];
	ld.global.u32 	%r2278, [%rd254+1536];
	ld.global.u32 	%r2279, [%rd254+1664];
	ld.global.u32 	%r2280, [%rd254+1792];
	ld.global.u32 	%r2281, [%rd254+1920];
	ld.global.u32 	%r2282, [%rd254+2048];
	bra.uni 	$L__BB12_296;
$L__BB12_262:
	ld.param.u32 	%r2091, [_ZN3cub18CUB_300001_SM_10006detail10radix_sort29DeviceRadixSortOnesweepKernelINS1_5radix10policy_hubIiiyE10Policy1000ELNS0_9SortOrderE0EiiyiiNS1_21identity_decomposer_tEEEvPT5_SB_PT3_PKSC_PT1_PKSG_PT2_PKSK_T4_iiT6__param_8];
	ld.param.u64 	%rd444, [_ZN3cub18CUB_300001_SM_10006detail10radix_sort29DeviceRadixSortOnesweepKernelINS1_5radix10policy_hubIiiyE10Policy1000ELNS0_9SortOrderE0EiiyiiNS1_21identity_decomposer_tEEEvPT5_SB_PT3_PKSC_PT1_PKSG_PT2_PKSK_T4_iiT6__param_7];
	cvta.to.global.u64 	%rd255, %rd444;
	add.s64 	%rd23, %rd255, %rd63;
	cvt.u32.u64 	%r1874, %rd7;
	sub.s32 	%r386, %r2091, %r649;
	setp.ge.s32 	%p170, %r1874, %r386;
	@%p170 bra 	$L__BB12_264;
	ld.global.u32 	%r2266, [%rd23];
$L__BB12_264:
	add.s32 	%r1877, %r1874, 32;
	setp.ge.s32 	%p171, %r1877, %r386;
	@%p171 bra 	$L__BB12_266;
	ld.global.u32 	%r2267, [%rd23+128];
$L__BB12_266:
	add.s32 	%r1880, %r1874, 64;
	setp.ge.s32 	%p172, %r1880, %r386;
	@%p172 bra 	$L__BB12_268;
	ld.global.u32 	%r2268, [%rd23+256];
$L__BB12_268:
	add.s32 	%r1883, %r1874, 96;
	setp.ge.s32 	%p173, %r1883, %r386;
	@%p173 bra 	$L__BB12_270;
	ld.global.u32 	%r2269, [%rd23+384];
$L__BB12_270:
	add.s32 	%r1886, %r1874, 128;
	setp.ge.s32 	%p174, %r1886, %r386;
	@%p174 bra 	$L__BB12_272;
	ld.global.u32 	%r2270, [%rd23+512];
$L__BB12_272:
	add.s32 	%r1889, %r1874, 160;
	setp.ge.s32 	%p175, %r1889, %r386;
	@%p175 bra 	$L__BB12_274;
	ld.global.u32 	%r2271, [%rd23+640];
$L__BB12_274:
	add.s32 	%r1892, %r1874, 192;
	setp.ge.s32 	%p176, %r1892, %r386;
	@%p176 bra 	$L__BB12_276;
	ld.global.u32 	%r2272, [%rd23+768];
$L__BB12_276:
	add.s32 	%r1895, %r1874, 224;
	setp.ge.s32 	%p177, %r1895, %r386;
	@%p177 bra 	$L__BB12_278;
	ld.param.u64 	%rd445, [_ZN3cub18CUB_300001_SM_10006detail10radix_sort29DeviceRadixSortOnesweepKernelINS1_5radix10policy_hubIiiyE10Policy1000ELNS0_9SortOrderE0EiiyiiNS1_21identity_decomposer_tEEEvPT5_SB_PT3_PKSC_PT1_PKSG_PT2_PKSK_T4_iiT6__param_7];
	cvta.to.global.u64 	%rd259, %rd445;
	cvt.s64.s32 	%rd260, %r649;
	add.s64 	%rd261, %rd7, %rd260;
	shl.b64 	%rd262, %rd261, 2;
	add.s64 	%rd263, %rd259, %rd262;
	ld.global.u32 	%r2273, [%rd263+896];
$L__BB12_278:
	add.s32 	%r1899, %r1874, 256;
	setp.ge.s32 	%p178, %r1899, %r386;
	@%p178 bra 	$L__BB12_280;
	ld.param.u64 	%rd446, [_ZN3cub18CUB_300001_SM_10006detail10radix_sort29DeviceRadixSortOnesweepKernelINS1_5radix10policy_hubIiiyE10Policy1000ELNS0_9SortOrderE0EiiyiiNS1_21identity_decomposer_tEEEvPT5_SB_PT3_PKSC_PT1_PKSG_PT2_PKSK_T4_iiT6__param_7];
	cvta.to.global.u64 	%rd264, %rd446;
	cvt.s64.s32 	%rd265, %r649;
	add.s64 	%rd266, %rd7, %rd265;
	shl.b64 	%rd267, %rd266, 2;
	add.s64 	%rd268, %rd264, %rd267;
	ld.global.u32 	%r2274, [%rd268+1024];
$L__BB12_280:
	add.s32 	%r1903, %r1874, 288;
	setp.ge.s32 	%p179, %r1903, %r386;
	@%p179 bra 	$L__BB12_282;
	ld.param.u64 	%rd447, [_ZN3cub18CUB_300001_SM_10006detail10radix_sort29DeviceRadixSortOnesweepKernelINS1_5radix10policy_hubIiiyE10Policy1000ELNS0_9SortOrderE0EiiyiiNS1_21identity_decomposer_tEEEvPT5_SB_PT3_PKSC_PT1_PKSG_PT2_PKSK_T4_iiT6__param_7];
	cvta.to.global.u64 	%rd269, %rd447;
	cvt.s64.s32 	%rd270, %r649;
	add.s64 	%rd271, %rd7, %rd270;
	shl.b64 	%rd272, %rd271, 2;
	add.s64 	%rd273, %rd269, %rd272;
	ld.global.u32 	%r2275, [%rd273+1152];
$L__BB12_282:
	add.s32 	%r1907, %r1874, 320;
	setp.ge.s32 	%p180, %r1907, %r386;
	@%p180 bra 	$L__BB12_284;
	ld.param.u64 	%rd448, [_ZN3cub18CUB_300001_SM_10006detail10radix_sort29DeviceRadixSortOnesweepKernelINS1_5radix10policy_hubIiiyE10Policy1000ELNS0_9SortOrderE0EiiyiiNS1_21identity_decomposer_tEEEvPT5_SB_PT3_PKSC_PT1_PKSG_PT2_PKSK_T4_iiT6__param_7];
	cvta.to.global.u64 	%rd274, %rd448;
	cvt.s64.s32 	%rd275, %r649;
	add.s64 	%rd276, %rd7, %rd275;
	shl.b64 	%rd277, %rd276, 2;
	add.s64 	%rd278, %rd274, %rd277;
	ld.global.u32 	%r2276, [%rd278+1280];
$L__BB12_284:
	add.s32 	%r1911, %r1874, 352;
	setp.ge.s32 	%p181, %r1911, %r386;
	@%p181 bra 	$L__BB12_286;
	ld.param.u64 	%rd449, [_ZN3cub18CUB_300001_SM_10006detail10radix_sort29DeviceRadixSortOnesweepKernelINS1_5radix10policy_hubIiiyE10Policy1000ELNS0_9SortOrderE0EiiyiiNS1_21identity_decomposer_tEEEvPT5_SB_PT3_PKSC_PT1_PKSG_PT2_PKSK_T4_iiT6__param_7];
	cvta.to.global.u64 	%rd279, %rd449;
	mul.lo.s32 	%r1912, %r3, 6528;
	cvt.s64.s32 	%rd280, %r1912;
	add.s64 	%rd281, %rd7, %rd280;
	shl.b64 	%rd282, %rd281, 2;
	add.s64 	%rd283, %rd279, %rd282;
	ld.global.u32 	%r2277, [%rd283+1408];
$L__BB12_286:
	add.s32 	%r1915, %r1874, 384;
	setp.ge.s32 	%p182, %r1915, %r386;
	@%p182 bra 	$L__BB12_288;
	ld.param.u64 	%rd450, [_ZN3cub18CUB_300001_SM_10006detail10radix_sort29DeviceRadixSortOnesweepKernelINS1_5radix10policy_hubIiiyE10Policy1000ELNS0_9SortOrderE0EiiyiiNS1_21identity_decomposer_tEEEvPT5_SB_PT3_PKSC_PT1_PKSG_PT2_PKSK_T4_iiT6__param_7];
	cvta.to.global.u64 	%rd284, %rd450;
	mul.lo.s32 	%r1916, %r3, 6528;
	cvt.s64.s32 	%rd285, %r1916;
	add.s64 	%rd286, %rd7, %rd285;
	shl.b64 	%rd287, %rd286, 2;
	add.s64 	%rd288, %rd284, %rd287;
	ld.global.u32 	%r2278, [%rd288+1536];
$L__BB12_288:
	cvt.u32.u64 	%r1918, %rd7;
	add.s32 	%r1919, %r1918, 416;
	setp.ge.s32 	%p183, %r1919, %r386;
	@%p183 bra 	$L__BB12_290;
	ld.param.u64 	%rd451, [_ZN3cub18CUB_300001_SM_10006detail10radix_sort29DeviceRadixSortOnesweepKernelINS1_5radix10policy_hubIiiyE10Policy1000ELNS0_9SortOrderE0EiiyiiNS1_21identity_decomposer_tEEEvPT5_SB_PT3_PKSC_PT1_PKSG_PT2_PKSK_T4_iiT6__param_7];
	cvta.to.global.u64 	%rd289, %rd451;
	mul.lo.s32 	%r1920, %r3, 6528;
	cvt.s64.s32 	%rd290, %r1920;
	add.s64 	%rd291, %rd7, %rd290;
	shl.b64 	%rd292, %rd291, 2;
	add.s64 	%rd293, %rd289, %rd292;
	ld.global.u32 	%r2279, [%rd293+1664];
$L__BB12_290:
	cvt.u32.u64 	%r1922, %rd7;
	add.s32 	%r1923, %r1922, 448;
	setp.ge.s32 	%p184, %r1923, %r386;
	@%p184 bra 	$L__BB12_292;
	ld.param.u64 	%rd452, [_ZN3cub18CUB_300001_SM_10006detail10radix_sort29DeviceRadixSortOnesweepKernelINS1_5radix10policy_hubIiiyE10Policy1000ELNS0_9SortOrderE0EiiyiiNS1_21identity_decomposer_tEEEvPT5_SB_PT3_PKSC_PT1_PKSG_PT2_PKSK_T4_iiT6__param_7];
	cvta.to.global.u64 	%rd294, %rd452;
	mul.lo.s32 	%r1924, %r3, 6528;
	cvt.s64.s32 	%rd295, %r1924;
	add.s64 	%rd296, %rd7, %rd295;
	shl.b64 	%rd297, %rd296, 2;
	add.s64 	%rd298, %rd294, %rd297;
	ld.global.u32 	%r2280, [%rd298+1792];
$L__BB12_292:
	cvt.u32.u64 	%r1926, %rd7;
	add.s32 	%r1927, %r1926, 480;
	setp.ge.s32 	%p185, %r1927, %r386;
	@%p185 bra 	$L__BB12_294;
	ld.param.u64 	%rd453, [_ZN3cub18CUB_300001_SM_10006detail10radix_sort29DeviceRadixSortOnesweepKernelINS1_5radix10policy_hubIiiyE10Policy1000ELNS0_9SortOrderE0EiiyiiNS1_21identity_decomposer_tEEEvPT5_SB_PT3_PKSC_PT1_PKSG_PT2_PKSK_T4_iiT6__param_7];
	cvta.to.global.u64 	%rd299, %rd453;
	mul.lo.s32 	%r1928, %r3, 6528;
	cvt.s64.s32 	%rd300, %r1928;
	add.s64 	%rd301, %rd7, %rd300;
	shl.b64 	%rd302, %rd301, 2;
	add.s64 	%rd303, %rd299, %rd302;
	ld.global.u32 	%r2281, [%rd303+1920];
$L__BB12_294:
	cvt.u32.u64 	%r1930, %rd7;
	add.s32 	%r1931, %r1930, 512;
	setp.ge.s32 	%p186, %r1931, %r386;
	@%p186 bra 	$L__BB12_296;
	ld.param.u64 	%rd454, [_ZN3cub18CUB_300001_SM_10006detail10radix_sort29DeviceRadixSortOnesweepKernelINS1_5radix10policy_hubIiiyE10Policy1000ELNS0_9SortOrderE0EiiyiiNS1_21identity_decomposer_tEEEvPT5_SB_PT3_PKSC_PT1_PKSG_PT2_PKSK_T4_iiT6__param_7];
	cvta.to.global.u64 	%rd304, %rd454;
	mov.u32 	%r1932, %tid.x;
	and.b32  	%r1933, %r1932, 992;
	mul.lo.s32 	%r1934, %r1933, 17;
	and.b32  	%r1935, %r1932, 31;
	or.b32  	%r1936, %r1934, %r1935;
	cvt.u64.u32 	%rd305, %r1936;
	mul.lo.s32 	%r1937, %r3, 6528;
	cvt.s64.s32 	%rd306, %r1937;
	add.s64 	%rd307, %rd305, %rd306;
	shl.b64 	%rd308, %rd307, 2;
	add.s64 	%rd309, %rd304, %rd308;
	ld.global.u32 	%r2282, [%rd309+2048];
$L__BB12_296:
	ld.param.u32 	%r2092, [_ZN3cub18CUB_300001_SM_10006detail10radix_sort29DeviceRadixSortOnesweepKernelINS1_5radix10policy_hubIiiyE10Policy1000ELNS0_9SortOrderE0EiiyiiNS1_21identity_decomposer_tEEEvPT5_SB_PT3_PKSC_PT1_PKSG_PT2_PKSK_T4_iiT6__param_8];
	ld.param.u64 	%rd441, [_ZN3cub18CUB_300001_SM_10006detail10radix_sort29DeviceRadixSortOnesweepKernelINS1_5radix10policy_hubIiiyE10Policy1000ELNS0_9SortOrderE0EiiyiiNS1_21identity_decomposer_tEEEvPT5_SB_PT3_PKSC_PT1_PKSG_PT2_PKSK_T4_iiT6__param_6];
	cvta.to.global.u64 	%rd24, %rd441;
	mov.u32 	%r437, %tid.x;
	cvt.u64.u32 	%rd25, %r437;
	shl.b32 	%r1938, %r437, 2;
	mov.u32 	%r1939, _ZZN3cub18CUB_300001_SM_10006detail10radix_sort29DeviceRadixSortOnesweepKernelINS1_5radix10policy_hubIiiyE10Policy1000ELNS0_9SortOrderE0EiiyiiNS1_21identity_decomposer_tEEEvPT5_SB_PT3_PKSC_PT1_PKSG_PT2_PKSK_T4_iiT6_E1s;
	add.s32 	%r438, %r1939, %r1938;
	mad.lo.s32 	%r1940, %r3, 6528, 6528;
	setp.gt.s32 	%p187, %r1940, %r2092;
	bar.sync 	0;
	st.shared.u32 	[%r323+-4], %r2266;
	st.shared.u32 	[%r324+-4], %r2267;
	st.shared.u32 	[%r325+-4], %r2268;
	st.shared.u32 	[%r326+-4], %r2269;
	st.shared.u32 	[%r327+-4], %r2270;
	st.shared.u32 	[%r328+-4], %r2271;
	st.shared.u32 	[%r329+-4], %r2272;
	st.shared.u32 	[%r330+-4], %r2273;
	st.shared.u32 	[%r331+-4], %r2274;
	st.shared.u32 	[%r332+-4], %r2275;
	st.shared.u32 	[%r333+-4], %r2276;
	st.shared.u32 	[%r334+-4], %r2277;
	st.shared.u32 	[%r335+-4], %r2278;
	st.shared.u32 	[%r336+-4], %r2279;
	st.shared.u32 	[%r337+-4], %r2280;
	st.shared.u32 	[%r338+-4], %r2281;
	st.shared.u32 	[%r339+-4], %r2282;
	bar.sync 	0;
	@%p187 bra 	$L__BB12_298;
	ld.shared.u32 	%r1941, [%r438];
	shl.b32 	%r1942, %r352, 3;
	add.s32 	%r1944, %r1939, 26112;
	add.s32 	%r1945, %r1944, %r1942;
	ld.shared.u64 	%rd310, [%r1945];
	add.s64 	%rd311, %rd310, %rd25;
	shl.b64 	%rd312, %rd311, 2;
	add.s64 	%rd313, %rd24, %rd312;
	st.global.u32 	[%rd313], %r1941;
	bar.warp.sync 	-1;
	ld.shared.u32 	%r1946, [%r438+1536];
	shl.b32 	%r1947, %r353, 3;
	add.s32 	%r1948, %r1944, %r1947;
	ld.shared.u64 	%rd314, [%r1948];
	add.s64 	%rd315, %rd314, %rd25;
	shl.b64 	%rd316, %rd315, 2;
	add.s64 	%rd317, %rd24, %rd316;
	st.global.u32 	[%rd317+1536], %r1946;
	bar.warp.sync 	-1;
	ld.shared.u32 	%r1949, [%r438+3072];
	shl.b32 	%r1950, %r354, 3;
	add.s32 	%r1951, %r1944, %r1950;
	ld.shared.u64 	%rd318, [%r1951];
	add.s64 	%rd319, %rd318, %rd25;
	shl.b64 	%rd320, %rd319, 2;
	add.s64 	%rd321, %rd24, %rd320;
	st.global.u32 	[%rd321+3072], %r1949;
	bar.warp.sync 	-1;
	ld.shared.u32 	%r1952, [%r438+4608];
	shl.b32 	%r1953, %r355, 3;
	add.s32 	%r1954, %r1944, %r1953;
	ld.shared.u64 	%rd322, [%r1954];
	add.s64 	%rd323, %rd322, %rd25;
	shl.b64 	%rd324, %rd323, 2;
	add.s64 	%rd325, %rd24, %rd324;
	st.global.u32 	[%rd325+4608], %r1952;
	bar.warp.sync 	-1;
	ld.shared.u32 	%r1955, [%r438+6144];
	shl.b32 	%r1956, %r356, 3;
	add.s32 	%r1957, %r1944, %r1956;
	ld.shared.u64 	%rd326, [%r1957];
	add.s64 	%rd327, %rd326, %rd25;
	shl.b64 	%rd328, %rd327, 2;
	add.s64 	%rd329, %rd24, %rd328;
	st.global.u32 	[%rd329+6144], %r1955;
	bar.warp.sync 	-1;
	ld.shared.u32 	%r1958, [%r438+7680];
	shl.b32 	%r1959, %r357, 3;
	add.s32 	%r1960, %r1944, %r1959;
	ld.shared.u64 	%rd330, [%r1960];
	add.s64 	%rd331, %rd330, %rd25;
	shl.b64 	%rd332, %rd331, 2;
	add.s64 	%rd333, %rd24, %rd332;
	st.global.u32 	[%rd333+7680], %r1958;
	bar.warp.sync 	-1;
	ld.shared.u32 	%r1961, [%r438+9216];
	shl.b32 	%r1962, %r358, 3;
	add.s32 	%r1963, %r1944, %r1962;
	ld.shared.u64 	%rd334, [%r1963];
	add.s64 	%rd335, %rd334, %rd25;
	shl.b64 	%rd336, %rd335, 2;
	add.s64 	%rd337, %rd24, %rd336;
	st.global.u32 	[%rd337+9216], %r1961;
	bar.warp.sync 	-1;
	ld.shared.u32 	%r1964, [%r438+10752];
	shl.b32 	%r1965, %r359, 3;
	add.s32 	%r1966, %r1944, %r1965;
	ld.shared.u64 	%rd338, [%r1966];
	add.s64 	%rd339, %rd338, %rd25;
	shl.b64 	%rd340, %rd339, 2;
	add.s64 	%rd341, %rd24, %rd340;
	st.global.u32 	[%rd341+10752], %r1964;
	bar.warp.sync 	-1;
	ld.shared.u32 	%r1967, [%r438+12288];
	shl.b32 	%r1968, %r360, 3;
	add.s32 	%r1969, %r1944, %r1968;
	ld.shared.u64 	%rd342, [%r1969];
	add.s64 	%rd343, %rd342, %rd25;
	shl.b64 	%rd344, %rd343, 2;
	add.s64 	%rd345, %rd24, %rd344;
	st.global.u32 	[%rd345+12288], %r1967;
	bar.warp.sync 	-1;
	ld.shared.u32 	%r1970, [%r438+13824];
	shl.b32 	%r1971, %r361, 3;
	add.s32 	%r1972, %r1944, %r1971;
	ld.shared.u64 	%rd346, [%r1972];
	add.s64 	%rd347, %rd346, %rd25;
	shl.b64 	%rd348, %rd347, 2;
	add.s64 	%rd349, %rd24, %rd348;
	st.global.u32 	[%rd349+13824], %r1970;
	bar.warp.sync 	-1;
	ld.shared.u32 	%r1973, [%r438+15360];
	shl.b32 	%r1974, %r362, 3;
	add.s32 	%r1975, %r1944, %r1974;
	ld.shared.u64 	%rd350, [%r1975];
	add.s64 	%rd351, %rd350, %rd25;
	shl.b64 	%rd352, %rd351, 2;
	add.s64 	%rd353, %rd24, %rd352;
	st.global.u32 	[%rd353+15360], %r1973;
	bar.warp.sync 	-1;
	ld.shared.u32 	%r1976, [%r438+16896];
	shl.b32 	%r1977, %r363, 3;
	add.s32 	%r1978, %r1944, %r1977;
	ld.shared.u64 	%rd354, [%r1978];
	add.s64 	%rd355, %rd354, %rd25;
	shl.b64 	%rd356, %rd355, 2;
	add.s64 	%rd357, %rd24, %rd356;
	st.global.u32 	[%rd357+16896], %r1976;
	bar.warp.sync 	-1;
	ld.shared.u32 	%r1979, [%r438+18432];
	shl.b32 	%r1980, %r364, 3;
	add.s32 	%r1981, %r1944, %r1980;
	ld.shared.u64 	%rd358, [%r1981];
	add.s64 	%rd359, %rd358, %rd25;
	shl.b64 	%rd360, %rd359, 2;
	add.s64 	%rd361, %rd24, %rd360;
	st.global.u32 	[%rd361+18432], %r1979;
	bar.warp.sync 	-1;
	ld.shared.u32 	%r1982, [%r438+19968];
	shl.b32 	%r1983, %r365, 3;
	add.s32 	%r1984, %r1944, %r1983;
	ld.shared.u64 	%rd362, [%r1984];
	add.s64 	%rd363, %rd362, %rd25;
	shl.b64 	%rd364, %rd363, 2;
	add.s64 	%rd365, %rd24, %rd364;
	st.global.u32 	[%rd365+19968], %r1982;
	bar.warp.sync 	-1;
	ld.shared.u32 	%r1985, [%r438+21504];
	shl.b32 	%r1986, %r366, 3;
	add.s32 	%r1987, %r1944, %r1986;
	ld.shared.u64 	%rd366, [%r1987];
	add.s64 	%rd367, %rd366, %rd25;
	shl.b64 	%rd368, %rd367, 2;
	add.s64 	%rd369, %rd24, %rd368;
	st.global.u32 	[%rd369+21504], %r1985;
	bar.warp.sync 	-1;
	ld.shared.u32 	%r1988, [%r438+23040];
	shl.b32 	%r1989, %r367, 3;
	add.s32 	%r1990, %r1944, %r1989;
	ld.shared.u64 	%rd370, [%r1990];
	add.s64 	%rd371, %rd370, %rd25;
	shl.b64 	%rd372, %rd371, 2;
	add.s64 	%rd373, %rd24, %rd372;
	st.global.u32 	[%rd373+23040], %r1988;
	bar.warp.sync 	-1;
	ld.shared.u32 	%r1991, [%r438+24576];
	shl.b32 	%r1992, %r368, 3;
	add.s32 	%r1993, %r1944, %r1992;
	ld.shared.u64 	%rd374, [%r1993];
	add.s64 	%rd375, %rd374, %rd25;
	shl.b64 	%rd376, %rd375, 2;
	add.s64 	%rd377, %rd24, %rd376;
	st.global.u32 	[%rd377+24576], %r1991;
	bar.warp.sync 	-1;
	bra.uni 	$L__BB12_333;
$L__BB12_298:
	ld.param.u32 	%r2093, [_ZN3cub18CUB_300001_SM_10006detail10radix_sort29DeviceRadixSortOnesweepKernelINS1_5radix10policy_hubIiiyE10Policy1000ELNS0_9SortOrderE0EiiyiiNS1_21identity_decomposer_tEEEvPT5_SB_PT3_PKSC_PT1_PKSG_PT2_PKSK_T4_iiT6__param_8];
	mad.lo.s32 	%r439, %r3, -6528, %r2093;
	shl.b32 	%r1994, %r352, 3;
	add.s32 	%r1996, %r1939, %r1994;
	ld.shared.u64 	%rd26, [%r1996+26112];
	setp.ge.s32 	%p188, %r437, %r439;
	@%p188 bra 	$L__BB12_300;
	ld.shared.u32 	%r1997, [%r438];
	add.s64 	%rd378, %rd26, %rd25;
	shl.b64 	%rd379, %rd378, 2;
	add.s64 	%rd380, %rd24, %rd379;
	st.global.u32 	[%rd380], %r1997;
$L__BB12_300:
	bar.warp.sync 	-1;
	shl.b32 	%r1998, %r353, 3;
	add.s32 	%r2000, %r1939, %r1998;
	ld.shared.u64 	%rd27, [%r2000+26112];
	add.s32 	%r2001, %r437, 384;
	setp.ge.s32 	%p189, %r2001, %r439;
	@%p189 bra 	$L__BB12_302;
	ld.shared.u32 	%r2002, [%r438+1536];
	add.s64 	%rd381, %rd27, %rd25;
	shl.b64 	%rd382, %rd381, 2;
	add.s64 	%rd383, %rd24, %rd382;
	st.global.u32 	[%rd383+1536], %r2002;
$L__BB12_302:
	bar.warp.sync 	-1;
	shl.b32 	%r2003, %r354, 3;
	add.s32 	%r2005, %r1939, %r2003;
	ld.shared.u64 	%rd28, [%r2005+26112];
	add.s32 	%r2006, %r437, 768;
	setp.ge.s32 	%p190, %r2006, %r439;
	@%p190 bra 	$L__BB12_304;
	ld.shared.u32 	%r2007, [%r438+3072];
	add.s64 	%rd384, %rd28, %rd25;
	shl.b64 	%rd385, %rd384, 2;
	add.s64 	%rd386, %rd24, %rd385;
	st.global.u32 	[%rd386+3072], %r2007;
$L__BB12_304:
	bar.warp.sync 	-1;
	shl.b32 	%r2008, %r355, 3;
	add.s32 	%r2010, %r1939, %r2008;
	ld.shared.u64 	%rd29, [%r2010+26112];
	add.s32 	%r2011, %r437, 1152;
	setp.ge.s32 	%p191, %r2011, %r439;
	@%p191 bra 	$L__BB12_306;
	ld.shared.u32 	%r2012, [%r438+4608];
	add.s64 	%rd387, %rd29, %rd25;
	shl.b64 	%rd388, %rd387, 2;
	add.s64 	%rd389, %rd24, %rd388;
	st.global.u32 	[%rd389+4608], %r2012;
$L__BB12_306:
	bar.warp.sync 	-1;
	shl.b32 	%r2013, %r356, 3;
	add.s32 	%r2015, %r1939, %r2013;
	ld.shared.u64 	%rd30, [%r2015+26112];
	add.s32 	%r2016, %r437, 1536;
	setp.ge.s32 	%p192, %r2016, %r439;
	@%p192 bra 	$L__BB12_308;
	ld.shared.u32 	%r2017, [%r438+6144];
	add.s64 	%rd390, %rd30, %rd25;
	shl.b64 	%rd391, %rd390, 2;
	add.s64 	%rd392, %rd24, %rd391;
	st.global.u32 	[%rd392+6144], %r2017;
$L__BB12_308:
	bar.warp.sync 	-1;
	shl.b32 	%r2018, %r357, 3;
	add.s32 	%r2020, %r1939, %r2018;
	ld.shared.u64 	%rd31, [%r2020+26112];
	add.s32 	%r2021, %r437, 1920;
	setp.ge.s32 	%p193, %r2021, %r439;
	@%p193 bra 	$L__BB12_310;
	ld.shared.u32 	%r2022, [%r438+7680];
	add.s64 	%rd393, %rd31, %rd25;
	shl.b64 	%rd394, %rd393, 2;
	add.s64 	%rd395, %rd24, %rd394;
	st.global.u32 	[%rd395+7680], %r2022;
$L__BB12_310:
	bar.warp.sync 	-1;
	shl.b32 	%r2023, %r358, 3;
	add.s32 	%r2025, %r1939, %r2023;
	ld.shared.u64 	%rd32, [%r2025+26112];
	add.s32 	%r2026, %r437, 2304;
	setp.ge.s32 	%p194, %r2026, %r439;
	@%p194 bra 	$L__BB12_312;
	ld.shared.u32 	%r2027, [%r438+9216];
	add.s64 	%rd396, %rd32, %rd25;
	shl.b64 	%rd397, %rd396, 2;
	add.s64 	%rd398, %rd24, %rd397;
	st.global.u32 	[%rd398+9216], %r2027;
$L__BB12_312:
	bar.warp.sync 	-1;
	shl.b32 	%r2028, %r359, 3;
	add.s32 	%r2030, %r1939, %r2028;
	ld.shared.u64 	%rd33, [%r2030+26112];
	add.s32 	%r2031, %r437, 2688;
	setp.ge.s32 	%p195, %r2031, %r439;
	@%p195 bra 	$L__BB12_314;
	ld.shared.u32 	%r2032, [%r438+10752];
	add.s64 	%rd399, %rd33, %rd25;
	shl.b64 	%rd400, %rd399, 2;
	add.s64 	%rd401, %rd24, %rd400;
	st.global.u32 	[%rd401+10752], %r2032;
$L__BB12_314:
	bar.warp.sync 	-1;
	shl.b32 	%r2033, %r360, 3;
	add.s32 	%r2035, %r1939, %r2033;
	ld.shared.u64 	%rd34, [%r2035+26112];
	or.b32  	%r2036, %r437, 3072;
	setp.ge.s32 	%p196, %r2036, %r439;
	@%p196 bra 	$L__BB12_316;
	ld.shared.u32 	%r2037, [%r438+12288];
	add.s64 	%rd402, %rd34, %rd25;
	shl.b64 	%rd403, %rd402, 2;
	add.s64 	%rd404, %rd24, %rd403;
	st.global.u32 	[%rd404+12288], %r2037;
$L__BB12_316:
	bar.warp.sync 	-1;
	shl.b32 	%r2038, %r361, 3;
	add.s32 	%r2040, %r1939, %r2038;
	ld.shared.u64 	%rd35, [%r2040+26112];
	add.s32 	%r2041, %r437, 3456;
	setp.ge.s32 	%p197, %r2041, %r439;
	@%p197 bra 	$L__BB12_318;
	ld.shared.u32 	%r2042, [%r438+13824];
	add.s64 	%rd405, %rd35, %rd25;
	shl.b64 	%rd406, %rd405, 2;
	add.s64 	%rd407, %rd24, %rd406;
	st.global.u32 	[%rd407+13824], %r2042;
$L__BB12_318:
	bar.warp.sync 	-1;
	shl.b32 	%r2043, %r362, 3;
	add.s32 	%r2045, %r1939, %r2043;
	ld.shared.u64 	%rd36, [%r2045+26112];
	add.s32 	%r2046, %r437, 3840;
	setp.ge.s32 	%p198, %r2046, %r439;
	@%p198 bra 	$L__BB12_320;
	ld.shared.u32 	%r2047, [%r438+15360];
	add.s64 	%rd408, %rd36, %rd25;
	shl.b64 	%rd409, %rd408, 2;
	add.s64 	%rd410, %rd24, %rd409;
	st.global.u32 	[%rd410+15360], %r2047;
$L__BB12_320:
	bar.warp.sync 	-1;
	shl.b32 	%r2048, %r363, 3;
	add.s32 	%r2050, %r1939, %r2048;
	ld.shared.u64 	%rd37, [%r2050+26112];
	add.s32 	%r2051, %r437, 4224;
	setp.ge.s32 	%p199, %r2051, %r439;
	@%p199 bra 	$L__BB12_322;
	ld.shared.u32 	%r2052, [%r438+16896];
	add.s64 	%rd411, %rd37, %rd25;
	shl.b64 	%rd412, %rd411, 2;
	add.s64 	%rd413, %rd24, %rd412;
	st.global.u32 	[%rd413+16896], %r2052;
$L__BB12_322:
	bar.warp.sync 	-1;
	shl.b32 	%r2053, %r364, 3;
	add.s32 	%r2055, %r1939, %r2053;
	ld.shared.u64 	%rd38, [%r2055+26112];
	add.s32 	%r2056, %r437, 4608;
	setp.ge.s32 	%p200, %r2056, %r439;
	@%p200 bra 	$L__BB12_324;
	ld.shared.u32 	%r2057, [%r438+18432];
	add.s64 	%rd414, %rd38, %rd25;
	shl.b64 	%rd415, %rd414, 2;
	add.s64 	%rd416, %rd24, %rd415;
	st.global.u32 	[%rd416+18432], %r2057;
$L__BB12_324:
	bar.warp.sync 	-1;
	shl.b32 	%r2058, %r365, 3;
	add.s32 	%r2060, %r1939, %r2058;
	ld.shared.u64 	%rd39, [%r2060+26112];
	add.s32 	%r2061, %r437, 4992;
	setp.ge.s32 	%p201, %r2061, %r439;
	@%p201 bra 	$L__BB12_326;
	ld.shared.u32 	%r2062, [%r438+19968];
	add.s64 	%rd417, %rd39, %rd25;
	shl.b64 	%rd418, %rd417, 2;
	add.s64 	%rd419, %rd24, %rd418;
	st.global.u32 	[%rd419+19968], %r2062;
$L__BB12_326:
	bar.warp.sync 	-1;
	shl.b32 	%r2063, %r366, 3;
	add.s32 	%r2065, %r1939, %r2063;
	ld.shared.u64 	%rd40, [%r2065+26112];
	add.s32 	%r2066, %r437, 5376;
	setp.ge.s32 	%p202, %r2066, %r439;
	@%p202 bra 	$L__BB12_328;
	ld.shared.u32 	%r2067, [%r438+21504];
	add.s64 	%rd420, %rd40, %rd25;
	shl.b64 	%rd421, %rd420, 2;
	add.s64 	%rd422, %rd24, %rd421;
	st.global.u32 	[%rd422+21504], %r2067;
$L__BB12_328:
	bar.warp.sync 	-1;
	shl.b32 	%r2068, %r367, 3;
	add.s32 	%r2070, %r1939, %r2068;
	ld.shared.u64 	%rd41, [%r2070+26112];
	add.s32 	%r2071, %r437, 5760;
	setp.ge.s32 	%p203, %r2071, %r439;
	@%p203 bra 	$L__BB12_330;
	ld.shared.u32 	%r2072, [%r438+23040];
	add.s64 	%rd423, %rd41, %rd25;
	shl.b64 	%rd424, %rd423, 2;
	add.s64 	%rd425, %rd24, %rd424;
	st.global.u32 	[%rd425+23040], %r2072;
$L__BB12_330:
	bar.warp.sync 	-1;
	shl.b32 	%r2073, %r368, 3;
	add.s32 	%r2075, %r1939, %r2073;
	ld.shared.u64 	%rd426, [%r2075+26112];
	add.s64 	%rd42, %rd426, %rd25;
	or.b32  	%r2076, %r437, 6144;
	setp.ge.s32 	%p204, %r2076, %r439;
	@%p204 bra 	$L__BB12_332;
	ld.shared.u32 	%r2077, [%r438+24576];
	shl.b64 	%rd427, %rd42, 2;
	add.s64 	%rd428, %rd24, %rd427;
	st.global.u32 	[%rd428+24576], %r2077;
$L__BB12_332:
	bar.warp.sync 	-1;
$L__BB12_333:
	ret;

}


// ===== COMPILED SASS (sm_100) =====

	.target	sm_100

	.elftype	@"ET_EXEC"


//--------------------- .note.nv.tkinfo           --------------------------
	.section	.note.nv.tkinfo,"",@"SHT_NOTE"
	.sectionflags	@"SHF_NOTE_NV_TKINFO"
	.tkinfo
        /*0018*/ 	.word	0x00000002
        /*0030*/ 	.string	""
        /*0030*/ 	.string	"ptxas"
        /*0030*/ 	.string	"Cuda compilation tools, release 13.0, V13.0.88"
        /*0030*/ 	.string	"Build cuda_13.0.r13.0/compiler.36424714_0"
        /*0030*/ 	.string	"-arch sm_100 -m 64 "



//--------------------- .note.nv.cuinfo           --------------------------
	.section	.note.nv.cuinfo,"",@"SHT_NOTE"
	.sectionflags	@"SHF_NOTE_NV_CUINFO"
        /*0018*/ 	.short	0x0002
        /*001a*/ 	.short	0x0064
        /*001c*/ 	.short	0x0082
	.zero		2


//--------------------- .nv.info                  --------------------------
	.section	.nv.info,"",@"SHT_CUDA_INFO"
	.align	4


	//----- nvinfo : EIATTR_REGCOUNT
	.align		4
        /*0000*/ 	.byte	0x04, 0x2f
        /*0002*/ 	.short	(.L_46 - .L_45)
	.align		4
.L_45:
        /*0004*/ 	.word	index@(_Z3sumiPK3RefPi)
        /*0008*/ 	.word	0x00000014


	//----- nvinfo : EIATTR_FRAME_SIZE
	.align		4
.L_46:
        /*000c*/ 	.byte	0x04, 0x11
        /*000e*/ 	.short	(.L_48 - .L_47)
	.align		4
.L_47:
        /*0010*/ 	.word	index@(_Z3sumiPK3RefPi)
        /*0014*/ 	.word	0x00000000


	//----- nvinfo : EIATTR_REGCOUNT
	.align		4
.L_48:
        /*0018*/ 	.byte	0x04, 0x2f
        /*001a*/ 	.short	(.L_50 - .L_49)
	.align		4
.L_49:
        /*001c*/ 	.word	index@(_Z7collectiPK3RefPiS2_)
        /*0020*/ 	.word	0x0000001e


	//----- nvinfo : EIATTR_FRAME_SIZE
	.align		4
.L_50:
        /*0024*/ 	.byte	0x04, 0x11
        /*0026*/ 	.short	(.L_52 - .L_51)
	.align		4
.L_51:
        /*0028*/ 	.word	index@(_Z7collectiPK3RefPiS2_)
        /*002c*/ 	.word	0x00000000


	//----- nvinfo : EIATTR_REGCOUNT
	.align		4
.L_52:
        /*0030*/ 	.byte	0x04, 0x2f
        /*0032*/ 	.short	(.L_54 - .L_53)
	.align		4
.L_53:
        /*0034*/ 	.word	index@(_Z3setiPKiS0_Pi)
        /*0038*/ 	.word	0x0000001e


	//----- nvinfo : EIATTR_FRAME_SIZE
	.align		4
.L_54:
        /*003c*/ 	.byte	0x04, 0x11
        /*003e*/ 	.short	(.L_56 - .L_55)
	.align		4
.L_55:
        /*0040*/ 	.word	index@(_Z3setiPKiS0_Pi)
        /*0044*/ 	.word	0x00000000


	//----- nvinfo : EIATTR_REGCOUNT
	.align		4
.L_56:
        /*0048*/ 	.byte	0x04, 0x2f
        /*004a*/ 	.short	(.L_58 - .L_57)
	.align		4
.L_57:
        /*004c*/ 	.word	index@(_ZN6thrust24THRUST_300001_SM_1000_NS8cuda_cub4core6detail13_kernel_agentINS1_15__reduce_by_key9InitAgentIN3cub18CUB_300001_SM_100024ReduceByKeyScanTileStateIiiLb1EEEiPiEEJSA_iSB_EEEvDpT0_)
        /*0050*/ 	.word	0x0000000e


	//----- nvinfo : EIATTR_FRAME_SIZE
	.align		4
.L_58:
        /*0054*/ 	.byte	0x04, 0x11
        /*0056*/ 	.short	(.L_60 - .L_59)
	.align		4
.L_59:
        /*0058*/ 	.word	index@(_ZN6thrust24THRUST_300001_SM_1000_NS8cuda_cub4core6detail13_kernel_agentINS1_15__reduce_by_key9InitAgentIN3cub18CUB_300001_SM_100024ReduceByKeyScanTileStateIiiLb1EEEiPiEEJSA_iSB_EEEvDpT0_)
        /*005c*/ 	.word	0x00000000


	//----- nvinfo : EIATTR_REGCOUNT
	.align		4
.L_60:
        /*0060*/ 	.byte	0x04, 0x2f
        /*0062*/ 	.short	(.L_62 - .L_61)
	.align		4
.L_61:
        /*0064*/ 	.word	index@(_ZN6thrust24THRUST_300001_SM_1000_NS8cuda_cub4core6detail13_kernel_agentINS1_15__reduce_by_key16ReduceByKeyAgentINS0_6detail15normal_iteratorINS0_10device_ptrIiEEEESB_SB_SB_N4cuda3std3__48equal_toIiEENSE_4plusIiEEPiiEEJSB_SB_SB_SB_SJ_N3cub18CUB_300001_SM_100024ReduceByKeyScanTileStateIiiLb1EEESG_SI_iiEEEvDpT0_)
        /*0068*/ 	.word	0x0000003e


	//----- nvinfo : EIATTR_FRAME_SIZE
	.align		4
.L_62:
        /*006c*/ 	.byte	0x04, 0x11
        /*006e*/ 	.short	(.L_64 - .L_63)
	.align		4
.L_63:
        /*0070*/ 	.word	index@(_ZN6thrust24THRUST_300001_SM_1000_NS8cuda_cub4core6detail13_kernel_agentINS1_15__reduce_by_key16ReduceByKeyAgentINS0_6detail15normal_iteratorINS0_10device_ptrIiEEEESB_SB_SB_N4cuda3std3__48equal_toIiEENSE_4plusIiEEPiiEEJSB_SB_SB_SB_SJ_N3cub18CUB_300001_SM_100024ReduceByKeyScanTileStateIiiLb1EEESG_SI_iiEEEvDpT0_)
        /*0074*/ 	.word	0x00000000


	//----- nvinfo : EIATTR_REGCOUNT
	.align		4
.L_64:
        /*0078*/ 	.byte	0x04, 0x2f
        /*007a*/ 	.short	(.L_66 - .L_65)
	.align		4
.L_65:
        /*007c*/ 	.word	index@(_ZN6thrust24THRUST_300001_SM_1000_NS8cuda_cub4core6detail13_kernel_agentINS1_15__reduce_by_key9InitAgentIN3cub18CUB_300001_SM_100024ReduceByKeyScanTileStateIilLb1EEElPlEEJSA_lSB_EEEvDpT0_)
        /*0080*/ 	.word	0x0000000e


	//----- nvinfo : EIATTR_FRAME_SIZE
	.align		4
.L_66:
        /*0084*/ 	.byte	0x04, 0x11
        /*0086*/ 	.short	(.L_68 - .L_67)
	.align		4
.L_67:
        /*0088*/ 	.word	index@(_ZN6thrust24THRUST_300001_SM_1000_NS8cuda_cub4core6detail13_kernel_agentINS1_15__reduce_by_key9InitAgentIN3cub18CUB_300001_SM_100024ReduceByKeyScanTileStateIilLb1EEElPlEEJSA_lSB_EEEvDpT0_)
        /*008c*/ 	.word	0x00000000


	//----- nvinfo : EIATTR_REGCOUNT
	.align		4
.L_68:
        /*0090*/ 	.byte	0x04, 0x2f
        /*0092*/ 	.short	(.L_70 - .L_69)
	.align		4
.L_69:
        /*0094*/ 	.word	index@(_ZN6thrust24THRUST_300001_SM_1000_NS8cuda_cub4core6detail13_kernel_agentINS1_15__reduce_by_key16ReduceByKeyAgentINS0_6detail15normal_iteratorINS0_10device_ptrIiEEEESB_SB_SB_N4cuda3std3__48equal_toIiEENSE_4plusIiEEPllEEJSB_SB_SB_SB_SJ_N3cub18CUB_300001_SM_100024ReduceByKeyScanTileStateIilLb1EEESG_SI_llEEEvDpT0_)
        /*0098*/ 	.word	0x0000003a


	//----- nvinfo : EIATTR_FRAME_SIZE
	.align		4
.L_70:
        /*009c*/ 	.byte	0x04, 0x11
        /*009e*/ 	.short	(.L_72 - .L_71)
	.align		4
.L_71:
        /*00a0*/ 	.word	index@(_ZN6thrust24THRUST_300001_SM_1000_NS8cuda_cub4core6detail13_kernel_agentINS1_15__reduce_by_key16ReduceByKeyAgentINS0_6detail15normal_iteratorINS0_10device_ptrIiEEEESB_SB_SB_N4cuda3std3__48equal_toIiEENSE_4plusIiEEPllEEJSB_SB_SB_SB_SJ_N3cub18CUB_300001_SM_100024ReduceByKeyScanTileStateIilLb1EEESG_SI_llEEEvDpT0_)
        /*00a4*/ 	.word	0x00000000


	//----- nvinfo : EIATTR_REGCOUNT
	.align		4
.L_72:
        /*00a8*/ 	.byte	0x04, 0x2f
        /*00aa*/ 	.short	(.L_74 - .L_73)
	.align		4
.L_73:
        /*00ac*/ 	.word	index@(_ZN3cub18CUB_300001_SM_10006detail11EmptyKernelIvEEvv)
        /*00b0*/ 	.word	0x00000004


	//----- nvinfo : EIATTR_FRAME_SIZE
	.align		4
.L_74:
        /*00b4*/ 	.byte	0x04, 0x11
        /*00b6*/ 	.short	(.L_76 - .L_75)
	.align		4
.L_75:
        /*00b8*/ 	.word	index@(_ZN3cub18CUB_300001_SM_10006detail11EmptyKernelIvEEvv)
        /*00bc*/ 	.word	0x00000000


	//----- nvinfo : EIATTR_REGCOUNT
	.align		4
.L_76:
        /*00c0*/ 	.byte	0x04, 0x2f
        /*00c2*/ 	.short	(.L_78 - .L_77)
	.align		4
.L_77:
        /*00c4*/ 	.word	index@(_ZN3cub18CUB_300001_SM_10006detail8for_each13static_kernelINS2_12policy_hub_t12policy_500_tEmN6thrust24THRUST_300001_SM_1000_NS8cuda_cub20__uninitialized_fill7functorINS7_10device_ptrIiEEiEEEEvT0_T1_)
        /*00c8*/ 	.word	0x00000008


	//----- nvinfo : EIATTR_FRAME_SIZE
	.align		4
.L_78:
        /*00cc*/ 	.byte	0x04, 0x11
        /*00ce*/ 	.short	(.L_80 - .L_79)
	.align		4
.L_79:
        /*00d0*/ 	.word	index@(_ZN3cub18CUB_300001_SM_10006detail8for_each13static_kernelINS2_12policy_hub_t12policy_500_tEmN6thrust24THRUST_300001_SM_1000_NS8cuda_cub20__uninitialized_fill7functorINS7_10device_ptrIiEEiEEEEvT0_T1_)
        /*00d4*/ 	.word	0x00000000


	//----- nvinfo : EIATTR_REGCOUNT
	.align		4
.L_80:
        /*00d8*/ 	.byte	0x04, 0x2f
        /*00da*/ 	.short	(.L_82 - .L_81)
	.align		4
.L_81:
        /*00dc*/ 	.word	index@(_ZN3cub18CUB_300001_SM_10006detail10radix_sort31DeviceRadixSortSingleTileKernelINS1_5radix10policy_hubIiiyE10Policy1000ELNS0_9SortOrderE0EiiyNS1_21identity_decomposer_tEEEvPKT1_PSA_PKT2_PSE_T3_iiT4_)
        /*00e0*/ 	.word	0x00000099


	//----- nvinfo : EIATTR_FRAME_SIZE
	.align		4
.L_82:
        /*00e4*/ 	.byte	0x04, 0x11
        /*00e6*/ 	.short	(.L_84 - .L_83)
	.align		4
.L_83:
        /*00e8*/ 	.word	index@(_ZN3cub18CUB_300001_SM_10006detail10radix_sort31DeviceRadixSortSingleTileKernelINS1_5radix10policy_hubIiiyE10Policy1000ELNS0_9SortOrderE0EiiyNS1_21identity_decomposer_tEEEvPKT1_PSA_PKT2_PSE_T3_iiT4_)
        /*00ec*/ 	.word	0x00000000


	//----- nvinfo : EIATTR_REGCOUNT
	.align		4
.L_84:
        /*00f0*/ 	.byte	0x04, 0x2f
        /*00f2*/ 	.short	(.L_86 - .L_85)
	.align		4
.L_85:
        /*00f4*/ 	.word	index@(_ZN3cub18CUB_300001_SM_10006detail10radix_sort30DeviceRadixSortHistogramKernelINS1_5radix10policy_hubIiiyE10Policy1000ELNS0_9SortOrderE0EiyNS1_21identity_decomposer_tEEEvPT2_PKT1_SA_iiT3_)
        /*00f8*/ 	.word	0x00000020


	//----- nvinfo : EIATTR_FRAME_SIZE
	.align		4
.L_86:
        /*00fc*/ 	.byte	0x04, 0x11
        /*00fe*/ 	.short	(.L_88 - .L_87)
	.align		4
.L_87:
        /*0100*/ 	.word	index@(_ZN3cub18CUB_300001_SM_10006detail10radix_sort30DeviceRadixSortHistogramKernelINS1_5radix10policy_hubIiiyE10Policy1000ELNS0_9SortOrderE0EiyNS1_21identity_decomposer_tEEEvPT2_PKT1_SA_iiT3_)
        /*0104*/ 	.word	0x00000000


	//----- nvinfo : EIATTR_REGCOUNT
	.align		4
.L_88:
        /*0108*/ 	.byte	0x04, 0x2f
        /*010a*/ 	.short	(.L_90 - .L_89)
	.align		4
.L_89:
        /*010c*/ 	.word	index@(_ZN3cub18CUB_300001_SM_10006detail10radix_sort33DeviceRadixSortExclusiveSumKernelINS1_5radix10policy_hubIiiyE10Policy1000EyEEvPT0_)
        /*0110*/ 	.word	0x00000020


	//----- nvinfo : EIATTR_FRAME_SIZE
	.align		4
.L_90:
        /*0114*/ 	.byte	0x04, 0x11
        /*0116*/ 	.short	(.L_92 - .L_91)
	.align		4
.L_91:
        /*0118*/ 	.word	index@(_ZN3cub18CUB_300001_SM_10006detail10radix_sort33DeviceRadixSortExclusiveSumKernelINS1_5radix10policy_hubIiiyE10Policy1000EyEEvPT0_)
        /*011c*/ 	.word	0x00000000


	//----- nvinfo : EIATTR_REGCOUNT
	.align		4
.L_92:
        /*0120*/ 	.byte	0x04, 0x2f
        /*0122*/ 	.short	(.L_94 - .L_93)
	.align		4
.L_93:
        /*0124*/ 	.word	index@(_ZN3cub18CUB_300001_SM_10006detail10radix_sort29DeviceRadixSortOnesweepKernelINS1_5radix10policy_hubIiiyE10Policy1000ELNS0_9SortOrderE0EiiyiiNS1_21identity_decomposer_tEEEvPT5_SB_PT3_PKSC_PT1_PKSG_PT2_PKSK_T4_iiT6_)
        /*0128*/ 	.word	0x00000049


	//----- nvinfo : EIATTR_FRAME_SIZE
	.align		4
.L_94:
        /*012c*/ 	.byte	0x04, 0x11
        /*012e*/ 	.short	(.L_96 - .L_95)
	.align		4
.L_95:
        /*0130*/ 	.word	index@(_ZN3cub18CUB_300001_SM_10006detail10radix_sort29DeviceRadixSortOnesweepKernelINS1_5radix10policy_hubIiiyE10Policy1000ELNS0_9SortOrderE0EiiyiiNS1_21identity_decomposer_tEEEvPT5_SB_PT3_PKSC_PT1_PKSG_PT2_PKSK_T4_iiT6_)
        /*0134*/ 	.word	0x00000000


	//----- nvinfo : EIATTR_MIN_STACK_SIZE
	.align		4
.L_96:
        /*0138*/ 	.byte	0x04, 0x12
        /*013a*/ 	.short	(.L_98 - .L_97)
	.align		4
.L_97:
        /*013c*/ 	.word	index@(_Z3setiPKiS0_Pi)
        /*0140*/ 	.word	0x00000000


	//----- nvinfo : EIATTR_MIN_STACK_SIZE
	.align		4
.L_98:
        /*0144*/ 	.byte	0x04, 0x12
        /*0146*/ 	.short	(.L_100 - .L_99)
	.align		4
.L_99:
        /*0148*/ 	.word	index@(_Z7collectiPK3RefPiS2_)
        /*014c*/ 	.word	0x00000000


	//----- nvinfo : EIATTR_MIN_STACK_SIZE
	.align		4
.L_100:
        /*0150*/ 	.byte	0x04, 0x12
        /*0152*/ 	.short	(.L_102 - .L_101)
	.align		4
.L_101:
        /*0154*/ 	.word	index@(_Z3sumiPK3RefPi)
        /*0158*/ 	.word	0x00000000


	//----- nvinfo : EIATTR_MIN_STACK_SIZE
	.align		4
.L_102:
        /*015c*/ 	.byte	0x04, 0x12
        /*015e*/ 	.short	(.L_104 - .L_103)
	.align		4
.L_103:
        /*0160*/ 	.word	index@(_ZN3cub18CUB_300001_SM_10006detail10radix_sort29DeviceRadixSortOnesweepKernelINS1_5radix10policy_hubIiiyE10Policy1000ELNS0_9SortOrderE0EiiyiiNS1_21identity_decomposer_tEEEvPT5_SB_PT3_PKSC_PT1_PKSG_PT2_PKSK_T4_iiT6_)
        /*0164*/ 	.word	0x00000000


	//----- nvinfo : EIATTR_MIN_STACK_SIZE
	.align		4
.L_104:
        /*0168*/ 	.byte	0x04, 0x12
        /*016a*/ 	.short	(.L_106 - .L_105)
	.align		4
.L_105:
        /*016c*/ 	.word	index@(_ZN3cub18CUB_300001_SM_10006detail10radix_sort33DeviceRadixSortExclusiveSumKernelINS1_5radix10policy_hubIiiyE10Policy1000EyEEvPT0_)
        /*0170*/ 	.word	0x00000000


	//----- nvinfo : EIATTR_MIN_STACK_SIZE
	.align		4
.L_106:
        /*0174*/ 	.byte	0x04, 0x12
        /*0176*/ 	.short	(.L_108 - .L_107)
	.align		4
.L_107:
        /*0178*/ 	.word	index@(_ZN3cub18CUB_300001_SM_10006detail10radix_sort30DeviceRadixSortHistogramKernelINS1_5radix10policy_hubIiiyE10Policy1000ELNS0_9SortOrderE0EiyNS1_21identity_decomposer_tEEEvPT2_PKT1_SA_iiT3_)
        /*017c*/ 	.word	0x00000000


	//----- nvinfo : EIATTR_MIN_STACK_SIZE
	.align		4
.L_108:
        /*0180*/ 	.byte	0x04, 0x12
        /*0182*/ 	.short	(.L_110 - .L_109)
	.align		4
.L_109:
        /*0184*/ 	.word	index@(_ZN3cub18CUB_300001_SM_10006detail10radix_sort31DeviceRadixSortSingleTileKernelINS1_5radix10policy_hubIiiyE10Policy1000ELNS0_9SortOrderE0EiiyNS1_21identity_decomposer_tEEEvPKT1_PSA_PKT2_PSE_T3_iiT4_)
        /*0188*/ 	.word	0x00000000


	//----- nvinfo : EIATTR_MIN_STACK_SIZE
	.align		4
.L_110:
        /*018c*/ 	.byte	0x04, 0x12
        /*018e*/ 	.short	(.L_112 - .L_111)
	.align		4
.L_111:
        /*0190*/ 	.word	index@(_ZN3cub18CUB_300001_SM_10006detail8for_each13static_kernelINS2_12policy_hub_t12policy_500_tEmN6thrust24THRUST_300001_SM_1000_NS8cuda_cub20__uninitialized_fill7functorINS7_10device_ptrIiEEiEEEEvT0_T1_)
        /*0194*/ 	.word	0x00000000


	//----- nvinfo : EIATTR_MIN_STACK_SIZE
	.align		4
.L_112:
        /*0198*/ 	.byte	0x04, 0x12
        /*019a*/ 	.short	(.L_114 - .L_113)
	.align		4
.L_113:
        /*019c*/ 	.word	index@(_ZN3cub18CUB_300001_SM_10006detail11EmptyKernelIvEEvv)
        /*01a0*/ 	.word	0x00000000


	//----- nvinfo : EIATTR_MIN_STACK_SIZE
	.align		4
.L_114:
        /*01a4*/ 	.byte	0x04, 0x12
        /*01a6*/ 	.short	(.L_116 - .L_115)
	.align		4
.L_115:
        /*01a8*/ 	.word	index@(_ZN6thrust24THRUST_300001_SM_1000_NS8cuda_cub4core6detail13_kernel_agentINS1_15__reduce_by_key16ReduceByKeyAgentINS0_6detail15normal_iteratorINS0_10device_ptrIiEEEESB_SB_SB_N4cuda3std3__48equal_toIiEENSE_4plusIiEEPllEEJSB_SB_SB_SB_SJ_N3cub18CUB_300001_SM_100024ReduceByKeyScanTileStateIilLb1EEESG_SI_llEEEvDpT0_)
        /*01ac*/ 	.word	0x00000000


	//----- nvinfo : EIATTR_MIN_STACK_SIZE
	.align		4
.L_116:
        /*01b0*/ 	.byte	0x04, 0x12
        /*01b2*/ 	.short	(.L_118 - .L_117)
	.align		4
.L_117:
        /*01b4*/ 	.word	index@(_ZN6thrust24THRUST_300001_SM_1000_NS8cuda_cub4core6detail13_kernel_agentINS1_15__reduce_by_key9InitAgentIN3cub18CUB_300001_SM_100024ReduceByKeyScanTileStateIilLb1EEElPlEEJSA_lSB_EEEvDpT0_)
        /*01b8*/ 	.word	0x00000000


	//----- nvinfo : EIATTR_MIN_STACK_SIZE
	.align		4
.L_118:
        /*01bc*/ 	.byte	0x04, 0x12
        /*01be*/ 	.short	(.L_120 - .L_119)
	.align		4
.L_119:
        /*01c0*/ 	.word	index@(_ZN6thrust24THRUST_300001_SM_1000_NS8cuda_cub4core6detail13_kernel_agentINS1_15__reduce_by_key16ReduceByKeyAgentINS0_6detail15normal_iteratorINS0_10device_ptrIiEEEESB_SB_SB_N4cuda3std3__48equal_toIiEENSE_4plusIiEEPiiEEJSB_SB_SB_SB_SJ_N3cub18CUB_300001_SM_100024ReduceByKeyScanTileStateIiiLb1EEESG_SI_iiEEEvDpT0_)
        /*01c4*/ 	.word	0x00000000


	//----- nvinfo : EIATTR_MIN_STACK_SIZE
	.align		4
.L_120:
        /*01c8*/ 	.byte	0x04, 0x12
        /*01ca*/ 	.short	(.L_122 - .L_121)
	.align		4
.L_121:
        /*01cc*/ 	.word	index@(_ZN6thrust24THRUST_300001_SM_1000_NS8cuda_cub4core6detail13_kernel_agentINS1_15__reduce_by_key9InitAgentIN3cub18CUB_300001_SM_100024ReduceByKeyScanTileStateIiiLb1EEEiPiEEJSA_iSB_EEEvDpT0_)
        /*01d0*/ 	.word	0x00000000
.L_122:


//--------------------- .nv.compat                --------------------------
	.section	.nv.compat,"",@"SHT_CUDA_COMPAT_INFO"
	.align	4
        /*0000*/ 	.byte	0x02, 0x09, 0x00, 0x00, 0x02, 0x02, 0x01, 0x00, 0x02, 0x05, 0x05, 0x00, 0x03, 0x07, 0x01, 0x01
        /*0010*/ 	.byte	0x02, 0x03, 0x00, 0x00, 0x02, 0x06, 0x01, 0x00, 0x04, 0x0b, 0x08, 0x00, 0x09, 0x00, 0x00, 0x00
        /*0020*/ 	.byte	0x00, 0x00, 0x00, 0x00


//--------------------- .nv.info._ZN3cub18CUB_300001_SM_10006detail10radix_sort29DeviceRadixSortOnesweepKernelINS1_5radix10policy_hubIiiyE10Policy1000ELNS0_9SortOrderE0EiiyiiNS1_21identity_decomposer_tEEEvPT5_SB_PT3_PKSC_PT1_PKSG_PT2_PKSK_T4_iiT6_ --------------------------
	.section	.nv.info._ZN3cub18CUB_300001_SM_10006detail10radix_sort29DeviceRadixSortOnesweepKernelINS1_5radix10policy_hubIiiyE10Policy1000ELNS0_9SortOrderE0EiiyiiNS1_21identity_decomposer_tEEEvPT5_SB_PT3_PKSC_PT1_PKSG_PT2_PKSK_T4_iiT6_,"",@"SHT_CUDA_INFO"
	.sectionflags	@""
	.align	4


	//----- nvinfo : EIATTR_CUDA_API_VERSION
	.align		4
        /*0000*/ 	.byte	0x04, 0x37
        /*0002*/ 	.short	(.L_124 - .L_123)
.L_123:
        /*0004*/ 	.word	0x00000082


	//----- nvinfo : EIATTR_KPARAM_INFO
	.align		4
.L_124:
        /*0008*/ 	.byte	0x04, 0x17
        /*000a*/ 	.short	(.L_126 - .L_125)
.L_125:
        /*000c*/ 	.word	0x00000000
        /*0010*/ 	.short	0x000b
        /*0012*/ 	.short	0x004c
        /*0014*/ 	.byte	0x00, 0xf0, 0x05, 0x00


	//----- nvinfo : EIATTR_KPARAM_INFO
	.align		4
.L_126:
        /*0018*/ 	.byte	0x04, 0x17
        /*001a*/ 	.short	(.L_128 - .L_127)
.L_127:
        /*001c*/ 	.word	0x00000000
        /*0020*/ 	.short	0x000a
        /*0022*/ 	.short	0x0048
        /*0024*/ 	.byte	0x00, 0xf0, 0x11, 0x00


	//----- nvinfo : EIATTR_KPARAM_INFO
	.align		4
.L_128:
        /*0028*/ 	.byte	0x04, 0x17
        /*002a*/ 	.short	(.L_130 - .L_129)
.L_129:
        /*002c*/ 	.word	0x00000000
        /*0030*/ 	.short	0x0009
        /*0032*/ 	.short	0x0044
        /*0034*/ 	.byte	0x00, 0xf0, 0x11, 0x00


	//----- nvinfo : EIATTR_KPARAM_INFO
	.align		4
.L_130:
        /*0038*/ 	.byte	0x04, 0x17
        /*003a*/ 	.short	(.L_132 - .L_131)
.L_131:
        /*003c*/ 	.word	0x00000000
        /*0040*/ 	.short	0x0008
        /*0042*/ 	.short	0x0040
        /*0044*/ 	.byte	0x00, 0xf0, 0x11, 0x00


	//----- nvinfo : EIATTR_KPARAM_INFO
	.align		4
.L_132:
        /*0048*/ 	.byte	0x04, 0x17
        /*004a*/ 	.short	(.L_134 - .L_133)
.L_133:
        /*004c*/ 	.word	0x00000000
        /*0050*/ 	.short	0x0007
        /*0052*/ 	.short	0x0038
        /*0054*/ 	.byte	0x00, 0xf5, 0x21, 0x00


	//----- nvinfo : EIATTR_KPARAM_INFO
	.align		4
.L_134:
        /*0058*/ 	.byte	0x04, 0x17
        /*005a*/ 	.short	(.L_136 - .L_135)
.L_135:
        /*005c*/ 	.word	0x00000000
        /*0060*/ 	.short	0x0006
        /*0062*/ 	.short	0x0030
        /*0064*/ 	.byte	0x00, 0xf5, 0x21, 0x00


	//----- nvinfo : EIATTR_KPARAM_INFO
	.align		4
.L_136:
        /*0068*/ 	.byte	0x04, 0x17
        /*006a*/ 	.short	(.L_138 - .L_137)
.L_137:
        /*006c*/ 	.word	0x00000000
        /*0070*/ 	.short	0x0005
        /*0072*/ 	.short	0x0028
        /*0074*/ 	.byte	0x00, 0xf5, 0x21, 0x00


	//----- nvinfo : EIATTR_KPARAM_INFO
	.align		4
.L_138:
        /*0078*/ 	.byte	0x04, 0x17
        /*007a*/ 	.short	(.L_140 - .L_139)
.L_139:
        /*007c*/ 	.word	0x00000000
        /*0080*/ 	.short	0x0004
        /*0082*/ 	.short	0x0020
        /*0084*/ 	.byte	0x00, 0xf5, 0x21, 0x00


	//----- nvinfo : EIATTR_KPARAM_INFO
	.align		4
.L_140:
        /*0088*/ 	.byte	0x04, 0x17
        /*008a*/ 	.short	(.L_142 - .L_141)
.L_141:
        /*008c*/ 	.word	0x00000000
        /*0090*/ 	.short	0x0003
        /*0092*/ 	.short	0x0018
        /*0094*/ 	.byte	0x00, 0xf5, 0x21, 0x00


	//----- nvinfo : EIATTR_KPARAM_INFO
	.align		4
.L_142:
        /*0098*/ 	.byte	0x04, 0x17
        /*009a*/ 	.short	(.L_144 - .L_143)
.L_143:
        /*009c*/ 	.word	0x00000000
        /*00a0*/ 	.short	0x0002
        /*00a2*/ 	.short	0x0010
        /*00a4*/ 	.byte	0x00, 0xf5, 0x21, 0x00


	//----- nvinfo : EIATTR_KPARAM_INFO
	.align		4
.L_144:
        /*00a8*/ 	.byte	0x04, 0x17
        /*00aa*/ 	.short	(.L_146 - .L_145)
.L_145:
        /*00ac*/ 	.word	0x00000000
        /*00b0*/ 	.short	0x0001
        /*00b2*/ 	.short	0x0008
        /*00b4*/ 	.byte	0x00, 0xf5, 0x21, 0x00


	//----- nvinfo : EIATTR_KPARAM_INFO
	.align		4
.L_146:
        /*00b8*/ 	.byte	0x04, 0x17
        /*00ba*/ 	.short	(.L_148 - .L_147)
.L_147:
        /*00bc*/ 	.word	0x00000000
        /*00c0*/ 	.short	0x0000
        /*00c2*/ 	.short	0x0000
        /*00c4*/ 	.byte	0x00, 0xf5, 0x21, 0x00


	//----- nvinfo : EIATTR_SPARSE_MMA_MASK
	.align		4
.L_148:
        /*00c8*/ 	.byte	0x03, 0x50
        /*00ca*/ 	.short	0x0000


	//----- nvinfo : EIATTR_MAXREG_COUNT
	.align		4
        /*00cc*/ 	.byte	0x03, 0x1b
        /*00ce*/ 	.short	0x00a8


	//----- nvinfo : EIATTR_NUM_BARRIERS
	.align		4
        /*00d0*/ 	.byte	0x02, 0x4c
        /*00d2*/ 	.byte	0x01
	.zero		1


	//----- nvinfo : EIATTR_MERCURY_ISA_VERSION
	.align		4
        /*00d4*/ 	.byte	0x03, 0x5f
        /*00d6*/ 	.short	0x0101


	//----- nvinfo : EIATTR_COOP_GROUP_MASK_REGIDS
	.align		4
        /*00d8*/ 	.byte	0x04, 0x29
        /*00da*/ 	.short	(.L_150 - .L_149)


	//   ....[0]....
.L_149:
        /*00dc*/ 	.word	0xffffffff


	//   ....[1]....
        /*00e0*/ 	.word	0x05000006


	//   ....[2]....
        /*00e4*/ 	.word	0xffffffff


	//   ....[3]....
        /*00e8*/ 	.word	0xffffffff


	//   ....[4]....
        /*00ec*/ 	.word	0xffffffff


	//   ....[5]....
        /*00f0*/ 	.word	0xffffffff


	//   ....[6]....
        /*00f4*/ 	.word	0xffffffff


	//   ....[7]....
        /*00f8*/ 	.word	0xffffffff


	//   ....[8]....
        /*00fc*/ 	.word	0xffffffff


	//   ....[9]....
        /*0100*/ 	.word	0xffffffff


	//   ....[10]....
        /*0104*/ 	.word	0xffffffff


	//   ....[11]....
        /*0108*/ 	.word	0xffffffff


	//   ....[12]....
        /*010c*/ 	.word	0xffffffff


	//   ....[13]....
        /*0110*/ 	.word	0xffffffff


	//   ....[14]....
        /*0114*/ 	.word	0xffffffff


	//   ....[15]....
        /*0118*/ 	.word	0xffffffff


	//   ....[16]....
        /*011c*/ 	.word	0xffffffff


	//   ....[17]....
        /*0120*/ 	.word	0xffffffff


	//   ....[18]....
        /*0124*/ 	.word	0xffffffff


	//   ....[19]....
        /*0128*/ 	.word	0xffffffff


	//   ....[20]....
        /*012c*/ 	.word	0xffffffff


	//   ....[21]....
        /*0130*/ 	.word	0xffffffff


	//   ....[22]....
        /*0134*/ 	.word	0xffffffff


	//   ....[23]....
        /*0138*/ 	.word	0xffffffff


	//   ....[24]....
        /*013c*/ 	.word	0xffffffff


	//   ....[25]....
        /*0140*/ 	.word	0xffffffff


	//   ....[26]....
        /*0144*/ 	.word	0xffffffff


	//   ....[27]....
        /*0148*/ 	.word	0xffffffff


	//   ....[28]....
        /*014c*/ 	.word	0xffffffff


	//   ....[29]....
        /*0150*/ 	.word	0xffffffff


	//   ....[30]....
        /*0154*/ 	.word	0xffffffff


	//   ....[31]....
        /*0158*/ 	.word	0xffffffff


	//   ....[32]....
        /*015c*/ 	.word	0xffffffff


	//   ....[33]....
        /*0160*/ 	.word	0xffffffff


	//   ....[34]....
        /*0164*/ 	.word	0xffffffff


	//   ....[35]....
        /*0168*/ 	.word	0xffffffff


	//   ....[36]....
        /*016c*/ 	.word	0xffffffff


	//   ....[37]....
        /*0170*/ 	.word	0xffffffff


	//   ....[38]....
        /*0174*/ 	.word	0xffffffff


	//   ....[39]....
        /*0178*/ 	.word	0xffffffff


	//   ....[40]....
        /*017c*/ 	.word	0xffffffff


	//   ....[41]....
        /*0180*/ 	.word	0xffffffff


	//   ....[42]....
        /*0184*/ 	.word	0xffffffff


	//   ....[43]....
        /*0188*/ 	.word	0xffffffff


	//   ....[44]....
        /*018c*/ 	.word	0xffffffff


	//   ....[45]....
        /*0190*/ 	.word	0xffffffff


	//   ....[46]....
        /*0194*/ 	.word	0xffffffff


	//   ....[47]....
        /*0198*/ 	.word	0xffffffff


	//   ....[48]....
        /*019c*/ 	.word	0xffffffff


	//   ....[49]....
        /*01a0*/ 	.word	0xffffffff


	//   ....[50]....
        /*01a4*/ 	.word	0xffffffff


	//   ....[51]....
        /*01a8*/ 	.word	0xffffffff


	//   ....[52]....
        /*01ac*/ 	.word	0xffffffff


	//   ....[53]....
        /*01b0*/ 	.word	0xffffffff


	//   ....[54]....
        /*01b4*/ 	.word	0xffffffff


	//   ....[55]....
        /*01b8*/ 	.word	0xffffffff


	//   ....[56]....
        /*01bc*/ 	.word	0xffffffff


	//   ....[57]....
        /*01c0*/ 	.word	0xffffffff


	//   ....[58]....
        /*01c4*/ 	.word	0xffffffff


	//   ....[59]....
        /*01c8*/ 	.word	0xffffffff


	//   ....[60]....
        /*01cc*/ 	.word	0xffffffff


	//   ....[61]....
        /*01d0*/ 	.word	0xffffffff


	//   ....[62]....
        /*01d4*/ 	.word	0xffffffff


	//   ....[63]....
        /*01d8*/ 	.word	0xffffffff


	//   ....[64]....
        /*01dc*/ 	.word	0xffffffff


	//   ....[65]....
        /*01e0*/ 	.word	0xffffffff


	//   ....[66]....
        /*01e4*/ 	.word	0xffffffff


	//   ....[67]....
        /*01e8*/ 	.word	0xffffffff


	//   ....[68]....
        /*01ec*/ 	.word	0xffffffff


	//   ....[69]....
        /*01f0*/ 	.word	0xffffffff


	//   ....[70]....
        /*01f4*/ 	.word	0xffffffff


	//   ....[71]....
        /*01f8*/ 	.word	0xffffffff


	//   ....[72]....
        /*01fc*/ 	.word	0xffffffff


	//   ....[73]....
        /*0200*/ 	.word	0xffffffff


	//   ....[74]....
        /*0204*/ 	.word	0xffffffff


	//   ....[75]....
        /*0208*/ 	.word	0xffffffff


	//   ....[76]....
        /*020c*/ 	.word	0xffffffff


	//   ....[77]....
        /*0210*/ 	.word	0xffffffff


	//   ....[78]....
        /*0214*/ 	.word	0xffffffff


	//   ....[79]....
        /*0218*/ 	.word	0xffffffff


	//   ....[80]....
        /*021c*/ 	.word	0xffffffff


	//   ....[81]....
        /*0220*/ 	.word	0xffffffff


	//   ....[82]....
        /*0224*/ 	.word	0xffffffff


	//   ....[83]....
        /*0228*/ 	.word	0xffffffff


	//   ....[84]....
        /*022c*/ 	.word	0xffffffff


	//   ....[85]....
        /*0230*/ 	.word	0xffffffff


	//   ....[86]....
        /*0234*/ 	.word	0xffffffff


	//   ....[87]....
        /*0238*/ 	.word	0xffffffff


	//   ....[88]....
        /*023c*/ 	.word	0xffffffff


	//   ....[89]....
        /*0240*/ 	.word	0xffffffff


	//   ....[90]....
        /*0244*/ 	.word	0xffffffff


	//   ....[91]....
        /*0248*/ 	.word	0xffffffff


	//   ....[92]....
        /*024c*/ 	.word	0xffffffff


	//   ....[93]....
        /*0250*/ 	.word	0xffffffff


	//   ....[94]....
        /*0254*/ 	.word	0xffffffff


	//   ....[95]....
        /*0258*/ 	.word	0xffffffff


	//   ....[96]....
        /*025c*/ 	.word	0xffffffff


	//   ....[97]....
        /*0260*/ 	.word	0xffffffff


	//   ....[98]....
        /*0264*/ 	.word	0xffffffff


	//   ....[99]....
        /*0268*/ 	.word	0xffffffff


	//   ....[100]....
        /*026c*/ 	.word	0xffffffff


	//   ....[101]....
        /*0270*/ 	.word	0xffffffff


	//   ....[102]....
        /*0274*/ 	.word	0xffffffff


	//   ....[103]....
        /*0278*/ 	.word	0xffffffff


	//   ....[104]....
        /*027c*/ 	.word	0xffffffff


	//   ....[105]....
        /*0280*/ 	.word	0xffffffff


	//   ....[106]....
        /*0284*/ 	.word	0xffffffff


	//   ....[107]....
        /*0288*/ 	.word	0xffffffff


	//   ....[108]....
        /*028c*/ 	.word	0xffffffff


	//   ....[109]....
        /*0290*/ 	.word	0xffffffff


	//   ....[110]....
        /*0294*/ 	.word	0xffffffff


	//   ....[111]....
        /*0298*/ 	.word	0xffffffff


	//   ....[112]....
        /*029c*/ 	.word	0xffffffff


	//   ....[113]....
        /*02a0*/ 	.word	0xffffffff


	//   ....[114]....
        /*02a4*/ 	.word	0xffffffff


	//   ....[115]....
        /*02a8*/ 	.word	0xffffffff


	//   ....[116]....
        /*02ac*/ 	.word	0xffffffff


	//   ....[117]....
        /*02b0*/ 	.word	0xffffffff


	//   ....[118]....
        /*02b4*/ 	.word	0xffffffff


	//   ....[119]....
        /*02b8*/ 	.word	0xffffffff


	//   ....[120]....
        /*02bc*/ 	.word	0xffffffff


	//   ....[121]....
        /*02c0*/ 	.word	0xffffffff


	//   ....[122]....
        /*02c4*/ 	.word	0xffffffff


	//   ....[123]....
        /*02c8*/ 	.word	0xffffffff


	//   ....[124]....
        /*02cc*/ 	.word	0xffffffff


	//   ....[125]....
        /*02d0*/ 	.word	0xffffffff


	//   ....[126]....
        /*02d4*/ 	.word	0xffffffff


	//   ....[127]....
        /*02d8*/ 	.word	0xffffffff


	//   ....[128]....
        /*02dc*/ 	.word	0xffffffff


	//   ....[129]....
        /*02e0*/ 	.word	0xffffffff


	//   ....[130]....
        /*02e4*/ 	.word	0xffffffff


	//   ....[131]....
        /*02e8*/ 	.word	0xffffffff


	//   ....[132]....
        /*02ec*/ 	.word	0xffffffff


	//   ....[133]....
        /*02f0*/ 	.word	0xffffffff


	//   ....[134]....
        /*02f4*/ 	.word	0xffffffff


	//   ....[135]....
        /*02f8*/ 	.word	0xffffffff


	//   ....[136]....
        /*02fc*/ 	.word	0xffffffff


	//   ....[137]....
        /*0300*/ 	.word	0xffffffff


	//   ....[138]....
        /*0304*/ 	.word	0xffffffff


	//   ....[139]....
        /*0308*/ 	.word	0xffffffff


	//   ....[140]....
        /*030c*/ 	.word	0xffffffff


	//   ....[141]....
        /*0310*/ 	.word	0xffffffff


	//   ....[142]....
        /*0314*/ 	.word	0xffffffff


	//   ....[143]....
        /*0318*/ 	.word	0xffffffff


	//   ....[144]....
        /*031c*/ 	.word	0xffffffff


	//   ....[145]....
        /*0320*/ 	.word	0xffffffff


	//   ....[146]....
        /*0324*/ 	.word	0xffffffff


	//   ....[147]....
        /*0328*/ 	.word	0xffffffff


	//   ....[148]....
        /*032c*/ 	.word	0xffffffff


	//   ....[149]....
        /*0330*/ 	.word	0xffffffff


	//   ....[150]....
        /*0334*/ 	.word	0xffffffff


	//   ....[151]....
        /*0338*/ 	.word	0xffffffff


	//   ....[152]....
        /*033c*/ 	.word	0xffffffff


	//   ....[153]....
        /*0340*/ 	.word	0xffffffff


	//   ....[154]....
        /*0344*/ 	.word	0xffffffff


	//   ....[155]....
        /*0348*/ 	.word	0xffffffff


	//   ....[156]....
        /*034c*/ 	.word	0xffffffff


	//   ....[157]....
        /*0350*/ 	.word	0xffffffff


	//   ....[158]....
        /*0354*/ 	.word	0xffffffff


	//   ....[159]....
        /*0358*/ 	.word	0xffffffff


	//   ....[160]....
        /*035c*/ 	.word	0x05000006


	//   ....[161]....
        /*0360*/ 	.word	0xffffffff


	//   ....[162]....
        /*0364*/ 	.word	0xffffffff


	//   ....[163]....
        /*0368*/ 	.word	0xffffffff


	//   ....[164]....
        /*036c*/ 	.word	0xffffffff


	//   ....[165]....
        /*0370*/ 	.word	0xffffffff


	//   ....[166]....
        /*0374*/ 	.word	0xffffffff


	//   ....[167]....
        /*0378*/ 	.word	0xffffffff


	//   ....[168]....
        /*037c*/ 	.word	0xffffffff


	//   ....[169]....
        /*0380*/ 	.word	0xffffffff


	//   ....[170]....
        /*0384*/ 	.word	0xffffffff


	//   ....[171]....
        /*0388*/ 	.word	0xffffffff


	//   ....[172]....
        /*038c*/ 	.word	0xffffffff


	//   ....[173]....
        /*0390*/ 	.word	0xffffffff


	//   ....[174]....
        /*0394*/ 	.word	0xffffffff


	//   ....[175]....
        /*0398*/ 	.word	0xffffffff


	//   ....[176]....
        /*039c*/ 	.word	0xffffffff


	//   ....[177]....
        /*03a0*/ 	.word	0xffffffff


	//   ....[178]....
        /*03a4*/ 	.word	0xffffffff


	//   ....[179]....
        /*03a8*/ 	.word	0xffffffff


	//   ....[180]....
        /*03ac*/ 	.word	0xffffffff


	//   ....[181]....
        /*03b0*/ 	.word	0xffffffff


	//   ....[182]....
        /*03b4*/ 	.word	0xffffffff


	//   ....[183]....
        /*03b8*/ 	.word	0xffffffff


	//   ....[184]....
        /*03bc*/ 	.word	0xffffffff


	//   ....[185]....
        /*03c0*/ 	.word	0xffffffff


	//   ....[186]....
        /*03c4*/ 	.word	0xffffffff


	//   ....[187]....
        /*03c8*/ 	.word	0xffffffff


	//   ....[188]....
        /*03cc*/ 	.word	0xffffffff


	//   ....[189]....
        /*03d0*/ 	.word	0xffffffff


	//   ....[190]....
        /*03d4*/ 	.word	0xffffffff


	//   ....[191]....
        /*03d8*/ 	.word	0xffffffff


	//   ....[192]....
        /*03dc*/ 	.word	0xffffffff


	//   ....[193]....
        /*03e0*/ 	.word	0xffffffff


	//   ....[194]....
        /*03e4*/ 	.word	0xffffffff


	//   ....[195]....
        /*03e8*/ 	.word	0xffffffff


	//   ....[196]....
        /*03ec*/ 	.word	0xffffffff


	//   ....[197]....
        /*03f0*/ 	.word	0xffffffff


	//   ....[198]....
        /*03f4*/ 	.word	0xffffffff


	//   ....[199]....
        /*03f8*/ 	.word	0xffffffff


	//   ....[200]....
        /*03fc*/ 	.word	0xffffffff


	//   ....[201]....
        /*0400*/ 	.word	0xffffffff


	//   ....[202]....
        /*0404*/ 	.word	0xffffffff


	//   ....[203]....
        /*0408*/ 	.word	0xffffffff


	//   ....[204]....
        /*040c*/ 	.word	0xffffffff


	//   ....[205]....
        /*0410*/ 	.word	0xffffffff


	//   ....[206]....
        /*0414*/ 	.word	0xffffffff


	//   ....[207]....
        /*0418*/ 	.word	0xffffffff


	//   ....[208]....
        /*041c*/ 	.word	0xffffffff


	//   ....[209]....
        /*0420*/ 	.word	0xffffffff


	//   ....[210]....
        /*0424*/ 	.word	0xffffffff


	//   ....[211]....
        /*0428*/ 	.word	0xffffffff


	//   ....[212]....
        /*042c*/ 	.word	0xffffffff


	//   ....[213]....
        /*0430*/ 	.word	0xffffffff


	//   ....[214]....
        /*0434*/ 	.word	0xffffffff


	//   ....[215]....
        /*0438*/ 	.word	0xffffffff


	//   ....[216]....
        /*043c*/ 	.word	0xffffffff


	//   ....[217]....
        /*0440*/ 	.word	0xffffffff


	//   ....[218]....
        /*0444*/ 	.word	0xffffffff


	//   ....[219]....
        /*0448*/ 	.word	0xffffffff


	//   ....[220]....
        /*044c*/ 	.word	0xffffffff


	//   ....[221]....
        /*0450*/ 	.word	0xffffffff


	//   ....[222]....
        /*0454*/ 	.word	0xffffffff


	//   ....[223]....
        /*0458*/ 	.word	0xffffffff


	//   ....[224]....
        /*045c*/ 	.word	0xffffffff


	//   ....[225]....
        /*0460*/ 	.word	0xffffffff


	//   ....[226]....
        /*0464*/ 	.word	0xffffffff


	//   ....[227]....
        /*0468*/ 	.word	0xffffffff


	//   ....[228]....
        /*046c*/ 	.word	0xffffffff


	//   ....[229]....
        /*0470*/ 	.word	0x0500002f


	//   ....[230]....
        /*0474*/ 	.word	0x0500002f


	//   ....[231]....
        /*0478*/ 	.word	0x0500002f


	//   ....[232]....
        /*047c*/ 	.word	0x0500002f


	//   ....[233]....
        /*0480*/ 	.word	0x0500002f


	//----- nvinfo : EIATTR_COOP_GROUP_INSTR_OFFSETS
	.align		4
.L_150:
        /*0484*/ 	.byte	0x04, 0x28
        /*0486*/ 	.short	(.L_152 - .L_151)


	//   ....[0]....
.L_151:
        /*0488*/ 	.word	0x00000e40


	//   ....[1]....
        /*048c*/ 	.word	0x00001890


	//   ....[2]....
        /*0490*/ 	.word	0x00002ad0


	//   ....[3]....
        /*0494*/ 	.word	0x00002af0


	//   ....[4]....
        /*0498*/ 	.word	0x00002b10


	//   ....[5]....
        /*049c*/ 	.word	0x00002b30


	//   ....[6]....
        /*04a0*/ 	.word	0x00002b50


	//   ....[7]....
        /*04a4*/ 	.word	0x00003000


	//   ....[8]....
        /*04a8*/ 	.word	0x00003010


	//   ....[9]....
        /*04ac*/ 	.word	0x00003030


	//   ....[10]....
        /*04b0*/ 	.word	0x00003050


	//   ....[11]....
        /*04b4*/ 	.word	0x000030a0


	//   ....[12]....
        /*04b8*/ 	.word	0x000030d0


	//   ....[13]....
        /*04bc*/ 	.word	0x00003120


	//   ....[14]....
        /*04c0*/ 	.word	0x00003160


	//   ....[15]....
        /*04c4*/ 	.word	0x00003250


	//   ....[16]....
        /*04c8*/ 	.word	0x00003280


	//   ....[17]....
        /*04cc*/ 	.word	0x00003290


	//   ....[18]....
        /*04d0*/ 	.word	0x000032b0


	//   ....[19]....
        /*04d4*/ 	.word	0x000032f0


	//   ....[20]....
        /*04d8*/ 	.word	0x00003320


	//   ....[21]....
        /*04dc*/ 	.word	0x00003360


	//   ....[22]....
        /*04e0*/ 	.word	0x00003380


	//   ....[23]....
        /*04e4*/ 	.word	0x000033a0


	//   ....[24]....
        /*04e8*/ 	.word	0x00003490


	//   ....[25]....
        /*04ec*/ 	.word	0x000034c0


	//   ....[26]....
        /*04f0*/ 	.word	0x000034d0


	//   ....[27]....
        /*04f4*/ 	.word	0x000034f0


	//   ....[28]....
        /*04f8*/ 	.word	0x00003530


	//   ....[29]....
        /*04fc*/ 	.word	0x00003560


	//   ....[30]....
        /*0500*/ 	.word	0x000035a0


	//   ....[31]....
        /*0504*/ 	.word	0x000035c0


	//   ....[32]....
        /*0508*/ 	.word	0x000035e0


	//   ....[33]....
        /*050c*/ 	.word	0x000036d0


	//   ....[34]....
        /*0510*/ 	.word	0x00003700


	//   ....[35]....
        /*0514*/ 	.word	0x00003710


	//   ....[36]....
        /*0518*/ 	.word	0x00003730


	//   ....[37]....
        /*051c*/ 	.word	0x00003770


	//   ....[38]....
        /*0520*/ 	.word	0x000037a0


	//   ....[39]....
        /*0524*/ 	.word	0x000037e0


	//   ....[40]....
        /*0528*/ 	.word	0x00003800


	//   ....[41]....
        /*052c*/ 	.word	0x00003820


	//   ....[42]....
        /*0530*/ 	.word	0x00003930


	//   ....[43]....
        /*0534*/ 	.word	0x00003960


	//   ....[44]....
        /*0538*/ 	.word	0x00003970


	//   ....[45]....
        /*053c*/ 	.word	0x00003990


	//   ....[46]....
        /*0540*/ 	.word	0x000039d0


	//   ....[47]....
        /*0544*/ 	.word	0x00003a00


	//   ....[48]....
        /*0548*/ 	.word	0x00003a40


	//   ....[49]....
        /*054c*/ 	.word	0x00003a60


	//   ....[50]....
        /*0550*/ 	.word	0x00003a80


	//   ....[51]....
        /*0554*/ 	.word	0x00003b90


	//   ....[52]....
        /*0558*/ 	.word	0x00003bc0


	//   ....[53]....
        /*055c*/ 	.word	0x00003bd0


	//   ....[54]....
        /*0560*/ 	.word	0x00003bf0


	//   ....[55]....
        /*0564*/ 	.word	0x00003c30


	//   ....[56]....
        /*0568*/ 	.word	0x00003c60


	//   ....[57]....
        /*056c*/ 	.word	0x00003ca0


	//   ....[58]....
        /*0570*/ 	.word	0x00003cc0


	//   ....[59]....
        /*0574*/ 	.word	0x00003ce0


	//   ....[60]....
        /*0578*/ 	.word	0x00003df0


	//   ....[61]....
        /*057c*/ 	.word	0x00003e20


	//   ....[62]....
        /*0580*/ 	.word	0x00003e30


	//   ....[63]....
        /*0584*/ 	.word	0x00003e50


	//   ....[64]....
        /*0588*/ 	.word	0x00003e90


	//   ....[65]....
        /*058c*/ 	.word	0x00003ec0


	//   ....[66]....
        /*0590*/ 	.word	0x00003f00


	//   ....[67]....
        /*0594*/ 	.word	0x00003f20


	//   ....[68]....
        /*0598*/ 	.word	0x00003f40


	//   ....[69]....
        /*059c*/ 	.word	0x00004050


	//   ....[70]....
        /*05a0*/ 	.word	0x00004080


	//   ....[71]....
        /*05a4*/ 	.word	0x00004090


	//   ....[72]....
        /*05a8*/ 	.word	0x000040b0


	//   ....[73]....
        /*05ac*/ 	.word	0x000040f0


	//   ....[74]....
        /*05b0*/ 	.word	0x00004120


	//   ....[75]....
        /*05b4*/ 	.word	0x00004160


	//   ....[76]....
        /*05b8*/ 	.word	0x00004180


	//   ....[77]....
        /*05bc*/ 	.word	0x000041a0


	//   ....[78]....
        /*05c0*/ 	.word	0x000042b0


	//   ....[79]....
        /*05c4*/ 	.word	0x00004300


	//   ....[80]....
        /*05c8*/ 	.word	0x00004310


	//   ....[81]....
        /*05cc*/ 	.word	0x00004330


	//   ....[82]....
        /*05d0*/ 	.word	0x00004370


	//   ....[83]....
        /*05d4*/ 	.word	0x000043a0


	//   ....[84]....
        /*05d8*/ 	.word	0x000043e0


	//   ....[85]....
        /*05dc*/ 	.word	0x00004400


	//   ....[86]....
        /*05e0*/ 	.word	0x00004420


	//   ....[87]....
        /*05e4*/ 	.word	0x00004510


	//   ....[88]....
        /*05e8*/ 	.word	0x00004560


	//   ....[89]....
        /*05ec*/ 	.word	0x00004570


	//   ....[90]....
        /*05f0*/ 	.word	0x000045a0


	//   ....[91]....
        /*05f4*/ 	.word	0x000045c0


	//   ....[92]....
        /*05f8*/ 	.word	0x00004610


	//   ....[93]....
        /*05fc*/ 	.word	0x00004630


	//   ....[94]....
        /*0600*/ 	.word	0x00004670


	//   ....[95]....
        /*0604*/ 	.word	0x00004690


	//   ....[96]....
        /*0608*/ 	.word	0x00004770


	//   ....[97]....
        /*060c*/ 	.word	0x000047c0


	//   ....[98]....
        /*0610*/ 	.word	0x000047d0


	//   ....[99]....
        /*0614*/ 	.word	0x00004820


	//   ....[100]....
        /*0618*/ 	.word	0x00004850


	//   ....[101]....
        /*061c*/ 	.word	0x00004880


	//   ....[102]....
        /*0620*/ 	.word	0x000048b0


	//   ....[103]....
        /*0624*/ 	.word	0x000048e0


	//   ....[104]....
        /*0628*/ 	.word	0x00004910


	//   ....[105]....
        /*062c*/ 	.word	0x000049d0


	//   ....[106]....
        /*0630*/ 	.word	0x00004a20


	//   ....[107]....
        /*0634*/ 	.word	0x00004a30


	//   ....[108]....
        /*0638*/ 	.word	0x00004a80


	//   ....[109]....
        /*063c*/ 	.word	0x00004ab0


	//   ....[110]....
        /*0640*/ 	.word	0x00004ae0


	//   ....[111]....
        /*0644*/ 	.word	0x00004b10


	//   ....[112]....
        /*0648*/ 	.word	0x00004b40


	//   ....[113]....
        /*064c*/ 	.word	0x00004b70


	//   ....[114]....
        /*0650*/ 	.word	0x00004c60


	//   ....[115]....
        /*0654*/ 	.word	0x00004c80


	//   ....[116]....
        /*0658*/ 	.word	0x00004c90


	//   ....[117]....
        /*065c*/ 	.word	0x00004ce0


	//   ....[118]....
        /*0660*/ 	.word	0x00004d10


	//   ....[119]....
        /*0664*/ 	.word	0x00004d40


	//   ....[120]....
        /*0668*/ 	.word	0x00004d70


	//   ....[121]....
        /*066c*/ 	.word	0x00004da0


	//   ....[122]....
        /*0670*/ 	.word	0x00004dd0


	//   ....[123]....
        /*0674*/ 	.word	0x00004ec0


	//   ....[124]....
        /*0678*/ 	.word	0x00004f00


	//   ....[125]....
        /*067c*/ 	.word	0x00004f10


	//   ....[126]....
        /*0680*/ 	.word	0x00004f60


	//   ....[127]....
        /*0684*/ 	.word	0x00004f90


	//   ....[128]....
        /*0688*/ 	.word	0x00004fc0


	//   ....[129]....
        /*068c*/ 	.word	0x00004ff0


	//   ....[130]....
        /*0690*/ 	.word	0x00005020


	//   ....[131]....
        /*0694*/ 	.word	0x00005050


	//   ....[132]....
        /*0698*/ 	.word	0x00005140


	//   ....[133]....
        /*069c*/ 	.word	0x00005170


	//   ....[134]....
        /*06a0*/ 	.word	0x00005180


	//   ....[135]....
        /*06a4*/ 	.word	0x000051d0


	//   ....[136]....
        /*06a8*/ 	.word	0x00005200


	//   ....[137]....
        /*06ac*/ 	.word	0x00005230


	//   ....[138]....
        /*06b0*/ 	.word	0x00005260


	//   ....[139]....
        /*06b4*/ 	.word	0x00005290


	//   ....[140]....
        /*06b8*/ 	.word	0x000052c0


	//   ....[141]....
        /*06bc*/ 	.word	0x000053e0


	//   ....[142]....
        /*06c0*/ 	.word	0x000053f0


	//   ....[143]....
        /*06c4*/ 	.word	0x00005440


	//   ....[144]....
        /*06c8*/ 	.word	0x00005470


	//   ....[145]....
        /*06cc*/ 	.word	0x000054a0


	//   ....[146]....
        /*06d0*/ 	.word	0x000054d0


	//   ....[147]....
        /*06d4*/ 	.word	0x00005500


	//   ....[148]....
        /*06d8*/ 	.word	0x00005530


	//   ....[149]....
        /*06dc*/ 	.word	0x00005560


	//   ....[150]....
        /*06e0*/ 	.word	0x00005600


	//   ....[151]....
        /*06e4*/ 	.word	0x00005620


	//   ....[152]....
        /*06e8*/ 	.word	0x00005630


	//   ....[153]....
        /*06ec*/ 	.word	0x00005680


	//   ....[154]....
        /*06f0*/ 	.word	0x000056b0


	//   ....[155]....
        /*06f4*/ 	.word	0x000056e0


	//   ....[156]....
        /*06f8*/ 	.word	0x00005710


	//   ....[157]....
        /*06fc*/ 	.word	0x00005740


	//   ....[158]....
        /*0700*/ 	.word	0x00005770


	//   ....[159]....
        /*0704*/ 	.word	0x000058a0


	//   ....[160]....
        /*0708*/ 	.word	0x00005d40


	//   ....[161]....
        /*070c*/ 	.word	0x00006070


	//   ....[162]....
        /*0710*/ 	.word	0x00006130


	//   ....[163]....
        /*0714*/ 	.word	0x000061f0


	//   ....[164]....
        /*0718*/ 	.word	0x000062b0


	//   ....[165]....
        /*071c*/ 	.word	0x00006370


	//   ....[166]....
        /*0720*/ 	.word	0x00006430


	//   ....[167]....
        /*0724*/ 	.word	0x000064f0


	//   ....[168]....
        /*0728*/ 	.word	0x000065b0


	//   ....[169]....
        /*072c*/ 	.word	0x00006670


	//   ....[170]....
        /*0730*/ 	.word	0x00006730


	//   ....[171]....
        /*0734*/ 	.word	0x000067f0


	//   ....[172]....
        /*0738*/ 	.word	0x000068b0


	//   ....[173]....
        /*073c*/ 	.word	0x00006970


	//   ....[174]....
        /*0740*/ 	.word	0x00006a30


	//   ....[175]....
        /*0744*/ 	.word	0x00006af0


	//   ....[176]....
        /*0748*/ 	.word	0x00006bb0


	//   ....[177]....
        /*074c*/ 	.word	0x00006c70


	//   ....[178]....
        /*0750*/ 	.word	0x00006e60


	//   ....[179]....
        /*0754*/ 	.word	0x00006f90


	//   ....[180]....
        /*0758*/ 	.word	0x000070c0


	//   ....[181]....
        /*075c*/ 	.word	0x000071f0


	//   ....[182]....
        /*0760*/ 	.word	0x00007320


	//   ....[183]....
        /*0764*/ 	.word	0x00007450


	//   ....[184]....
        /*0768*/ 	.word	0x00007580


	//   ....[185]....
        /*076c*/ 	.word	0x000076b0


	//   ....[186]....
        /*0770*/ 	.word	0x000077e0


	//   ....[187]....
        /*0774*/ 	.word	0x00007910


	//   ....[188]....
        /*0778*/ 	.word	0x00007a40


	//   ....[189]....
        /*077c*/ 	.word	0x00007b60


	//   ....[190]....
        /*0780*/ 	.word	0x00007c70


	//   ....[191]....
        /*0784*/ 	.word	0x00007d80


	//   ....[192]....
        /*0788*/ 	.word	0x00007e90


	//   ....[193]....
        /*078c*/ 	.word	0x00007fa0


	//   ....[194]....
        /*0790*/ 	.word	0x000080b0


	//   ....[195]....
        /*0794*/ 	.word	0x00008eb0


	//   ....[196]....
        /*0798*/ 	.word	0x00008f40


	//   ....[197]....
        /*079c*/ 	.word	0x00008fc0


	//   ....[198]....
        /*07a0*/ 	.word	0x00009050


	//   ....[199]....
        /*07a4*/ 	.word	0x000090d0


	//   ....[200]....
        /*07a8*/ 	.word	0x00009160


	//   ....[201]....
        /*07ac*/ 	.word	0x000091e0


	//   ....[202]....
        /*07b0*/ 	.word	0x00009270


	//   ....[203]....
        /*07b4*/ 	.word	0x000092f0


	//   ....[204]....
        /*07b8*/ 	.word	0x00009380


	//   ....[205]....
        /*07bc*/ 	.word	0x00009400


	//   ....[206]....
        /*07c0*/ 	.word	0x00009490


	//   ....[207]....
        /*07c4*/ 	.word	0x00009510


	//   ....[208]....
        /*07c8*/ 	.word	0x000095a0


	//   ....[209]....
        /*07cc*/ 	.word	0x00009620


	//   ....[210]....
        /*07d0*/ 	.word	0x000096b0


	//   ....[211]....
        /*07d4*/ 	.word	0x00009730


	//   ....[212]....
        /*07d8*/ 	.word	0x00009890


	//   ....[213]....
        /*07dc*/ 	.word	0x00009960


	//   ....[214]....
        /*07e0*/ 	.word	0x00009a10


	//   ....[215]....
        /*07e4*/ 	.word	0x00009ad0


	//   ....[216]....
        /*07e8*/ 	.word	0x00009b80


	//   ....[217]....
        /*07ec*/ 	.word	0x00009c40


	//   ....[218]....
        /*07f0*/ 	.word	0x00009cf0


	//   ....[219]....
        /*07f4*/ 	.word	0x00009db0


	//   ....[220]....
        /*07f8*/ 	.word	0x00009e60


	//   ....[221]....
        /*07fc*/ 	.word	0x00009f20


	//   ....[222]....
        /*0800*/ 	.word	0x00009fd0


	//   ....[223]....
        /*0804*/ 	.word	0x0000a090


	//   ....[224]....
        /*0808*/ 	.word	0x0000a140


	//   ....[225]....
        /*080c*/ 	.word	0x0000a200


	//   ....[226]....
        /*0810*/ 	.word	0x0000a2a0


	//   ....[227]....
        /*0814*/ 	.word	0x0000a360


	//   ....[228]....
        /*0818*/ 	.word	0x0000a400


	//   ....[229]....
        /*081c*/ 	.word	0x0000a470


	//   ....[230]....
        /*0820*/ 	.word	0x0000a4e0


	//   ....[231]....
        /*0824*/ 	.word	0x0000a550


	//   ....[232]....
        /*0828*/ 	.word	0x0000a5c0


	//   ....[233]....
        /*082c*/ 	.word	0x0000a630


	//----- nvinfo : EIATTR_VRC_CTA_INIT_COUNT
	.align		4
.L_152:
        /*0830*/ 	.byte	0x02, 0x4a
	.zero		1
	.zero		1


	//----- nvinfo : EIATTR_EXIT_INSTR_OFFSETS
	.align		4
        /*0834*/ 	.byte	0x04, 0x1c
        /*0836*/ 	.short	(.L_154 - .L_153)


	//   ....[0]....
.L_153:
        /*0838*/ 	.word	0x00002570


	//   ....[1]....
        /*083c*/ 	.word	0x000028d0


	//   ....[2]....
        /*0840*/ 	.word	0x000028f0


	//   ....[3]....
        /*0844*/ 	.word	0x00009740


	//   ....[4]....
        /*0848*/ 	.word	0x0000a410


	//----- nvinfo : EIATTR_MAX_THREADS
	.align		4
.L_154:
        /*084c*/ 	.byte	0x04, 0x05
        /*084e*/ 	.short	(.L_156 - .L_155)
.L_155:
        /*0850*/ 	.word	0x00000180
        /*0854*/ 	.word	0x00000001
        /*0858*/ 	.word	0x00000001


	//----- nvinfo : EIATTR_CRS_STACK_SIZE
	.align		4
.L_156:
        /*085c*/ 	.byte	0x04, 0x1e
        /*085e*/ 	.short	(.L_158 - .L_157)
.L_157:
        /*0860*/ 	.word	0x00000000


	//----- nvinfo : EIATTR_CBANK_PARAM_SIZE
	.align		4
.L_158:
        /*0864*/ 	.byte	0x03, 0x19
        /*0866*/ 	.short	0x004d


	//----- nvinfo : EIATTR_PARAM_CBANK
	.align		4
        /*0868*/ 	.byte	0x04, 0x0a
        /*086a*/ 	.short	(.L_160 - .L_159)
	.align		4
.L_159:
        /*086c*/ 	.word	index@(.nv.constant0._ZN3cub18CUB_300001_SM_10006detail10radix_sort29DeviceRadixSortOnesweepKernelINS1_5radix10policy_hubIiiyE10Policy1000ELNS0_9SortOrderE0EiiyiiNS1_21identity_decomposer_tEEEvPT5_SB_PT3_PKSC_PT1_PKSG_PT2_PKSK_T4_iiT6_)
        /*0870*/ 	.short	0x0380
        /*0872*/ 	.short	0x004d


	//----- nvinfo : EIATTR_SW_WAR
	.align		4
.L_160:
        /*0874*/ 	.byte	0x04, 0x36
        /*0876*/ 	.short	(.L_162 - .L_161)
.L_161:
        /*0878*/ 	.word	0x00000008
.L_162:


//--------------------- .nv.info._ZN3cub18CUB_300001_SM_10006detail10radix_sort33DeviceRadixSortExclusiveSumKernelINS1_5radix10policy_hubIiiyE10Policy1000EyEEvPT0_ --------------------------
	.section	.nv.info._ZN3cub18CUB_300001_SM_10006detail10radix_sort33DeviceRadixSortExclusiveSumKernelINS1_5radix10policy_hubIiiyE10Policy1000EyEEvPT0_,"",@"SHT_CUDA_INFO"
	.sectionflags	@""
	.align	4


	//----- nvinfo : EIATTR_CUDA_API_VERSION
	.align		4
        /*0000*/ 	.byte	0x04, 0x37
        /*0002*/ 	.short	(.L_164 - .L_163)
.L_163:
        /*0004*/ 	.word	0x00000082


	//----- nvinfo : EIATTR_KPARAM_INFO
	.align		4
.L_164:
        /*0008*/ 	.byte	0x04, 0x17
        /*000a*/ 	.short	(.L_166 - .L_165)
.L_165:
        /*000c*/ 	.word	0x00000000
        /*0010*/ 	.short	0x0000
        /*0012*/ 	.short	0x0000
        /*0014*/ 	.byte	0x00, 0xf5, 0x21, 0x00


	//----- nvinfo : EIATTR_SPARSE_MMA_MASK
	.align		4
.L_166:
        /*0018*/ 	.byte	0x03, 0x50
        /*001a*/ 	.short	0x0000


	//----- nvinfo : EIATTR_MAXREG_COUNT
	.align		4
        /*001c*/ 	.byte	0x03, 0x1b
        /*001e*/ 	.short	0x00ff


	//----- nvinfo : EIATTR_NUM_BARRIERS
	.align		4
        /*0020*/ 	.byte	0x02, 0x4c
        /*0022*/ 	.byte	0x01
	.zero		1


	//----- nvinfo : EIATTR_MERCURY_ISA_VERSION
	.align		4
        /*0024*/ 	.byte	0x03, 0x5f
        /*0026*/ 	.short	0x0101


	//----- nvinfo : EIATTR_COOP_GROUP_MASK_REGIDS
	.align		4
        /*0028*/ 	.byte	0x04, 0x29
        /*002a*/ 	.short	(.L_168 - .L_167)


	//   ....[0]....
.L_167:
        /*002c*/ 	.word	0xffffffff


	//   ....[1]....
        /*0030*/ 	.word	0xffffffff


	//   ....[2]....
        /*0034*/ 	.word	0xffffffff


	//   ....[3]....
        /*0038*/ 	.word	0xffffffff


	//   ....[4]....
        /*003c*/ 	.word	0xffffffff


	//   ....[5]....
        /*0040*/ 	.word	0xffffffff


	//   ....[6]....
        /*0044*/ 	.word	0xffffffff


	//   ....[7]....
        /*0048*/ 	.word	0xffffffff


	//   ....[8]....
        /*004c*/ 	.word	0xffffffff


	//   ....[9]....
        /*0050*/ 	.word	0xffffffff


	//   ....[10]....
        /*0054*/ 	.word	0x05000015


	//   ....[11]....
        /*0058*/ 	.word	0x05000015


	//   ....[12]....
        /*005c*/ 	.word	0x05000015


	//   ....[13]....
        /*0060*/ 	.word	0x05000015


	//   ....[14]....
        /*0064*/ 	.word	0x05000015


	//   ....[15]....
        /*0068*/ 	.word	0x05000015


	//   ....[16]....
        /*006c*/ 	.word	0x05000015


	//   ....[17]....
        /*0070*/ 	.word	0x05000015


	//   ....[18]....
        /*0074*/ 	.word	0x05000015


	//   ....[19]....
        /*0078*/ 	.word	0x05000015


	//----- nvinfo : EIATTR_COOP_GROUP_INSTR_OFFSETS
	.align		4
.L_168:
        /*007c*/ 	.byte	0x04, 0x28
        /*007e*/ 	.short	(.L_170 - .L_169)


	//   ....[0]....
.L_169:
        /*0080*/ 	.word	0x00000250


	//   ....[1]....
        /*0084*/ 	.word	0x00000260


	//   ....[2]....
        /*0088*/ 	.word	0x000002a0


	//   ....[3]....
        /*008c*/ 	.word	0x000002c0


	//   ....[4]....
        /*0090*/ 	.word	0x00000310


	//   ....[5]....
        /*0094*/ 	.word	0x00000320


	//   ....[6]....
        /*0098*/ 	.word	0x00000360


	//   ....[7]....
        /*009c*/ 	.word	0x00000380


	//   ....[8]....
        /*00a0*/ 	.word	0x000003d0


	//   ....[9]....
        /*00a4*/ 	.word	0x000003e0


	//   ....[10]....
        /*00a8*/ 	.word	0x00000660


	//   ....[11]....
        /*00ac*/ 	.word	0x000006b0


	//   ....[12]....
        /*00b0*/ 	.word	0x00000740


	//   ....[13]....
        /*00b4*/ 	.word	0x00000790


	//   ....[14]....
        /*00b8*/ 	.word	0x00000820


	//   ....[15]....
        /*00bc*/ 	.word	0x00000870


	//   ....[16]....
        /*00c0*/ 	.word	0x00000900


	//   ....[17]....
        /*00c4*/ 	.word	0x00000950


	//   ....[18]....
        /*00c8*/ 	.word	0x000009e0


	//   ....[19]....
        /*00cc*/ 	.word	0x00000a30


	//----- nvinfo : EIATTR_VRC_CTA_INIT_COUNT
	.align		4
.L_170:
        /*00d0*/ 	.byte	0x02, 0x4a
	.zero		1
	.zero		1


	//----- nvinfo : EIATTR_EXIT_INSTR_OFFSETS
	.align		4
        /*00d4*/ 	.byte	0x04, 0x1c
        /*00d6*/ 	.short	(.L_172 - .L_171)


	//   ....[0]....
.L_171:
        /*00d8*/ 	.word	0x000005d0


	//   ....[1]....
        /*00dc*/ 	.word	0x00000600


	//----- nvinfo : EIATTR_CRS_STACK_SIZE
	.align		4
.L_172:
        /*00e0*/ 	.byte	0x04, 0x1e
        /*00e2*/ 	.short	(.L_174 - .L_173)
.L_173:
        /*00e4*/ 	.word	0x00000000


	//----- nvinfo : EIATTR_CBANK_PARAM_SIZE
	.align		4
.L_174:
        /*00e8*/ 	.byte	0x03, 0x19
        /*00ea*/ 	.short	0x0008


	//----- nvinfo : EIATTR_PARAM_CBANK
	.align		4
        /*00ec*/ 	.byte	0x04, 0x0a
        /*00ee*/ 	.short	(.L_176 - .L_175)
	.align		4
.L_175:
        /*00f0*/ 	.word	index@(.nv.constant0._ZN3cub18CUB_300001_SM_10006detail10radix_sort33DeviceRadixSortExclusiveSumKernelINS1_5radix10policy_hubIiiyE10Policy1000EyEEvPT0_)
        /*00f4*/ 	.short	0x0380
        /*00f6*/ 	.short	0x0008


	//----- nvinfo : EIATTR_SW_WAR
	.align		4
.L_176:
        /*00f8*/ 	.byte	0x04, 0x36
        /*00fa*/ 	.short	(.L_178 - .L_177)
.L_177:
        /*00fc*/ 	.word	0x00000008
.L_178:


//--------------------- .nv.info._ZN3cub18CUB_300001_SM_10006detail10radix_sort30DeviceRadixSortHistogramKernelINS1_5radix10policy_hubIiiyE10Policy1000ELNS0_9SortOrderE0EiyNS1_21identity_decomposer_tEEEvPT2_PKT1_SA_iiT3_ --------------------------
	.section	.nv.info._ZN3cub18CUB_300001_SM_10006detail10radix_sort30DeviceRadixSortHistogramKernelINS1_5radix10policy_hubIiiyE10Policy1000ELNS0_9SortOrderE0EiyNS1_21identity_decomposer_tEEEvPT2_PKT1_SA_iiT3_,"",@"SHT_CUDA_INFO"
	.sectionflags	@""
	.align	4


	//----- nvinfo : EIATTR_CUDA_API_VERSION
	.align		4
        /*0000*/ 	.byte	0x04, 0x37
        /*0002*/ 	.short	(.L_180 - .L_179)
.L_179:
        /*0004*/ 	.word	0x00000082


	//----- nvinfo : EIATTR_KPARAM_INFO
	.align		4
.L_180:
        /*0008*/ 	.byte	0x04, 0x17
        /*000a*/ 	.short	(.L_182 - .L_181)
.L_181:
        /*000c*/ 	.word	0x00000000
        /*0010*/ 	.short	0x0005
        /*0012*/ 	.short	0x0020
        /*0014*/ 	.byte	0x00, 0xf0, 0x05, 0x00


	//----- nvinfo : EIATTR_KPARAM_INFO
	.align		4
.L_182:
        /*0018*/ 	.byte	0x04, 0x17
        /*001a*/ 	.short	(.L_184 - .L_183)
.L_183:
        /*001c*/ 	.word	0x00000000
        /*0020*/ 	.short	0x0004
        /*0022*/ 	.short	0x001c
        /*0024*/ 	.byte	0x00, 0xf0, 0x11, 0x00


	//----- nvinfo : EIATTR_KPARAM_INFO
	.align		4
.L_184:
        /*0028*/ 	.byte	0x04, 0x17
        /*002a*/ 	.short	(.L_186 - .L_185)
.L_185:
        /*002c*/ 	.word	0x00000000
        /*0030*/ 	.short	0x0003
        /*0032*/ 	.short	0x0018
        /*0034*/ 	.byte	0x00, 0xf0, 0x11, 0x00


	//----- nvinfo : EIATTR_KPARAM_INFO
	.align		4
.L_186:
        /*0038*/ 	.byte	0x04, 0x17
        /*003a*/ 	.short	(.L_188 - .L_187)
.L_187:
        /*003c*/ 	.word	0x00000000
        /*0040*/ 	.short	0x0002
        /*0042*/ 	.short	0x0010
        /*0044*/ 	.byte	0x00, 0xf0, 0x21, 0x00


	//----- nvinfo : EIATTR_KPARAM_INFO
	.align		4
.L_188:
        /*0048*/ 	.byte	0x04, 0x17
        /*004a*/ 	.short	(.L_190 - .L_189)
.L_189:
        /*004c*/ 	.word	0x00000000
        /*0050*/ 	.short	0x0001
        /*0052*/ 	.short	0x0008
        /*0054*/ 	.byte	0x00, 0xf5, 0x21, 0x00


	//----- nvinfo : EIATTR_KPARAM_INFO
	.align		4
.L_190:
        /*0058*/ 	.byte	0x04, 0x17
        /*005a*/ 	.short	(.L_192 - .L_191)
.L_191:
        /*005c*/ 	.word	0x00000000
        /*0060*/ 	.short	0x0000
        /*0062*/ 	.short	0x0000
        /*0064*/ 	.byte	0x00, 0xf5, 0x21, 0x00


	//----- nvinfo : EIATTR_SPARSE_MMA_MASK
	.align		4
.L_192:
        /*0068*/ 	.byte	0x03, 0x50
        /*006a*/ 	.short	0x0000


	//----- nvinfo : EIATTR_MAXREG_COUNT
	.align		4
        /*006c*/ 	.byte	0x03, 0x1b
        /*006e*/ 	.short	0x00ff


	//----- nvinfo : EIATTR_NUM_BARRIERS
	.align		4
        /*0070*/ 	.byte	0x02, 0x4c
        /*0072*/ 	.byte	0x01
	.zero		1


	//----- nvinfo : EIATTR_MERCURY_ISA_VERSION
	.align		4
        /*0074*/ 	.byte	0x03, 0x5f
        /*0076*/ 	.short	0x0101


	//----- nvinfo : EIATTR_VRC_CTA_INIT_COUNT
	.align		4
        /*0078*/ 	.byte	0x02, 0x4a
	.zero		1
	.zero		1


	//----- nvinfo : EIATTR_EXIT_INSTR_OFFSETS
	.align		4
        /*007c*/ 	.byte	0x04, 0x1c
        /*007e*/ 	.short	(.L_194 - .L_193)


	//   ....[0]....
.L_193:
        /*0080*/ 	.word	0x00000040


	//   ....[1]....
        /*0084*/ 	.word	0x00002ee0


	//----- nvinfo : EIATTR_MAX_THREADS
	.align		4
.L_194:
        /*0088*/ 	.byte	0x04, 0x05
        /*008a*/ 	.short	(.L_196 - .L_195)
.L_195:
        /*008c*/ 	.word	0x00000080
        /*0090*/ 	.word	0x00000001
        /*0094*/ 	.word	0x00000001


	//----- nvinfo : EIATTR_CRS_STACK_SIZE
	.align		4
.L_196:
        /*0098*/ 	.byte	0x04, 0x1e
        /*009a*/ 	.short	(.L_198 - .L_197)
.L_197:
        /*009c*/ 	.word	0x00000000


	//----- nvinfo : EIATTR_CBANK_PARAM_SIZE
	.align		4
.L_198:
        /*00a0*/ 	.byte	0x03, 0x19
        /*00a2*/ 	.short	0x0021


	//----- nvinfo : EIATTR_PARAM_CBANK
	.align		4
        /*00a4*/ 	.byte	0x04, 0x0a
        /*00a6*/ 	.short	(.L_200 - .L_199)
	.align		4
.L_199:
        /*00a8*/ 	.word	index@(.nv.constant0._ZN3cub18CUB_300001_SM_10006detail10radix_sort30DeviceRadixSortHistogramKernelINS1_5radix10policy_hubIiiyE10Policy1000ELNS0_9SortOrderE0EiyNS1_21identity_decomposer_tEEEvPT2_PKT1_SA_iiT3_)
        /*00ac*/ 	.short	0x0380
        /*00ae*/ 	.short	0x0021


	//----- nvinfo : EIATTR_SW_WAR
	.align		4
.L_200:
        /*00b0*/ 	.byte	0x04, 0x36
        /*00b2*/ 	.short	(.L_202 - .L_201)
.L_201:
        /*00b4*/ 	.word	0x00000008
.L_202:


//--------------------- .nv.info._ZN3cub18CUB_300001_SM_10006detail10radix_sort31DeviceRadixSortSingleTileKernelINS1_5radix10policy_hubIiiyE10Policy1000ELNS0_9SortOrderE0EiiyNS1_21identity_decomposer_tEEEvPKT1_PSA_PKT2_PSE_T3_iiT4_ --------------------------
	.section	.nv.info._ZN3cub18CUB_300001_SM_10006detail10radix_sort31DeviceRadixSortSingleTileKernelINS1_5radix10policy_hubIiiyE10Policy1000ELNS0_9SortOrderE0EiiyNS1_21identity_decomposer_tEEEvPKT1_PSA_PKT2_PSE_T3_iiT4_,"",@"SHT_CUDA_INFO"
	.sectionflags	@""
	.align	4


	//----- nvinfo : EIATTR_CUDA_API_VERSION
	.align		4
        /*0000*/ 	.byte	0x04, 0x37
        /*0002*/ 	.short	(.L_204 - .L_203)
.L_203:
        /*0004*/ 	.word	0x00000082


	//----- nvinfo : EIATTR_KPARAM_INFO
	.align		4
.L_204:
        /*0008*/ 	.byte	0x04, 0x17
        /*000a*/ 	.short	(.L_206 - .L_205)
.L_205:
        /*000c*/ 	.word	0x00000000
        /*0010*/ 	.short	0x0007
        /*0012*/ 	.short	0x0030
        /*0014*/ 	.byte	0x00, 0xf0, 0x05, 0x00


	//----- nvinfo : EIATTR_KPARAM_INFO
	.align		4
.L_206:
        /*0018*/ 	.byte	0x04, 0x17
        /*001a*/ 	.short	(.L_208 - .L_207)
.L_207:
        /*001c*/ 	.word	0x00000000
        /*0020*/ 	.short	0x0006
        /*0022*/ 	.short	0x002c
        /*0024*/ 	.byte	0x00, 0xf0, 0x11, 0x00


	//----- nvinfo : EIATTR_KPARAM_INFO
	.align		4
.L_208:
        /*0028*/ 	.byte	0x04, 0x17
        /*002a*/ 	.short	(.L_210 - .L_209)
.L_209:
        /*002c*/ 	.word	0x00000000
        /*0030*/ 	.short	0x0005
        /*0032*/ 	.short	0x0028
        /*0034*/ 	.byte	0x00, 0xf0, 0x11, 0x00


	//----- nvinfo : EIATTR_KPARAM_INFO
	.align		4
.L_210:
        /*0038*/ 	.byte	0x04, 0x17
        /*003a*/ 	.short	(.L_212 - .L_211)
.L_211:
        /*003c*/ 	.word	0x00000000
        /*0040*/ 	.short	0x0004
        /*0042*/ 	.short	0x0020
        /*0044*/ 	.byte	0x00, 0xf0, 0x21, 0x00


	//----- nvinfo : EIATTR_KPARAM_INFO
	.align		4
.L_212:
        /*0048*/ 	.byte	0x04, 0x17
        /*004a*/ 	.short	(.L_214 - .L_213)
.L_213:
        /*004c*/ 	.word	0x00000000
        /*0050*/ 	.short	0x0003
        /*0052*/ 	.short	0x0018
        /*0054*/ 	.byte	0x00, 0xf5, 0x21, 0x00


	//----- nvinfo : EIATTR_KPARAM_INFO
	.align		4
.L_214:
        /*0058*/ 	.byte	0x04, 0x17
        /*005a*/ 	.short	(.L_216 - .L_215)
.L_215:
        /*005c*/ 	.word	0x00000000
        /*0060*/ 	.short	0x0002
        /*0062*/ 	.short	0x0010
        /*0064*/ 	.byte	0x00, 0xf5, 0x21, 0x00


	//----- nvinfo : EIATTR_KPARAM_INFO
	.align		4
.L_216:
        /*0068*/ 	.byte	0x04, 0x17
        /*006a*/ 	.short	(.L_218 - .L_217)
.L_217:
        /*006c*/ 	.word	0x00000000
        /*0070*/ 	.short	0x0001
        /*0072*/ 	.short	0x0008
        /*0074*/ 	.byte	0x00, 0xf5, 0x21, 0x00


	//----- nvinfo : EIATTR_KPARAM_INFO
	.align		4
.L_218:
        /*0078*/ 	.byte	0x04, 0x17
        /*007a*/ 	.short	(.L_220 - .L_219)
.L_219:
        /*007c*/ 	.word	0x00000000
        /*0080*/ 	.short	0x0000
        /*0082*/ 	.short	0x0000
        /*0084*/ 	.byte	0x00, 0xf5, 0x21, 0x00


	//----- nvinfo : EIATTR_SPARSE_MMA_MASK
	.align		4
.L_220:
        /*0088*/ 	.byte	0x03, 0x50
        /*008a*/ 	.short	0x0000


	//----- nvinfo : EIATTR_MAXREG_COUNT
	.align		4
        /*008c*/ 	.byte	0x03, 0x1b
        /*008e*/ 	.short	0x00ff


	//----- nvinfo : EIATTR_NUM_BARRIERS
	.align		4
        /*0090*/ 	.byte	0x02, 0x4c
        /*0092*/ 	.byte	0x01
	.zero		1


	//----- nvinfo : EIATTR_MERCURY_ISA_VERSION
	.align		4
        /*0094*/ 	.byte	0x03, 0x5f
        /*0096*/ 	.short	0x0101


	//----- nvinfo : EIATTR_COOP_GROUP_MASK_REGIDS
	.align		4
        /*0098*/ 	.byte	0x04, 0x29
        /*009a*/ 	.short	(.L_222 - .L_221)


	//   ....[0]....
.L_221:
        /*009c*/ 	.word	0xffffffff


	//   ....[1]....
        /*00a0*/ 	.word	0xffffffff


	//   ....[2]....
        /*00a4*/ 	.word	0xffffffff


	//   ....[3]....
        /*00a8*/ 	.word	0xffffffff


	//   ....[4]....
        /*00ac*/ 	.word	0xffffffff


	//----- nvinfo : EIATTR_COOP_GROUP_INSTR_OFFSETS
	.align		4
.L_222:
        /*00b0*/ 	.byte	0x04, 0x28
        /*00b2*/ 	.short	(.L_224 - .L_223)


	//   ....[0]....
.L_223:
        /*00b4*/ 	.word	0x00001e20


	//   ....[1]....
        /*00b8*/ 	.word	0x00001e40


	//   ....[2]....
        /*00bc*/ 	.word	0x00001e60


	//   ....[3]....
        /*00c0*/ 	.word	0x00001e80


	//   ....[4]....
        /*00c4*/ 	.word	0x00001ea0


	//----- nvinfo : EIATTR_VRC_CTA_INIT_COUNT
	.align		4
.L_224:
        /*00c8*/ 	.byte	0x02, 0x4a
	.zero		1
	.zero		1


	//----- nvinfo : EIATTR_EXIT_INSTR_OFFSETS
	.align		4
        /*00cc*/ 	.byte	0x04, 0x1c
        /*00ce*/ 	.short	(.L_226 - .L_225)


	//   ....[0]....
.L_225:
        /*00d0*/ 	.word	0x00003bf0


	//   ....[1]....
        /*00d4*/ 	.word	0x00003c40


	//----- nvinfo : EIATTR_MAX_THREADS
	.align		4
.L_226:
        /*00d8*/ 	.byte	0x04, 0x05
        /*00da*/ 	.short	(.L_228 - .L_227)
.L_227:
        /*00dc*/ 	.word	0x00000100
        /*00e0*/ 	.word	0x00000001
        /*00e4*/ 	.word	0x00000001


	//----- nvinfo : EIATTR_CBANK_PARAM_SIZE
	.align		4
.L_228:
        /*00e8*/ 	.byte	0x03, 0x19
        /*00ea*/ 	.short	0x0031


	//----- nvinfo : EIATTR_PARAM_CBANK
	.align		4
        /*00ec*/ 	.byte	0x04, 0x0a
        /*00ee*/ 	.short	(.L_230 - .L_229)
	.align		4
.L_229:
        /*00f0*/ 	.word	index@(.nv.constant0._ZN3cub18CUB_300001_SM_10006detail10radix_sort31DeviceRadixSortSingleTileKernelINS1_5radix10policy_hubIiiyE10Policy1000ELNS0_9SortOrderE0EiiyNS1_21identity_decomposer_tEEEvPKT1_PSA_PKT2_PSE_T3_iiT4_)
        /*00f4*/ 	.short	0x0380
        /*00f6*/ 	.short	0x0031


	//----- nvinfo : EIATTR_SW_WAR
	.align		4
.L_230:
        /*00f8*/ 	.byte	0x04, 0x36
        /*00fa*/ 	.short	(.L_232 - .L_231)
.L_231:
        /*00fc*/ 	.word	0x00000008
.L_232:


//--------------------- .nv.info._ZN3cub18CUB_300001_SM_10006detail8for_each13static_kernelINS2_12policy_hub_t12policy_500_tEmN6thrust24THRUST_300001_SM_1000_NS8cuda_cub20__uninitialized_fill7functorINS7_10device_ptrIiEEiEEEEvT0_T1_ --------------------------
	.section	.nv.info._ZN3cub18CUB_300001_SM_10006detail8for_each13static_kernelINS2_12policy_hub_t12policy_500_tEmN6thrust24THRUST_300001_SM_1000_NS8cuda_cub20__uninitialized_fill7functorINS7_10device_ptrIiEEiEEEEvT0_T1_,"",@"SHT_CUDA_INFO"
	.sectionflags	@""
	.align	4


	//----- nvinfo : EIATTR_CUDA_API_VERSION
	.align		4
        /*0000*/ 	.byte	0x04, 0x37
        /*0002*/ 	.short	(.L_234 - .L_233)
.L_233:
        /*0004*/ 	.word	0x00000082


	//----- nvinfo : EIATTR_KPARAM_INFO
	.align		4
.L_234:
        /*0008*/ 	.byte	0x04, 0x17
        /*000a*/ 	.short	(.L_236 - .L_235)
.L_235:
        /*000c*/ 	.word	0x00000000
        /*0010*/ 	.short	0x0001
        /*0012*/ 	.short	0x0008
        /*0014*/ 	.byte	0x00, 0xf0, 0x41, 0x00


	//----- nvinfo : EIATTR_KPARAM_INFO
	.align		4
.L_236:
        /*0018*/ 	.byte	0x04, 0x17
        /*001a*/ 	.short	(.L_238 - .L_237)
.L_237:
        /*001c*/ 	.word	0x00000000
        /*0020*/ 	.short	0x0000
        /*0022*/ 	.short	0x0000
        /*0024*/ 	.byte	0x00, 0xf0, 0x21, 0x00


	//----- nvinfo : EIATTR_SPARSE_MMA_MASK
	.align		4
.L_238:
        /*0028*/ 	.byte	0x03, 0x50
        /*002a*/ 	.short	0x0000


	//----- nvinfo : EIATTR_MAXREG_COUNT
	.align		4
        /*002c*/ 	.byte	0x03, 0x1b
        /*002e*/ 	.short	0x00ff


	//----- nvinfo : EIATTR_MERCURY_ISA_VERSION
	.align		4
        /*0030*/ 	.byte	0x03, 0x5f
        /*0032*/ 	.short	0x0101


	//----- nvinfo : EIATTR_VRC_CTA_INIT_COUNT
	.align		4
        /*0034*/ 	.byte	0x02, 0x4a
	.zero		1
	.zero		1


	//----- nvinfo : EIATTR_EXIT_INSTR_OFFSETS
	.align		4
        /*0038*/ 	.byte	0x04, 0x1c
        /*003a*/ 	.short	(.L_240 - .L_239)


	//   ....[0]....
.L_239:
        /*003c*/ 	.word	0x00000130


	//   ....[1]....
        /*0040*/ 	.word	0x00000230


	//   ....[2]....
        /*0044*/ 	.word	0x00000260


	//----- nvinfo : EIATTR_MAX_THREADS
	.align		4
.L_240:
        /*0048*/ 	.byte	0x04, 0x05
        /*004a*/ 	.short	(.L_242 - .L_241)
.L_241:
        /*004c*/ 	.word	0x00000100
        /*0050*/ 	.word	0x00000001
        /*0054*/ 	.word	0x00000001


	//----- nvinfo : EIATTR_CBANK_PARAM_SIZE
	.align		4
.L_242:
        /*0058*/ 	.byte	0x03, 0x19
        /*005a*/ 	.short	0x0018


	//----- nvinfo : EIATTR_PARAM_CBANK
	.align		4
        /*005c*/ 	.byte	0x04, 0x0a
        /*005e*/ 	.short	(.L_244 - .L_243)
	.align		4
.L_243:
        /*0060*/ 	.word	index@(.nv.constant0._ZN3cub18CUB_300001_SM_10006detail8for_each13static_kernelINS2_12policy_hub_t12policy_500_tEmN6thrust24THRUST_300001_SM_1000_NS8cuda_cub20__uninitialized_fill7functorINS7_10device_ptrIiEEiEEEEvT0_T1_)
        /*0064*/ 	.short	0x0380
        /*0066*/ 	.short	0x0018


	//----- nvinfo : EIATTR_SW_WAR
	.align		4
.L_244:
        /*0068*/ 	.byte	0x04, 0x36
        /*006a*/ 	.short	(.L_246 - .L_245)
.L_245:
        /*006c*/ 	.word	0x00000008
.L_246:


//--------------------- .nv.info._ZN3cub18CUB_300001_SM_10006detail11EmptyKernelIvEEvv --------------------------
	.section	.nv.info._ZN3cub18CUB_300001_SM_10006detail11EmptyKernelIvEEvv,"",@"SHT_CUDA_INFO"
	.sectionflags	@""
	.align	4


	//----- nvinfo : EIATTR_CUDA_API_VERSION
	.align		4
        /*0000*/ 	.byte	0x04, 0x37
        /*0002*/ 	.short	(.L_248 - .L_247)
.L_247:
        /*0004*/ 	.word	0x00000082


	//----- nvinfo : EIATTR_SPARSE_MMA_MASK
	.align		4
.L_248:
        /*0008*/ 	.byte	0x03, 0x50
        /*000a*/ 	.short	0x0000


	//----- nvinfo : EIATTR_MAXREG_COUNT
	.align		4
        /*000c*/ 	.byte	0x03, 0x1b
        /*000e*/ 	.short	0x00ff


	//----- nvinfo : EIATTR_MERCURY_ISA_VERSION
	.align		4
        /*0010*/ 	.byte	0x03, 0x5f
        /*0012*/ 	.short	0x0101


	//----- nvinfo : EIATTR_VRC_CTA_INIT_COUNT
	.align		4
        /*0014*/ 	.byte	0x02, 0x4a
	.zero		1
	.zero		1


	//----- nvinfo : EIATTR_EXIT_INSTR_OFFSETS
	.align		4
        /*0018*/ 	.byte	0x04, 0x1c
        /*001a*/ 	.short	(.L_250 - .L_249)


	//   ....[0]....
.L_249:
        /*001c*/ 	.word	0x00000010


	//----- nvinfo : EIATTR_SW_WAR
	.align		4
.L_250:
        /*0020*/ 	.byte	0x04, 0x36
        /*0022*/ 	.short	(.L_252 - .L_251)
.L_251:
        /*0024*/ 	.word	0x00000008
.L_252:


//--------------------- .nv.info._ZN6thrust24THRUST_300001_SM_1000_NS8cuda_cub4core6detail13_kernel_agentINS1_15__reduce_by_key16ReduceByKeyAgentINS0_6detail15normal_iteratorINS0_10device_ptrIiEEEESB_SB_SB_N4cuda3std3__48equal_toIiEENSE_4plusIiEEPllEEJSB_SB_SB_SB_SJ_N3cub18CUB_300001_SM_100024ReduceByKeyScanTileStateIilLb1EEESG_SI_llEEEvDpT0_ --------------------------
	.section	.nv.info._ZN6thrust24THRUST_300001_SM_1000_NS8cuda_cub4core6detail13_kernel_agentINS1_15__reduce_by_key16ReduceByKeyAgentINS0_6detail15normal_iteratorINS0_10device_ptrIiEEEESB_SB_SB_N4cuda3std3__48equal_toIiEENSE_4plusIiEEPllEEJSB_SB_SB_SB_SJ_N3cub18CUB_300001_SM_100024ReduceByKeyScanTileStateIilLb1EEESG_SI_llEEEvDpT0_,"",@"SHT_CUDA_INFO"
	.sectionflags	@""
	.align	4


	//----- nvinfo : EIATTR_CUDA_API_VERSION
	.align		4
        /*0000*/ 	.byte	0x04, 0x37
        /*0002*/ 	.short	(.L_254 - .L_253)
.L_253:
        /*0004*/ 	.word	0x00000082


	//----- nvinfo : EIATTR_KPARAM_INFO
	.align		4
.L_254:
        /*0008*/ 	.byte	0x04, 0x17
        /*000a*/ 	.short	(.L_256 - .L_255)
.L_255:
        /*000c*/ 	.word	0x00000000
        /*0010*/ 	.short	0x0009
        /*0012*/ 	.short	0x0040
        /*0014*/ 	.byte	0x00, 0xf0, 0x21, 0x00


	//----- nvinfo : EIATTR_KPARAM_INFO
	.align		4
.L_256:
        /*0018*/ 	.byte	0x04, 0x17
        /*001a*/ 	.short	(.L_258 - .L_257)
.L_257:
        /*001c*/ 	.word	0x00000000
        /*0020*/ 	.short	0x0008
        /*0022*/ 	.short	0x0038
        /*0024*/ 	.byte	0x00, 0xf0, 0x21, 0x00


	//----- nvinfo : EIATTR_KPARAM_INFO
	.align		4
.L_258:
        /*0028*/ 	.byte	0x04, 0x17
        /*002a*/ 	.short	(.L_260 - .L_259)
.L_259:
        /*002c*/ 	.word	0x00000000
        /*0030*/ 	.short	0x0007
        /*0032*/ 	.short	0x0031
        /*0034*/ 	.byte	0x00, 0xf0, 0x05, 0x00


	//----- nvinfo : EIATTR_KPARAM_INFO
	.align		4
.L_260:
        /*0038*/ 	.byte	0x04, 0x17
        /*003a*/ 	.short	(.L_262 - .L_261)
.L_261:
        /*003c*/ 	.word	0x00000000
        /*0040*/ 	.short	0x0006
        /*0042*/ 	.short	0x0030
        /*0044*/ 	.byte	0x00, 0xf0, 0x05, 0x00


	//----- nvinfo : EIATTR_KPARAM_INFO
	.align		4
.L_262:
        /*0048*/ 	.byte	0x04, 0x17
        /*004a*/ 	.short	(.L_264 - .L_263)
.L_263:
        /*004c*/ 	.word	0x00000000
        /*0050*/ 	.short	0x0005
        /*0052*/ 	.short	0x0028
        /*0054*/ 	.byte	0x00, 0xf0, 0x21, 0x00


	//----- nvinfo : EIATTR_KPARAM_INFO
	.align		4
.L_264:
        /*0058*/ 	.byte	0x04, 0x17
        /*005a*/ 	.short	(.L_266 - .L_265)
.L_265:
        /*005c*/ 	.word	0x00000000
        /*0060*/ 	.short	0x0004
        /*0062*/ 	.short	0x0020
        /*0064*/ 	.byte	0x00, 0xf5, 0x21, 0x00


	//----- nvinfo : EIATTR_KPARAM_INFO
	.align		4
.L_266:
        /*0068*/ 	.byte	0x04, 0x17
        /*006a*/ 	.short	(.L_268 - .L_267)
.L_267:
        /*006c*/ 	.word	0x00000000
        /*0070*/ 	.short	0x0003
        /*0072*/ 	.short	0x0018
        /*0074*/ 	.byte	0x00, 0xf0, 0x21, 0x00


	//----- nvinfo : EIATTR_KPARAM_INFO
	.align		4
.L_268:
        /*0078*/ 	.byte	0x04, 0x17
        /*007a*/ 	.short	(.L_270 - .L_269)
.L_269:
        /*007c*/ 	.word	0x00000000
        /*0080*/ 	.short	0x0002
        /*0082*/ 	.short	0x0010
        /*0084*/ 	.byte	0x00, 0xf0, 0x21, 0x00


	//----- nvinfo : EIATTR_KPARAM_INFO
	.align		4
.L_270:
        /*0088*/ 	.byte	0x04, 0x17
        /*008a*/ 	.short	(.L_272 - .L_271)
.L_271:
        /*008c*/ 	.word	0x00000000
        /*0090*/ 	.short	0x0001
        /*0092*/ 	.short	0x0008
        /*0094*/ 	.byte	0x00, 0xf0, 0x21, 0x00


	//----- nvinfo : EIATTR_KPARAM_INFO
	.align		4
.L_272:
        /*0098*/ 	.byte	0x04, 0x17
        /*009a*/ 	.short	(.L_274 - .L_273)
.L_273:
        /*009c*/ 	.word	0x00000000
        /*00a0*/ 	.short	0x0000
        /*00a2*/ 	.short	0x0000
        /*00a4*/ 	.byte	0x00, 0xf0, 0x21, 0x00


	//----- nvinfo : EIATTR_SPARSE_MMA_MASK
	.align		4
.L_274:
        /*00a8*/ 	.byte	0x03, 0x50
        /*00aa*/ 	.short	0x0000


	//----- nvinfo : EIATTR_MAXREG_COUNT
	.align		4
        /*00ac*/ 	.byte	0x03, 0x1b
        /*00ae*/ 	.short	0x00ff


	//----- nvinfo : EIATTR_NUM_BARRIERS
	.align		4
        /*00b0*/ 	.byte	0x02, 0x4c
        /*00b2*/ 	.byte	0x01
	.zero		1


	//----- nvinfo : EIATTR_MERCURY_ISA_VERSION
	.align		4
        /*00b4*/ 	.byte	0x03, 0x5f
        /*00b6*/ 	.short	0x0101


	//----- nvinfo : EIATTR_COOP_GROUP_MASK_REGIDS
	.align		4
        /*00b8*/ 	.byte	0x04, 0x29
        /*00ba*/ 	.short	(.L_276 - .L_275)


	//   ....[0]....
.L_275:
        /*00bc*/ 	.word	0xffffffff


	//   ....[1]....
        /*00c0*/ 	.word	0xffffffff


	//   ....[2]....
        /*00c4*/ 	.word	0xffffffff


	//   ....[3]....
        /*00c8*/ 	.word	0xffffffff


	//   ....[4]....
        /*00cc*/ 	.word	0xffffffff


	//   ....[5]....
        /*00d0*/ 	.word	0xffffffff


	//   ....[6]....
        /*00d4*/ 	.word	0xffffffff


	//   ....[7]....
        /*00d8*/ 	.word	0xffffffff


	//   ....[8]....
        /*00dc*/ 	.word	0xffffffff


	//   ....[9]....
        /*00e0*/ 	.word	0xffffffff


	//   ....[10]....
        /*00e4*/ 	.word	0xffffffff


	//   ....[11]....
        /*00e8*/ 	.word	0xffffffff


	//   ....[12]....
        /*00ec*/ 	.word	0xffffffff


	//   ....[13]....
        /*00f0*/ 	.word	0xffffffff


	//   ....[14]....
        /*00f4*/ 	.word	0xffffffff


	//   ....[15]....
        /*00f8*/ 	.word	0xffffffff


	//   ....[16]....
        /*00fc*/ 	.word	0xffffffff


	//   ....[17]....
        /*0100*/ 	.word	0xffffffff


	//   ....[18]....
        /*0104*/ 	.word	0xffffffff


	//   ....[19]....
        /*0108*/ 	.word	0xffffffff


	//   ....[20]....
        /*010c*/ 	.word	0xffffffff


	//   ....[21]....
        /*0110*/ 	.word	0xffffffff


	//   ....[22]....
        /*0114*/ 	.word	0xffffffff


	//   ....[23]....
        /*0118*/ 	.word	0xffffffff


	//   ....[24]....
        /*011c*/ 	.word	0xffffffff


	//   ....[25]....
        /*0120*/ 	.word	0xffffffff


	//   ....[26]....
        /*0124*/ 	.word	0xffffffff


	//   ....[27]....
        /*0128*/ 	.word	0xffffffff


	//   ....[28]....
        /*012c*/ 	.word	0xffffffff


	//   ....[29]....
        /*0130*/ 	.word	0xffffffff


	//   ....[30]....
        /*0134*/ 	.word	0xffffffff


	//   ....[31]....
        /*0138*/ 	.word	0xffffffff


	//   ....[32]....
        /*013c*/ 	.word	0xffffffff


	//   ....[33]....
        /*0140*/ 	.word	0xffffffff


	//   ....[34]....
        /*0144*/ 	.word	0xffffffff


	//   ....[35]....
        /*0148*/ 	.word	0xffffffff


	//   ....[36]....
        /*014c*/ 	.word	0xffffffff


	//   ....[37]....
        /*0150*/ 	.word	0xffffffff


	//   ....[38]....
        /*0154*/ 	.word	0xffffffff


	//   ....[39]....
        /*0158*/ 	.word	0xffffffff


	//   ....[40]....
        /*015c*/ 	.word	0xffffffff


	//   ....[41]....
        /*0160*/ 	.word	0xffffffff


	//   ....[42]....
        /*0164*/ 	.word	0xffffffff


	//   ....[43]....
        /*0168*/ 	.word	0xffffffff


	//   ....[44]....
        /*016c*/ 	.word	0xffffffff


	//   ....[45]....
        /*0170*/ 	.word	0xffffffff


	//   ....[46]....
        /*0174*/ 	.word	0xffffffff


	//   ....[47]....
        /*0178*/ 	.word	0xffffffff


	//   ....[48]....
        /*017c*/ 	.word	0xffffffff


	//   ....[49]....
        /*0180*/ 	.word	0xffffffff


	//   ....[50]....
        /*0184*/ 	.word	0xffffffff


	//   ....[51]....
        /*0188*/ 	.word	0xffffffff


	//   ....[52]....
        /*018c*/ 	.word	0xffffffff


	//   ....[53]....
        /*0190*/ 	.word	0xffffffff


	//   ....[54]....
        /*0194*/ 	.word	0xffffffff


	//   ....[55]....
        /*0198*/ 	.word	0xffffffff


	//   ....[56]....
        /*019c*/ 	.word	0xffffffff


	//   ....[57]....
        /*01a0*/ 	.word	0xffffffff


	//   ....[58]....
        /*01a4*/ 	.word	0xffffffff


	//   ....[59]....
        /*01a8*/ 	.word	0xffffffff


	//   ....[60]....
        /*01ac*/ 	.word	0xffffffff


	//   ....[61]....
        /*01b0*/ 	.word	0xffffffff


	//   ....[62]....
        /*01b4*/ 	.word	0xffffffff


	//   ....[63]....
        /*01b8*/ 	.word	0xffffffff


	//   ....[64]....
        /*01bc*/ 	.word	0xffffffff


	//   ....[65]....
        /*01c0*/ 	.word	0xffffffff


	//   ....[66]....
        /*01c4*/ 	.word	0xffffffff


	//   ....[67]....
        /*01c8*/ 	.word	0xffffffff


	//   ....[68]....
        /*01cc*/ 	.word	0xffffffff


	//   ....[69]....
        /*01d0*/ 	.word	0xffffffff


	//   ....[70]....
        /*01d4*/ 	.word	0xffffffff


	//   ....[71]....
        /*01d8*/ 	.word	0xffffffff


	//   ....[72]....
        /*01dc*/ 	.word	0xffffffff


	//   ....[73]....
        /*01e0*/ 	.word	0xffffffff


	//   ....[74]....
        /*01e4*/ 	.word	0xffffffff


	//   ....[75]....
        /*01e8*/ 	.word	0xffffffff


	//   ....[76]....
        /*01ec*/ 	.word	0xffffffff


	//   ....[77]....
        /*01f0*/ 	.word	0xffffffff


	//   ....[78]....
        /*01f4*/ 	.word	0xffffffff


	//   ....[79]....
        /*01f8*/ 	.word	0xffffffff


	//   ....[80]....
        /*01fc*/ 	.word	0xffffffff


	//   ....[81]....
        /*0200*/ 	.word	0xffffffff


	//   ....[82]....
        /*0204*/ 	.word	0xffffffff


	//   ....[83]....
        /*0208*/ 	.word	0xffffffff


	//   ....[84]....
        /*020c*/ 	.word	0xffffffff


	//   ....[85]....
        /*0210*/ 	.word	0xffffffff


	//   ....[86]....
        /*0214*/ 	.word	0xffffffff


	//   ....[87]....
        /*0218*/ 	.word	0xffffffff


	//   ....[88]....
        /*021c*/ 	.word	0xffffffff


	//   ....[89]....
        /*0220*/ 	.word	0xffffffff


	//   ....[90]....
        /*0224*/ 	.word	0xffffffff


	//   ....[91]....
        /*0228*/ 	.word	0xffffffff


	//   ....[92]....
        /*022c*/ 	.word	0xffffffff


	//   ....[93]....
        /*0230*/ 	.word	0xffffffff


	//   ....[94]....
        /*0234*/ 	.word	0xffffffff


	//   ....[95]....
        /*0238*/ 	.word	0xffffffff


	//   ....[96]....
        /*023c*/ 	.word	0xffffffff


	//   ....[97]....
        /*0240*/ 	.word	0xffffffff


	//   ....[98]....
        /*0244*/ 	.word	0xffffffff


	//   ....[99]....
        /*0248*/ 	.word	0xffffffff


	//   ....[100]....
        /*024c*/ 	.word	0xffffffff


	//   ....[101]....
        /*0250*/ 	.word	0xffffffff


	//   ....[102]....
        /*0254*/ 	.word	0xffffffff


	//   ....[103]....
        /*0258*/ 	.word	0xffffffff


	//   ....[104]....
        /*025c*/ 	.word	0xffffffff


	//   ....[105]....
        /*0260*/ 	.word	0xffffffff


	//   ....[106]....
        /*0264*/ 	.word	0xffffffff


	//   ....[107]....
        /*0268*/ 	.word	0xffffffff


	//   ....[108]....
        /*026c*/ 	.word	0xffffffff


	//   ....[109]....
        /*0270*/ 	.word	0xffffffff


	//   ....[110]....
        /*0274*/ 	.word	0xffffffff


	//   ....[111]....
        /*0278*/ 	.word	0xffffffff


	//   ....[112]....
        /*027c*/ 	.word	0xffffffff


	//   ....[113]....
        /*0280*/ 	.word	0xffffffff


	//   ....[114]....
        /*0284*/ 	.word	0xffffffff


	//   ....[115]....
        /*0288*/ 	.word	0xffffffff


	//   ....[116]....
        /*028c*/ 	.word	0xffffffff


	//   ....[117]....
        /*0290*/ 	.word	0xffffffff


	//   ....[118]....
        /*0294*/ 	.word	0xffffffff


	//   ....[119]....
        /*0298*/ 	.word	0xffffffff


	//   ....[120]....
        /*029c*/ 	.word	0xffffffff


	//   ....[121]....
        /*02a0*/ 	.word	0xffffffff


	//   ....[122]....
        /*02a4*/ 	.word	0xffffffff


	//   ....[123]....
        /*02a8*/ 	.word	0xffffffff


	//   ....[124]....
        /*02ac*/ 	.word	0xffffffff


	//   ....[125]....
        /*02b0*/ 	.word	0xffffffff


	//   ....[126]....
        /*02b4*/ 	.word	0xffffffff


	//   ....[127]....
        /*02b8*/ 	.word	0xffffffff


	//   ....[128]....
        /*02bc*/ 	.word	0xffffffff


	//   ....[129]....
        /*02c0*/ 	.word	0xffffffff


	//   ....[130]....
        /*02c4*/ 	.word	0xffffffff


	//   ....[131]....
        /*02c8*/ 	.word	0xffffffff


	//   ....[132]....
        /*02cc*/ 	.word	0xffffffff


	//   ....[133]....
        /*02d0*/ 	.word	0xffffffff


	//   ....[134]....
        /*02d4*/ 	.word	0xffffffff


	//   ....[135]....
        /*02d8*/ 	.word	0xffffffff


	//   ....[136]....
        /*02dc*/ 	.word	0xffffffff


	//   ....[137]....
        /*02e0*/ 	.word	0xffffffff


	//   ....[138]....
        /*02e4*/ 	.word	0xffffffff


	//   ....[139]....
        /*02e8*/ 	.word	0xffffffff


	//   ....[140]....
        /*02ec*/ 	.word	0xffffffff


	//   ....[141]....
        /*02f0*/ 	.word	0xffffffff


	//   ....[142]....
        /*02f4*/ 	.word	0xffffffff


	//   ....[143]....
        /*02f8*/ 	.word	0xffffffff


	//   ....[144]....
        /*02fc*/ 	.word	0xffffffff


	//   ....[145]....
        /*0300*/ 	.word	0xffffffff


	//   ....[146]....
        /*0304*/ 	.word	0xffffffff


	//   ....[147]....
        /*0308*/ 	.word	0xffffffff


	//   ....[148]....
        /*030c*/ 	.word	0xffffffff


	//   ....[149]....
        /*0310*/ 	.word	0xffffffff


	//   ....[150]....
        /*0314*/ 	.word	0xffffffff


	//   ....[151]....
        /*0318*/ 	.word	0xffffffff


	//   ....[152]....
        /*031c*/ 	.word	0x05000022


	//   ....[153]....
        /*0320*/ 	.word	0x05000022


	//   ....[154]....
        /*0324*/ 	.word	0x05000022


	//   ....[155]....
        /*0328*/ 	.word	0x05000022


	//   ....[156]....
        /*032c*/ 	.word	0x05000022


	//   ....[157]....
        /*0330*/ 	.word	0x05000022


	//   ....[158]....
        /*0334*/ 	.word	0x05000022


	//   ....[159]....
        /*0338*/ 	.word	0x05000022


	//   ....[160]....
        /*033c*/ 	.word	0x05000022


	//   ....[161]....
        /*0340*/ 	.word	0x05000022


	//   ....[162]....
        /*0344*/ 	.word	0x05000022


	//   ....[163]....
        /*0348*/ 	.word	0x05000022


	//   ....[164]....
        /*034c*/ 	.word	0x05000022


	//   ....[165]....
        /*0350*/ 	.word	0x05000022


	//   ....[166]....
        /*0354*/ 	.word	0x05000022


	//   ....[167]....
        /*0358*/ 	.word	0x05000022


	//   ....[168]....
        /*035c*/ 	.word	0x05000022


	//   ....[169]....
        /*0360*/ 	.word	0x05000022


	//   ....[170]....
        /*0364*/ 	.word	0x05000022


	//   ....[171]....
        /*0368*/ 	.word	0x05000022


	//   ....[172]....
        /*036c*/ 	.word	0x05000022


	//   ....[173]....
        /*0370*/ 	.word	0x05000022


	//   ....[174]....
        /*0374*/ 	.word	0x05000022


	//   ....[175]....
        /*0378*/ 	.word	0x05000022


	//   ....[176]....
        /*037c*/ 	.word	0x05000022


	//   ....[177]....
        /*0380*/ 	.word	0x05000022


	//   ....[178]....
        /*0384*/ 	.word	0x05000022


	//   ....[179]....
        /*0388*/ 	.word	0x05000022


	//   ....[180]....
        /*038c*/ 	.word	0x05000022


	//   ....[181]....
        /*0390*/ 	.word	0x05000022


	//   ....[182]....
        /*0394*/ 	.word	0x05000022


	//   ....[183]....
        /*0398*/ 	.word	0x05000022


	//   ....[184]....
        /*039c*/ 	.word	0x05000022


	//   ....[185]....
        /*03a0*/ 	.word	0x05000022


	//   ....[186]....
        /*03a4*/ 	.word	0x05000022


	//   ....[187]....
        /*03a8*/ 	.word	0x05000022


	//   ....[188]....
        /*03ac*/ 	.word	0x05000022


	//   ....[189]....
        /*03b0*/ 	.word	0x05000022


	//   ....[190]....
        /*03b4*/ 	.word	0x05000022


	//   ....[191]....
        /*03b8*/ 	.word	0x05000022


	//   ....[192]....
        /*03bc*/ 	.word	0x05000022


	//   ....[193]....
        /*03c0*/ 	.word	0x05000022


	//   ....[194]....
        /*03c4*/ 	.word	0x05000022


	//   ....[195]....
        /*03c8*/ 	.word	0x05000022


	//   ....[196]....
        /*03cc*/ 	.word	0x05000022


	//   ....[197]....
        /*03d0*/ 	.word	0x05000022


	//   ....[198]....
        /*03d4*/ 	.word	0x05000022


	//   ....[199]....
        /*03d8*/ 	.word	0x05000022


	//   ....[200]....
        /*03dc*/ 	.word	0x05000022


	//   ....[201]....
        /*03e0*/ 	.word	0x05000022


	//   ....[202]....
        /*03e4*/ 	.word	0x05000022


	//   ....[203]....
        /*03e8*/ 	.word	0x05000022


	//   ....[204]....
        /*03ec*/ 	.word	0x05000022


	//   ....[205]....
        /*03f0*/ 	.word	0x05000022


	//   ....[206]....
        /*03f4*/ 	.word	0x05000022


	//   ....[207]....
        /*03f8*/ 	.word	0x05000022


	//   ....[208]....
        /*03fc*/ 	.word	0x05000022


	//   ....[209]....
        /*0400*/ 	.word	0x05000022


	//   ....[210]....
        /*0404*/ 	.word	0x05000022


	//   ....[211]....
        /*0408*/ 	.word	0x05000022


	//   ....[212]....
        /*040c*/ 	.word	0x05000022


	//   ....[213]....
        /*0410*/ 	.word	0x05000022


	//   ....[214]....
        /*0414*/ 	.word	0x05000022


	//   ....[215]....
        /*0418*/ 	.word	0x05000022


	//   ....[216]....
        /*041c*/ 	.word	0x05000022


	//   ....[217]....
        /*0420*/ 	.word	0x05000022


	//   ....[218]....
        /*0424*/ 	.word	0x05000022


	//   ....[219]....
        /*0428*/ 	.word	0x05000022


	//   ....[220]....
        /*042c*/ 	.word	0x05000022


	//   ....[221]....
        /*0430*/ 	.word	0x05000022


	//   ....[222]....
        /*0434*/ 	.word	0x05000022


	//   ....[223]....
        /*0438*/ 	.word	0x05000022


	//   ....[224]....
        /*043c*/ 	.word	0x05000022


	//   ....[225]....
        /*0440*/ 	.word	0x05000022


	//   ....[226]....
        /*0444*/ 	.word	0x05000022


	//   ....[227]....
        /*0448*/ 	.word	0x05000022


	//   ....[228]....
        /*044c*/ 	.word	0x05000022


	//   ....[229]....
        /*0450*/ 	.word	0x05000022


	//   ....[230]....
        /*0454*/ 	.word	0x05000022


	//   ....[231]....
        /*0458*/ 	.word	0x05000022


	//   ....[232]....
        /*045c*/ 	.word	0x05000022


	//   ....[233]....
        /*0460*/ 	.word	0x05000022


	//   ....[234]....
        /*0464*/ 	.word	0x05000022


	//   ....[235]....
        /*0468*/ 	.word	0x05000022


	//   ....[236]....
        /*046c*/ 	.word	0x05000022


	//   ....[237]....
        /*0470*/ 	.word	0x05000022


	//   ....[238]....
        /*0474*/ 	.word	0x05000022


	//   ....[239]....
        /*0478*/ 	.word	0x05000022


	//   ....[240]....
        /*047c*/ 	.word	0x05000022


	//   ....[241]....
        /*0480*/ 	.word	0x05000022


	//   ....[242]....
        /*0484*/ 	.word	0x05000022


	//   ....[243]....
        /*0488*/ 	.word	0x05000022


	//----- nvinfo : EIATTR_COOP_GROUP_INSTR_OFFSETS
	.align		4
.L_276:
        /*048c*/ 	.byte	0x04, 0x28
        /*048e*/ 	.short	(.L_278 - .L_277)


	//   ....[0]....
.L_277:
        /*0490*/ 	.word	0x00000400


	//   ....[1]....
        /*0494*/ 	.word	0x000005c0


	//   ....[2]....
        /*0498*/ 	.word	0x00000990


	//   ....[3]....
        /*049c*/ 	.word	0x000009b0


	//   ....[4]....
        /*04a0*/ 	.word	0x000009d0


	//   ....[5]....
        /*04a4*/ 	.word	0x00000a20


	//   ....[6]....
        /*04a8*/ 	.word	0x00000a80


	//   ....[7]....
        /*04ac*/ 	.word	0x00000aa0


	//   ....[8]....
        /*04b0*/ 	.word	0x00000b10


	//   ....[9]....
        /*04b4*/ 	.word	0x00000b50


	//   ....[10]....
        /*04b8*/ 	.word	0x00000b70


	//   ....[11]....
        /*04bc*/ 	.word	0x00000be0


	//   ....[12]....
        /*04c0*/ 	.word	0x00000c20


	//   ....[13]....
        /*04c4*/ 	.word	0x00000c40


	//   ....[14]....
        /*04c8*/ 	.word	0x00000cb0


	//   ....[15]....
        /*04cc*/ 	.word	0x00000cf0


	//   ....[16]....
        /*04d0*/ 	.word	0x00000d10


	//   ....[17]....
        /*04d4*/ 	.word	0x00000de0


	//   ....[18]....
        /*04d8*/ 	.word	0x00000df0


	//   ....[19]....
        /*04dc*/ 	.word	0x00001350


	//   ....[20]....
        /*04e0*/ 	.word	0x00002860


	//   ....[21]....
        /*04e4*/ 	.word	0x000029f0


	//   ....[22]....
        /*04e8*/ 	.word	0x00002d60


	//   ....[23]....
        /*04ec*/ 	.word	0x00002dc0


	//   ....[24]....
        /*04f0*/ 	.word	0x00002df0


	//   ....[25]....
        /*04f4*/ 	.word	0x00002e60


	//   ....[26]....
        /*04f8*/ 	.word	0x00002ea0


	//   ....[27]....
        /*04fc*/ 	.word	0x00002ec0


	//   ....[28]....
        /*0500*/ 	.word	0x00002f40


	//   ....[29]....
        /*0504*/ 	.word	0x00002f70


	//   ....[30]....
        /*0508*/ 	.word	0x00002f90


	//   ....[31]....
        /*050c*/ 	.word	0x00003010


	//   ....[32]....
        /*0510*/ 	.word	0x00003040


	//   ....[33]....
        /*0514*/ 	.word	0x00003060


	//   ....[34]....
        /*0518*/ 	.word	0x000030f0


	//   ....[35]....
        /*051c*/ 	.word	0x00003120


	//   ....[36]....
        /*0520*/ 	.word	0x00003140


	//   ....[37]....
        /*0524*/ 	.word	0x000035d0


	//   ....[38]....
        /*0528*/ 	.word	0x00003610


	//   ....[39]....
        /*052c*/ 	.word	0x00003660


	//   ....[40]....
        /*0530*/ 	.word	0x00003970


	//   ....[41]....
        /*0534*/ 	.word	0x00003a00


	//   ....[42]....
        /*0538*/ 	.word	0x00003a50


	//   ....[43]....
        /*053c*/ 	.word	0x00003a60


	//   ....[44]....
        /*0540*/ 	.word	0x00003a70


	//   ....[45]....
        /*0544*/ 	.word	0x00003b50


	//   ....[46]....
        /*0548*/ 	.word	0x00003b60


	//   ....[47]....
        /*054c*/ 	.word	0x00003b70


	//   ....[48]....
        /*0550*/ 	.word	0x00003c60


	//   ....[49]....
        /*0554*/ 	.word	0x00003c70


	//   ....[50]....
        /*0558*/ 	.word	0x00003c80


	//   ....[51]....
        /*055c*/ 	.word	0x00003d70


	//   ....[52]....
        /*0560*/ 	.word	0x00003d80


	//   ....[53]....
        /*0564*/ 	.word	0x00003d90


	//   ....[54]....
        /*0568*/ 	.word	0x00003e80


	//   ....[55]....
        /*056c*/ 	.word	0x00003e90


	//   ....[56]....
        /*0570*/ 	.word	0x00003ea0


	//   ....[57]....
        /*0574*/ 	.word	0x00003fe0


	//   ....[58]....
        /*0578*/ 	.word	0x00004060


	//   ....[59]....
        /*057c*/ 	.word	0x000040e0


	//   ....[60]....
        /*0580*/ 	.word	0x00004130


	//   ....[61]....
        /*0584*/ 	.word	0x00004140


	//   ....[62]....
        /*0588*/ 	.word	0x00004150


	//   ....[63]....
        /*058c*/ 	.word	0x00004230


	//   ....[64]....
        /*0590*/ 	.word	0x00004240


	//   ....[65]....
        /*0594*/ 	.word	0x00004250


	//   ....[66]....
        /*0598*/ 	.word	0x00004330


	//   ....[67]....
        /*059c*/ 	.word	0x00004340


	//   ....[68]....
        /*05a0*/ 	.word	0x00004350


	//   ....[69]....
        /*05a4*/ 	.word	0x00004430


	//   ....[70]....
        /*05a8*/ 	.word	0x00004440


	//   ....[71]....
        /*05ac*/ 	.word	0x00004450


	//   ....[72]....
        /*05b0*/ 	.word	0x00004530


	//   ....[73]....
        /*05b4*/ 	.word	0x00004540


	//   ....[74]....
        /*05b8*/ 	.word	0x00004550


	//   ....[75]....
        /*05bc*/ 	.word	0x000046b0


	//   ....[76]....
        /*05c0*/ 	.word	0x00006330


	//   ....[77]....
        /*05c4*/ 	.word	0x00006470


	//   ....[78]....
        /*05c8*/ 	.word	0x00006a30


	//   ....[79]....
        /*05cc*/ 	.word	0x00006ae0


	//   ....[80]....
        /*05d0*/ 	.word	0x00006af0


	//   ....[81]....
        /*05d4*/ 	.word	0x00006b30


	//   ....[82]....
        /*05d8*/ 	.word	0x00006ba0


	//   ....[83]....
        /*05dc*/ 	.word	0x00006bc0


	//   ....[84]....
        /*05e0*/ 	.word	0x00006c30


	//   ....[85]....
        /*05e4*/ 	.word	0x00006c70


	//   ....[86]....
        /*05e8*/ 	.word	0x00006c90


	//   ....[87]....
        /*05ec*/ 	.word	0x00006d00


	//   ....[88]....
        /*05f0*/ 	.word	0x00006d40


	//   ....[89]....
        /*05f4*/ 	.word	0x00006d60


	//   ....[90]....
        /*05f8*/ 	.word	0x00006dd0


	//   ....[91]....
        /*05fc*/ 	.word	0x00006e10


	//   ....[92]....
        /*0600*/ 	.word	0x00006e40


	//   ....[93]....
        /*0604*/ 	.word	0x000072d0


	//   ....[94]....
        /*0608*/ 	.word	0x00007360


	//   ....[95]....
        /*060c*/ 	.word	0x00007450


	//   ....[96]....
        /*0610*/ 	.word	0x00008e50


	//   ....[97]....
        /*0614*/ 	.word	0x00008f90


	//   ....[98]....
        /*0618*/ 	.word	0x00009520


	//   ....[99]....
        /*061c*/ 	.word	0x00009540


	//   ....[100]....
        /*0620*/ 	.word	0x00009560


	//   ....[101]....
        /*0624*/ 	.word	0x000095c0


	//   ....[102]....
        /*0628*/ 	.word	0x00009600


	//   ....[103]....
        /*062c*/ 	.word	0x00009620


	//   ....[104]....
        /*0630*/ 	.word	0x000096a0


	//   ....[105]....
        /*0634*/ 	.word	0x000096d0


	//   ....[106]....
        /*0638*/ 	.word	0x000096f0


	//   ....[107]....
        /*063c*/ 	.word	0x00009780


	//   ....[108]....
        /*0640*/ 	.word	0x000097a0


	//   ....[109]....
        /*0644*/ 	.word	0x000097b0


	//   ....[110]....
        /*0648*/ 	.word	0x00009850


	//   ....[111]....
        /*064c*/ 	.word	0x00009870


	//   ....[112]....
        /*0650*/ 	.word	0x00009880


	//   ....[113]....
        /*0654*/ 	.word	0x00009ea0


	//   ....[114]....
        /*0658*/ 	.word	0x00009eb0


	//   ....[115]....
        /*065c*/ 	.word	0x00009ed0


	//   ....[116]....
        /*0660*/ 	.word	0x0000a150


	//   ....[117]....
        /*0664*/ 	.word	0x0000a1e0


	//   ....[118]....
        /*0668*/ 	.word	0x0000a230


	//   ....[119]....
        /*066c*/ 	.word	0x0000a240


	//   ....[120]....
        /*0670*/ 	.word	0x0000a250


	//   ....[121]....
        /*0674*/ 	.word	0x0000a330


	//   ....[122]....
        /*0678*/ 	.word	0x0000a340


	//   ....[123]....
        /*067c*/ 	.word	0x0000a350


	//   ....[124]....
        /*0680*/ 	.word	0x0000a440


	//   ....[125]....
        /*0684*/ 	.word	0x0000a450


	//   ....[126]....
        /*0688*/ 	.word	0x0000a460


	//   ....[127]....
        /*068c*/ 	.word	0x0000a550


	//   ....[128]....
        /*0690*/ 	.word	0x0000a560


	//   ....[129]....
        /*0694*/ 	.word	0x0000a570


	//   ....[130]....
        /*0698*/ 	.word	0x0000a660


	//   ....[131]....
        /*069c*/ 	.word	0x0000a670


	//   ....[132]....
        /*06a0*/ 	.word	0x0000a680


	//   ....[133]....
        /*06a4*/ 	.word	0x0000a7d0


	//   ....[134]....
        /*06a8*/ 	.word	0x0000a850


	//   ....[135]....
        /*06ac*/ 	.word	0x0000a8d0


	//   ....[136]....
        /*06b0*/ 	.word	0x0000a920


	//   ....[137]....
        /*06b4*/ 	.word	0x0000a930


	//   ....[138]....
        /*06b8*/ 	.word	0x0000a940


	//   ....[139]....
        /*06bc*/ 	.word	0x0000aa20


	//   ....[140]....
        /*06c0*/ 	.word	0x0000aa30


	//   ....[141]....
        /*06c4*/ 	.word	0x0000aa40


	//   ....[142]....
        /*06c8*/ 	.word	0x0000ab20


	//   ....[143]....
        /*06cc*/ 	.word	0x0000ab30


	//   ....[144]....
        /*06d0*/ 	.word	0x0000ab40


	//   ....[145]....
        /*06d4*/ 	.word	0x0000ac20


	//   ....[146]....
        /*06d8*/ 	.word	0x0000ac30


	//   ....[147]....
        /*06dc*/ 	.word	0x0000ac40


	//   ....[148]....
        /*06e0*/ 	.word	0x0000ad20


	//   ....[149]....
        /*06e4*/ 	.word	0x0000ad40


	//   ....[150]....
        /*06e8*/ 	.word	0x0000ad50


	//   ....[151]....
        /*06ec*/ 	.word	0x0000aeb0


	//   ....[152]....
        /*06f0*/ 	.word	0x0000c750


	//   ....[153]....
        /*06f4*/ 	.word	0x0000c7f0


	//   ....[154]....
        /*06f8*/ 	.word	0x0000c8a0


	//   ....[155]....
        /*06fc*/ 	.word	0x0000c8f0


	//   ....[156]....
        /*0700*/ 	.word	0x0000c940


	//   ....[157]....
        /*0704*/ 	.word	0x0000c9b0


	//   ....[158]....
        /*0708*/ 	.word	0x0000ca40


	//   ....[159]....
        /*070c*/ 	.word	0x0000cac0


	//   ....[160]....
        /*0710*/ 	.word	0x0000cb10


	//   ....[161]....
        /*0714*/ 	.word	0x0000cb80


	//   ....[162]....
        /*0718*/ 	.word	0x0000cc10


	//   ....[163]....
        /*071c*/ 	.word	0x0000cc90


	//   ....[164]....
        /*0720*/ 	.word	0x0000cce0


	//   ....[165]....
        /*0724*/ 	.word	0x0000cd50


	//   ....[166]....
        /*0728*/ 	.word	0x0000cde0


	//   ....[167]....
        /*072c*/ 	.word	0x0000ce60


	//   ....[168]....
        /*0730*/ 	.word	0x0000ceb0


	//   ....[169]....
        /*0734*/ 	.word	0x0000cf20


	//   ....[170]....
        /*0738*/ 	.word	0x0000cfb0


	//   ....[171]....
        /*073c*/ 	.word	0x0000d030


	//   ....[172]....
        /*0740*/ 	.word	0x0000d080


	//   ....[173]....
        /*0744*/ 	.word	0x0000d0f0


	//   ....[174]....
        /*0748*/ 	.word	0x0000d170


	//   ....[175]....
        /*074c*/ 	.word	0x0000d200


	//   ....[176]....
        /*0750*/ 	.word	0x0000d290


	//   ....[177]....
        /*0754*/ 	.word	0x0000d340


	//   ....[178]....
        /*0758*/ 	.word	0x0000d390


	//   ....[179]....
        /*075c*/ 	.word	0x0000d3e0


	//   ....[180]....
        /*0760*/ 	.word	0x0000d460


	//   ....[181]....
        /*0764*/ 	.word	0x0000d4f0


	//   ....[182]....
        /*0768*/ 	.word	0x0000d570


	//   ....[183]....
        /*076c*/ 	.word	0x0000d5c0


	//   ....[184]....
        /*0770*/ 	.word	0x0000d640


	//   ....[185]....
        /*0774*/ 	.word	0x0000d6d0


	//   ....[186]....
        /*0778*/ 	.word	0x0000d750


	//   ....[187]....
        /*077c*/ 	.word	0x0000d7a0


	//   ....[188]....
        /*0780*/ 	.word	0x0000d820


	//   ....[189]....
        /*0784*/ 	.word	0x0000d8b0


	//   ....[190]....
        /*0788*/ 	.word	0x0000d930


	//   ....[191]....
        /*078c*/ 	.word	0x0000d980


	//   ....[192]....
        /*0790*/ 	.word	0x0000da00


	//   ....[193]....
        /*0794*/ 	.word	0x0000da90


	//   ....[194]....
        /*0798*/ 	.word	0x0000db10


	//   ....[195]....
        /*079c*/ 	.word	0x0000db60


	//   ....[196]....
        /*07a0*/ 	.word	0x0000dbd0


	//   ....[197]....
        /*07a4*/ 	.word	0x0000dc50


	//   ....[198]....
        /*07a8*/ 	.word	0x0000dce0


	//   ....[199]....
        /*07ac*/ 	.word	0x0000dd70


	//   ....[200]....
        /*07b0*/ 	.word	0x0000de20


	//   ....[201]....
        /*07b4*/ 	.word	0x0000de70


	//   ....[202]....
        /*07b8*/ 	.word	0x0000dec0


	//   ....[203]....
        /*07bc*/ 	.word	0x0000df30


	//   ....[204]....
        /*07c0*/ 	.word	0x0000dfc0


	//   ....[205]....
        /*07c4*/ 	.word	0x0000e040


	//   ....[206]....
        /*07c8*/ 	.word	0x0000e090


	//   ....[207]....
        /*07cc*/ 	.word	0x0000e100


	//   ....[208]....
        /*07d0*/ 	.word	0x0000e190


	//   ....[209]....
        /*07d4*/ 	.word	0x0000e210


	//   ....[210]....
        /*07d8*/ 	.word	0x0000e260


	//   ....[211]....
        /*07dc*/ 	.word	0x0000e2d0


	//   ....[212]....
        /*07e0*/ 	.word	0x0000e360


	//   ....[213]....
        /*07e4*/ 	.word	0x0000e3e0


	//   ....[214]....
        /*07e8*/ 	.word	0x0000e430


	//   ....[215]....
        /*07ec*/ 	.word	0x0000e4a0


	//   ....[216]....
        /*07f0*/ 	.word	0x0000e530


	//   ....[217]....
        /*07f4*/ 	.word	0x0000e5b0


	//   ....[218]....
        /*07f8*/ 	.word	0x0000e600


	//   ....[219]....
        /*07fc*/ 	.word	0x0000e670


	//   ....[220]....
        /*0800*/ 	.word	0x0000e6e0


	//   ....[221]....
        /*0804*/ 	.word	0x0000e760


	//   ....[222]....
        /*0808*/ 	.word	0x0000e7e0


	//   ....[223]....
        /*080c*/ 	.word	0x0000e890


	//   ....[224]....
        /*0810*/ 	.word	0x0000e8e0


	//   ....[225]....
        /*0814*/ 	.word	0x0000e930


	//   ....[226]....
        /*0818*/ 	.word	0x0000e9a0


	//   ....[227]....
        /*081c*/ 	.word	0x0000ea30


	//   ....[228]....
        /*0820*/ 	.word	0x0000eab0


	//   ....[229]....
        /*0824*/ 	.word	0x0000eb00


	//   ....[230]....
        /*0828*/ 	.word	0x0000eb70


	//   ....[231]....
        /*082c*/ 	.word	0x0000ec00


	//   ....[232]....
        /*0830*/ 	.word	0x0000ec80


	//   ....[233]....
        /*0834*/ 	.word	0x0000ecd0


	//   ....[234]....
        /*0838*/ 	.word	0x0000ed40


	//   ....[235]....
        /*083c*/ 	.word	0x0000edd0


	//   ....[236]....
        /*0840*/ 	.word	0x0000ee50


	//   ....[237]....
        /*0844*/ 	.word	0x0000eea0


	//   ....[238]....
        /*0848*/ 	.word	0x0000ef10


	//   ....[239]....
        /*084c*/ 	.word	0x0000efa0


	//   ....[240]....
        /*0850*/ 	.word	0x0000f030


	//   ....[241]....
        /*0854*/ 	.word	0x0000f080


	//   ....[242]....
        /*0858*/ 	.word	0x0000f0f0


	//   ....[243]....
        /*085c*/ 	.word	0x0000f160


	//----- nvinfo : EIATTR_VRC_CTA_INIT_COUNT
	.align		4
.L_278:
        /*0860*/ 	.byte	0x02, 0x4a
	.zero		1
	.zero		1


	//----- nvinfo : EIATTR_EXIT_INSTR_OFFSETS
	.align		4
        /*0864*/ 	.byte	0x04, 0x1c
        /*0866*/ 	.short	(.L_280 - .L_279)


	//   ....[0]....
.L_279:
        /*0868*/ 	.word	0x000018c0


	//   ....[1]....
        /*086c*/ 	.word	0x00001bb0


	//   ....[2]....
        /*0870*/ 	.word	0x00001da0


	//   ....[3]....
        /*0874*/ 	.word	0x00002430


	//   ....[4]....
        /*0878*/ 	.word	0x000024d0


	//   ....[5]....
        /*087c*/ 	.word	0x00005110


	//   ....[6]....
        /*0880*/ 	.word	0x00005420


	//   ....[7]....
        /*0884*/ 	.word	0x00005630


	//   ....[8]....
        /*0888*/ 	.word	0x00005cd0


	//   ....[9]....
        /*088c*/ 	.word	0x00005d70


	//   ....[10]....
        /*0890*/ 	.word	0x00005da0


	//   ....[11]....
        /*0894*/ 	.word	0x00008770


	//   ....[12]....
        /*0898*/ 	.word	0x00008890


	//   ....[13]....
        /*089c*/ 	.word	0x0000c5f0


	//   ....[14]....
        /*08a0*/ 	.word	0x0000c700


	//----- nvinfo : EIATTR_MAX_THREADS
	.align		4
.L_280:
        /*08a4*/ 	.byte	0x04, 0x05
        /*08a6*/ 	.short	(.L_282 - .L_281)
.L_281:
        /*08a8*/ 	.word	0x00000100
        /*08ac*/ 	.word	0x00000001
        /*08b0*/ 	.word	0x00000001


	//----- nvinfo : EIATTR_CRS_STACK_SIZE
	.align		4
.L_282:
        /*08b4*/ 	.byte	0x04, 0x1e
        /*08b6*/ 	.short	(.L_284 - .L_283)
.L_283:
        /*08b8*/ 	.word	0x00000000


	//----- nvinfo : EIATTR_CBANK_PARAM_SIZE
	.align		4
.L_284:
        /*08bc*/ 	.byte	0x03, 0x19
        /*08be*/ 	.short	0x0048


	//----- nvinfo : EIATTR_PARAM_CBANK
	.align		4
        /*08c0*/ 	.byte	0x04, 0x0a
        /*08c2*/ 	.short	(.L_286 - .L_285)
	.align		4
.L_285:
        /*08c4*/ 	.word	index@(.nv.constant0._ZN6thrust24THRUST_300001_SM_1000_NS8cuda_cub4core6detail13_kernel_agentINS1_15__reduce_by_key16ReduceByKeyAgentINS0_6detail15normal_iteratorINS0_10device_ptrIiEEEESB_SB_SB_N4cuda3std3__48equal_toIiEENSE_4plusIiEEPllEEJSB_SB_SB_SB_SJ_N3cub18CUB_300001_SM_100024ReduceByKeyScanTileStateIilLb1EEESG_SI_llEEEvDpT0_)
        /*08c8*/ 	.short	0x0380
        /*08ca*/ 	.short	0x0048


	//----- nvinfo : EIATTR_SW_WAR
	.align		4
.L_286:
        /*08cc*/ 	.byte	0x04, 0x36
        /*08ce*/ 	.short	(.L_288 - .L_287)
.L_287:
        /*08d0*/ 	.word	0x00000008
.L_288:


//--------------------- .nv.info._ZN6thrust24THRUST_300001_SM_1000_NS8cuda_cub4core6detail13_kernel_agentINS1_15__reduce_by_key9InitAgentIN3cub18CUB_300001_SM_100024ReduceByKeyScanTileStateIilLb1EEElPlEEJSA_lSB_EEEvDpT0_ --------------------------
	.section	.nv.info._ZN6thrust24THRUST_300001_SM_1000_NS8cuda_cub4core6detail13_kernel_agentINS1_15__reduce_by_key9InitAgentIN3cub18CUB_300001_SM_100024ReduceByKeyScanTileStateIilLb1EEElPlEEJSA_lSB_EEEvDpT0_,"",@"SHT_CUDA_INFO"
	.sectionflags	@""
	.align	4


	//----- nvinfo : EIATTR_CUDA_API_VERSION
	.align		4
        /*0000*/ 	.byte	0x04, 0x37
        /*0002*/ 	.short	(.L_290 - .L_289)
.L_289:
        /*0004*/ 	.word	0x00000082


	//----- nvinfo : EIATTR_KPARAM_INFO
	.align		4
.L_290:
        /*0008*/ 	.byte	0x04, 0x17
        /*000a*/ 	.short	(.L_292 - .L_291)
.L_291:
        /*000c*/ 	.word	0x00000000
        /*0010*/ 	.short	0x0002
        /*0012*/ 	.short	0x0010
        /*0014*/ 	.byte	0x00, 0xf5, 0x21, 0x00


	//----- nvinfo : EIATTR_KPARAM_INFO
	.align		4
.L_292:
        /*0018*/ 	.byte	0x04, 0x17
        /*001a*/ 	.short	(.L_294 - .L_293)
.L_293:
        /*001c*/ 	.word	0x00000000
        /*0020*/ 	.short	0x0001
        /*0022*/ 	.short	0x0008
        /*0024*/ 	.byte	0x00, 0xf0, 0x21, 0x00


	//----- nvinfo : EIATTR_KPARAM_INFO
	.align		4
.L_294:
        /*0028*/ 	.byte	0x04, 0x17
        /*002a*/ 	.short	(.L_296 - .L_295)
.L_295:
        /*002c*/ 	.word	0x00000000
        /*0030*/ 	.short	0x0000
        /*0032*/ 	.short	0x0000
        /*0034*/ 	.byte	0x00, 0xf0, 0x21, 0x00


	//----- nvinfo : EIATTR_SPARSE_MMA_MASK
	.align		4
.L_296:
        /*0038*/ 	.byte	0x03, 0x50
        /*003a*/ 	.short	0x0000


	//----- nvinfo : EIATTR_MAXREG_COUNT
	.align		4
        /*003c*/ 	.byte	0x03, 0x1b
        /*003e*/ 	.short	0x00ff


	//----- nvinfo : EIATTR_MERCURY_ISA_VERSION
	.align		4
        /*0040*/ 	.byte	0x03, 0x5f
        /*0042*/ 	.short	0x0101


	//----- nvinfo : EIATTR_VRC_CTA_INIT_COUNT
	.align		4
        /*0044*/ 	.byte	0x02, 0x4a
	.zero		1
	.zero		1


	//----- nvinfo : EIATTR_EXIT_INSTR_OFFSETS
	.align		4
        /*0048*/ 	.byte	0x04, 0x1c
        /*004a*/ 	.short	(.L_298 - .L_297)


	//   ....[0]....
.L_297:
        /*004c*/ 	.word	0x00000140


	//   ....[1]....
        /*0050*/ 	.word	0x00000170


	//----- nvinfo : EIATTR_MAX_THREADS
	.align		4
.L_298:
        /*0054*/ 	.byte	0x04, 0x05
        /*0056*/ 	.short	(.L_300 - .L_299)
.L_299:
        /*0058*/ 	.word	0x00000080
        /*005c*/ 	.word	0x00000001
        /*0060*/ 	.word	0x00000001


	//----- nvinfo : EIATTR_CBANK_PARAM_SIZE
	.align		4
.L_300:
        /*0064*/ 	.byte	0x03, 0x19
        /*0066*/ 	.short	0x0018


	//----- nvinfo : EIATTR_PARAM_CBANK
	.align		4
        /*0068*/ 	.byte	0x04, 0x0a
        /*006a*/ 	.short	(.L_302 - .L_301)
	.align		4
.L_301:
        /*006c*/ 	.word	index@(.nv.constant0._ZN6thrust24THRUST_300001_SM_1000_NS8cuda_cub4core6detail13_kernel_agentINS1_15__reduce_by_key9InitAgentIN3cub18CUB_300001_SM_100024ReduceByKeyScanTileStateIilLb1EEElPlEEJSA_lSB_EEEvDpT0_)
        /*0070*/ 	.short	0x0380
        /*0072*/ 	.short	0x0018


	//----- nvinfo : EIATTR_SW_WAR
	.align		4
.L_302:
        /*0074*/ 	.byte	0x04, 0x36
        /*0076*/ 	.short	(.L_304 - .L_303)
.L_303:
        /*0078*/ 	.word	0x00000008
.L_304:


//--------------------- .nv.info._ZN6thrust24THRUST_300001_SM_1000_NS8cuda_cub4core6detail13_kernel_agentINS1_15__reduce_by_key16ReduceByKeyAgentINS0_6detail15normal_iteratorINS0_10device_ptrIiEEEESB_SB_SB_N4cuda3std3__48equal_toIiEENSE_4plusIiEEPiiEEJSB_SB_SB_SB_SJ_N3cub18CUB_300001_SM_100024ReduceByKeyScanTileStateIiiLb1EEESG_SI_iiEEEvDpT0_ --------------------------
	.section	.nv.info._ZN6thrust24THRUST_300001_SM_1000_NS8cuda_cub4core6detail13_kernel_agentINS1_15__reduce_by_key16ReduceByKeyAgentINS0_6detail15normal_iteratorINS0_10device_ptrIiEEEESB_SB_SB_N4cuda3std3__48equal_toIiEENSE_4plusIiEEPiiEEJSB_SB_SB_SB_SJ_N3cub18CUB_300001_SM_100024ReduceByKeyScanTileStateIiiLb1EEESG_SI_iiEEEvDpT0_,"",@"SHT_CUDA_INFO"
	.sectionflags	@""
	.align	4


	//----- nvinfo : EIATTR_CUDA_API_VERSION
	.align		4
        /*0000*/ 	.byte	0x04, 0x37
        /*0002*/ 	.short	(.L_306 - .L_305)
.L_305:
        /*0004*/ 	.word	0x00000082


	//----- nvinfo : EIATTR_KPARAM_INFO
	.align		4
.L_306:
        /*0008*/ 	.byte	0x04, 0x17
        /*000a*/ 	.short	(.L_308 - .L_307)
.L_307:
        /*000c*/ 	.word	0x00000000
        /*0010*/ 	.short	0x0009
        /*0012*/ 	.short	0x0038
        /*0014*/ 	.byte	0x00, 0xf0, 0x11, 0x00


	//----- nvinfo : EIATTR_KPARAM_INFO
	.align		4
.L_308:
        /*0018*/ 	.byte	0x04, 0x17
        /*001a*/ 	.short	(.L_310 - .L_309)
.L_309:
        /*001c*/ 	.word	0x00000000
        /*0020*/ 	.short	0x0008
        /*0022*/ 	.short	0x0034
        /*0024*/ 	.byte	0x00, 0xf0, 0x11, 0x00


	//----- nvinfo : EIATTR_KPARAM_INFO
	.align		4
.L_310:
        /*0028*/ 	.byte	0x04, 0x17
        /*002a*/ 	.short	(.L_312 - .L_311)
.L_311:
        /*002c*/ 	.word	0x00000000
        /*0030*/ 	.short	0x0007
        /*0032*/ 	.short	0x0031
        /*0034*/ 	.byte	0x00, 0xf0, 0x05, 0x00


	//----- nvinfo : EIATTR_KPARAM_INFO
	.align		4
.L_312:
        /*0038*/ 	.byte	0x04, 0x17
        /*003a*/ 	.short	(.L_314 - .L_313)
.L_313:
        /*003c*/ 	.word	0x00000000
        /*0040*/ 	.short	0x0006
        /*0042*/ 	.short	0x0030
        /*0044*/ 	.byte	0x00, 0xf0, 0x05, 0x00


	//----- nvinfo : EIATTR_KPARAM_INFO
	.align		4
.L_314:
        /*0048*/ 	.byte	0x04, 0x17
        /*004a*/ 	.short	(.L_316 - .L_315)
.L_315:
        /*004c*/ 	.word	0x00000000
        /*0050*/ 	.short	0x0005
        /*0052*/ 	.short	0x0028
        /*0054*/ 	.byte	0x00, 0xf0, 0x21, 0x00


	//----- nvinfo : EIATTR_KPARAM_INFO
	.align		4
.L_316:
        /*0058*/ 	.byte	0x04, 0x17
        /*005a*/ 	.short	(.L_318 - .L_317)
.L_317:
        /*005c*/ 	.word	0x00000000
        /*0060*/ 	.short	0x0004
        /*0062*/ 	.short	0x0020
        /*0064*/ 	.byte	0x00, 0xf5, 0x21, 0x00


	//----- nvinfo : EIATTR_KPARAM_INFO
	.align		4
.L_318:
        /*0068*/ 	.byte	0x04, 0x17
        /*006a*/ 	.short	(.L_320 - .L_319)
.L_319:
        /*006c*/ 	.word	0x00000000
        /*0070*/ 	.short	0x0003
        /*0072*/ 	.short	0x0018
        /*0074*/ 	.byte	0x00, 0xf0, 0x21, 0x00


	//----- nvinfo : EIATTR_KPARAM_INFO
	.align		4
.L_320:
        /*0078*/ 	.byte	0x04, 0x17
        /*007a*/ 	.short	(.L_322 - .L_321)
.L_321:
        /*007c*/ 	.word	0x00000000
        /*0080*/ 	.short	0x0002
        /*0082*/ 	.short	0x0010
        /*0084*/ 	.byte	0x00, 0xf0, 0x21, 0x00


	//----- nvinfo : EIATTR_KPARAM_INFO
	.align		4
.L_322:
        /*0088*/ 	.byte	0x04, 0x17
        /*008a*/ 	.short	(.L_324 - .L_323)
.L_323:
        /*008c*/ 	.word	0x00000000
        /*0090*/ 	.short	0x0001
        /*0092*/ 	.short	0x0008
        /*0094*/ 	.byte	0x00, 0xf0, 0x21, 0x00


	//----- nvinfo : EIATTR_KPARAM_INFO
	.align		4
.L_324:
        /*0098*/ 	.byte	0x04, 0x17
        /*009a*/ 	.short	(.L_326 - .L_325)
.L_325:
        /*009c*/ 	.word	0x00000000
        /*00a0*/ 	.short	0x0000
        /*00a2*/ 	.short	0x0000
        /*00a4*/ 	.byte	0x00, 0xf0, 0x21, 0x00


	//----- nvinfo : EIATTR_SPARSE_MMA_MASK
	.align		4
.L_326:
        /*00a8*/ 	.byte	0x03, 0x50
        /*00aa*/ 	.short	0x0000


	//----- nvinfo : EIATTR_MAXREG_COUNT
	.align		4
        /*00ac*/ 	.byte	0x03, 0x1b
        /*00ae*/ 	.short	0x00ff


	//----- nvinfo : EIATTR_NUM_BARRIERS
	.align		4
        /*00b0*/ 	.byte	0x02, 0x4c
        /*00b2*/ 	.byte	0x01
	.zero		1


	//----- nvinfo : EIATTR_MERCURY_ISA_VERSION
	.align		4
        /*00b4*/ 	.byte	0x03, 0x5f
        /*00b6*/ 	.short	0x0101


	//----- nvinfo : EIATTR_COOP_GROUP_MASK_REGIDS
	.align		4
        /*00b8*/ 	.byte	0x04, 0x29
        /*00ba*/ 	.short	(.L_328 - .L_327)


	//   ....[0]....
.L_327:
        /*00bc*/ 	.word	0xffffffff


	//   ....[1]....
        /*00c0*/ 	.word	0xffffffff


	//   ....[2]....
        /*00c4*/ 	.word	0xffffffff


	//   ....[3]....
        /*00c8*/ 	.word	0xffffffff


	//   ....[4]....
        /*00cc*/ 	.word	0xffffffff


	//   ....[5]....
        /*00d0*/ 	.word	0xffffffff


	//   ....[6]....
        /*00d4*/ 	.word	0xffffffff


	//   ....[7]....
        /*00d8*/ 	.word	0xffffffff


	//   ....[8]....
        /*00dc*/ 	.word	0xffffffff


	//   ....[9]....
        /*00e0*/ 	.word	0xffffffff


	//   ....[10]....
        /*00e4*/ 	.word	0xffffffff


	//   ....[11]....
        /*00e8*/ 	.word	0xffffffff


	//   ....[12]....
        /*00ec*/ 	.word	0xffffffff


	//   ....[13]....
        /*00f0*/ 	.word	0xffffffff


	//   ....[14]....
        /*00f4*/ 	.word	0xffffffff


	//   ....[15]....
        /*00f8*/ 	.word	0xffffffff


	//   ....[16]....
        /*00fc*/ 	.word	0xffffffff


	//   ....[17]....
        /*0100*/ 	.word	0xffffffff


	//   ....[18]....
        /*0104*/ 	.word	0xffffffff


	//   ....[19]....
        /*0108*/ 	.word	0xffffffff


	//   ....[20]....
        /*010c*/ 	.word	0xffffffff


	//   ....[21]....
        /*0110*/ 	.word	0xffffffff


	//   ....[22]....
        /*0114*/ 	.word	0xffffffff


	//   ....[23]....
        /*0118*/ 	.word	0xffffffff


	//   ....[24]....
        /*011c*/ 	.word	0xffffffff


	//   ....[25]....
        /*0120*/ 	.word	0xffffffff


	//   ....[26]....
        /*0124*/ 	.word	0xffffffff


	//   ....[27]....
        /*0128*/ 	.word	0xffffffff


	//   ....[28]....
        /*012c*/ 	.word	0xffffffff


	//   ....[29]....
        /*0130*/ 	.word	0xffffffff


	//   ....[30]....
        /*0134*/ 	.word	0xffffffff


	//   ....[31]....
        /*0138*/ 	.word	0xffffffff


	//   ....[32]....
        /*013c*/ 	.word	0xffffffff


	//   ....[33]....
        /*0140*/ 	.word	0xffffffff


	//   ....[34]....
        /*0144*/ 	.word	0xffffffff


	//   ....[35]....
        /*0148*/ 	.word	0xffffffff


	//   ....[36]....
        /*014c*/ 	.word	0xffffffff


	//   ....[37]....
        /*0150*/ 	.word	0xffffffff


	//   ....[38]....
        /*0154*/ 	.word	0xffffffff


	//   ....[39]....
        /*0158*/ 	.word	0xffffffff


	//   ....[40]....
        /*015c*/ 	.word	0xffffffff


	//   ....[41]....
        /*0160*/ 	.word	0xffffffff


	//   ....[42]....
        /*0164*/ 	.word	0xffffffff


	//   ....[43]....
        /*0168*/ 	.word	0xffffffff


	//   ....[44]....
        /*016c*/ 	.word	0xffffffff


	//   ....[45]....
        /*0170*/ 	.word	0xffffffff


	//   ....[46]....
        /*0174*/ 	.word	0xffffffff


	//   ....[47]....
        /*0178*/ 	.word	0xffffffff


	//   ....[48]....
        /*017c*/ 	.word	0xffffffff


	//   ....[49]....
        /*0180*/ 	.word	0xffffffff


	//   ....[50]....
        /*0184*/ 	.word	0xffffffff


	//   ....[51]....
        /*0188*/ 	.word	0xffffffff


	//   ....[52]....
        /*018c*/ 	.word	0xffffffff


	//   ....[53]....
        /*0190*/ 	.word	0xffffffff


	//   ....[54]....
        /*0194*/ 	.word	0xffffffff


	//   ....[55]....
        /*0198*/ 	.word	0xffffffff


	//   ....[56]....
        /*019c*/ 	.word	0xffffffff


	//   ....[57]....
        /*01a0*/ 	.word	0xffffffff


	//   ....[58]....
        /*01a4*/ 	.word	0xffffffff


	//   ....[59]....
        /*01a8*/ 	.word	0xffffffff


	//   ....[60]....
        /*01ac*/ 	.word	0xffffffff


	//   ....[61]....
        /*01b0*/ 	.word	0xffffffff


	//   ....[62]....
        /*01b4*/ 	.word	0xffffffff


	//   ....[63]....
        /*01b8*/ 	.word	0xffffffff


	//   ....[64]....
        /*01bc*/ 	.word	0xffffffff


	//   ....[65]....
        /*01c0*/ 	.word	0xffffffff


	//   ....[66]....
        /*01c4*/ 	.word	0xffffffff


	//   ....[67]....
        /*01c8*/ 	.word	0xffffffff


	//   ....[68]....
        /*01cc*/ 	.word	0xffffffff


	//   ....[69]....
        /*01d0*/ 	.word	0xffffffff


	//   ....[70]....
        /*01d4*/ 	.word	0xffffffff


	//   ....[71]....
        /*01d8*/ 	.word	0xffffffff


	//   ....[72]....
        /*01dc*/ 	.word	0xffffffff


	//   ....[73]....
        /*01e0*/ 	.word	0xffffffff


	//   ....[74]....
        /*01e4*/ 	.word	0xffffffff


	//   ....[75]....
        /*01e8*/ 	.word	0xffffffff


	//   ....[76]....
        /*01ec*/ 	.word	0xffffffff


	//   ....[77]....
        /*01f0*/ 	.word	0xffffffff


	//   ....[78]....
        /*01f4*/ 	.word	0xffffffff


	//   ....[79]....
        /*01f8*/ 	.word	0xffffffff


	//   ....[80]....
        /*01fc*/ 	.word	0xffffffff


	//   ....[81]....
        /*0200*/ 	.word	0xffffffff


	//   ....[82]....
        /*0204*/ 	.word	0xffffffff


	//   ....[83]....
        /*0208*/ 	.word	0xffffffff


	//   ....[84]....
        /*020c*/ 	.word	0xffffffff


	//   ....[85]....
        /*0210*/ 	.word	0xffffffff


	//   ....[86]....
        /*0214*/ 	.word	0xffffffff


	//   ....[87]....
        /*0218*/ 	.word	0xffffffff


	//   ....[88]....
        /*021c*/ 	.word	0xffffffff


	//   ....[89]....
        /*0220*/ 	.word	0xffffffff


	//   ....[90]....
        /*0224*/ 	.word	0xffffffff


	//   ....[91]....
        /*0228*/ 	.word	0xffffffff


	//   ....[92]....
        /*022c*/ 	.word	0xffffffff


	//   ....[93]....
        /*0230*/ 	.word	0xffffffff


	//   ....[94]....
        /*0234*/ 	.word	0xffffffff


	//   ....[95]....
        /*0238*/ 	.word	0xffffffff


	//   ....[96]....
        /*023c*/ 	.word	0xffffffff


	//   ....[97]....
        /*0240*/ 	.word	0xffffffff


	//   ....[98]....
        /*0244*/ 	.word	0xffffffff


	//   ....[99]....
        /*0248*/ 	.word	0xffffffff


	//   ....[100]....
        /*024c*/ 	.word	0xffffffff


	//   ....[101]....
        /*0250*/ 	.word	0xffffffff


	//   ....[102]....
        /*0254*/ 	.word	0xffffffff


	//   ....[103]....
        /*0258*/ 	.word	0xffffffff


	//   ....[104]....
        /*025c*/ 	.word	0xffffffff


	//   ....[105]....
        /*0260*/ 	.word	0xffffffff


	//   ....[106]....
        /*0264*/ 	.word	0xffffffff


	//   ....[107]....
        /*0268*/ 	.word	0xffffffff


	//   ....[108]....
        /*026c*/ 	.word	0x05000015


	//   ....[109]....
        /*0270*/ 	.word	0x05000015


	//   ....[110]....
        /*0274*/ 	.word	0x05000015


	//   ....[111]....
        /*0278*/ 	.word	0x05000015


	//   ....[112]....
        /*027c*/ 	.word	0x05000015


	//   ....[113]....
        /*0280*/ 	.word	0x05000015


	//   ....[114]....
        /*0284*/ 	.word	0x05000015


	//   ....[115]....
        /*0288*/ 	.word	0x05000015


	//   ....[116]....
        /*028c*/ 	.word	0x05000015


	//   ....[117]....
        /*0290*/ 	.word	0x05000015


	//   ....[118]....
        /*0294*/ 	.word	0x05000015


	//   ....[119]....
        /*0298*/ 	.word	0x05000015


	//   ....[120]....
        /*029c*/ 	.word	0x05000015


	//   ....[121]....
        /*02a0*/ 	.word	0x05000015


	//   ....[122]....
        /*02a4*/ 	.word	0x05000015


	//   ....[123]....
        /*02a8*/ 	.word	0x05000015


	//   ....[124]....
        /*02ac*/ 	.word	0x05000015


	//   ....[125]....
        /*02b0*/ 	.word	0x05000015


	//   ....[126]....
        /*02b4*/ 	.word	0x05000015


	//   ....[127]....
        /*02b8*/ 	.word	0x05000015


	//   ....[128]....
        /*02bc*/ 	.word	0x05000015


	//   ....[129]....
        /*02c0*/ 	.word	0x05000015


	//   ....[130]....
        /*02c4*/ 	.word	0x05000015


	//   ....[131]....
        /*02c8*/ 	.word	0x05000015


	//   ....[132]....
        /*02cc*/ 	.word	0x05000015


	//   ....[133]....
        /*02d0*/ 	.word	0x05000015


	//   ....[134]....
        /*02d4*/ 	.word	0x05000015


	//   ....[135]....
        /*02d8*/ 	.word	0x05000015


	//   ....[136]....
        /*02dc*/ 	.word	0x05000015


	//   ....[137]....
        /*02e0*/ 	.word	0x05000015


	//   ....[138]....
        /*02e4*/ 	.word	0x05000015


	//   ....[139]....
        /*02e8*/ 	.word	0x05000015


	//   ....[140]....
        /*02ec*/ 	.word	0x05000015


	//   ....[141]....
        /*02f0*/ 	.word	0x05000015


	//   ....[142]....
        /*02f4*/ 	.word	0x05000015


	//   ....[143]....
        /*02f8*/ 	.word	0x05000015


	//   ....[144]....
        /*02fc*/ 	.word	0x05000015


	//   ....[145]....
        /*0300*/ 	.word	0x05000015


	//   ....[146]....
        /*0304*/ 	.word	0x05000015


	//   ....[147]....
        /*0308*/ 	.word	0x05000015


	//   ....[148]....
        /*030c*/ 	.word	0x05000015


	//   ....[149]....
        /*0310*/ 	.word	0x05000015


	//   ....[150]....
        /*0314*/ 	.word	0x05000015


	//   ....[151]....
        /*0318*/ 	.word	0x05000015


	//   ....[152]....
        /*031c*/ 	.word	0x05000015


	//   ....[153]....
        /*0320*/ 	.word	0x05000015


	//   ....[154]....
        /*0324*/ 	.word	0x05000015


	//   ....[155]....
        /*0328*/ 	.word	0x05000015


	//   ....[156]....
        /*032c*/ 	.word	0x05000015


	//   ....[157]....
        /*0330*/ 	.word	0x05000015


	//   ....[158]....
        /*0334*/ 	.word	0x05000015


	//   ....[159]....
        /*0338*/ 	.word	0x05000015


	//----- nvinfo : EIATTR_COOP_GROUP_INSTR_OFFSETS
	.align		4
.L_328:
        /*033c*/ 	.byte	0x04, 0x28
        /*033e*/ 	.short	(.L_330 - .L_329)


	//   ....[0]....
.L_329:
        /*0340*/ 	.word	0x00000390


	//   ....[1]....
        /*0344*/ 	.word	0x00000530


	//   ....[2]....
        /*0348*/ 	.word	0x000008a0


	//   ....[3]....
        /*034c*/ 	.word	0x000008c0


	//   ....[4]....
        /*0350*/ 	.word	0x00000900


	//   ....[5]....
        /*0354*/ 	.word	0x00000930


	//   ....[6]....
        /*0358*/ 	.word	0x000009a0


	//   ....[7]....
        /*035c*/ 	.word	0x000009e0


	//   ....[8]....
        /*0360*/ 	.word	0x00000a20


	//   ....[9]....
        /*0364*/ 	.word	0x00000a70


	//   ....[10]....
        /*0368*/ 	.word	0x00000ac0


	//   ....[11]....
        /*036c*/ 	.word	0x00000ae0


	//   ....[12]....
        /*0370*/ 	.word	0x00000ba0


	//   ....[13]....
        /*0374*/ 	.word	0x00000ea0


	//   ....[14]....
        /*0378*/ 	.word	0x00002630


	//   ....[15]....
        /*037c*/ 	.word	0x000027b0


	//   ....[16]....
        /*0380*/ 	.word	0x00002b10


	//   ....[17]....
        /*0384*/ 	.word	0x00002b60


	//   ....[18]....
        /*0388*/ 	.word	0x00002bd0


	//   ....[19]....
        /*038c*/ 	.word	0x00002bf0


	//   ....[20]....
        /*0390*/ 	.word	0x00002c70


	//   ....[21]....
        /*0394*/ 	.word	0x00002c90


	//   ....[22]....
        /*0398*/ 	.word	0x00002d00


	//   ....[23]....
        /*039c*/ 	.word	0x00002d20


	//   ....[24]....
        /*03a0*/ 	.word	0x00002d90


	//   ....[25]....
        /*03a4*/ 	.word	0x00002db0


	//   ....[26]....
        /*03a8*/ 	.word	0x00002e10


	//   ....[27]....
        /*03ac*/ 	.word	0x00002e40


	//   ....[28]....
        /*03b0*/ 	.word	0x000033b0


	//   ....[29]....
        /*03b4*/ 	.word	0x00003420


	//   ....[30]....
        /*03b8*/ 	.word	0x000034a0


	//   ....[31]....
        /*03bc*/ 	.word	0x000034f0


	//   ....[32]....
        /*03c0*/ 	.word	0x00003510


	//   ....[33]....
        /*03c4*/ 	.word	0x00003580


	//   ....[34]....
        /*03c8*/ 	.word	0x000035a0


	//   ....[35]....
        /*03cc*/ 	.word	0x00003630


	//   ....[36]....
        /*03d0*/ 	.word	0x00003650


	//   ....[37]....
        /*03d4*/ 	.word	0x000036c0


	//   ....[38]....
        /*03d8*/ 	.word	0x000036e0


	//   ....[39]....
        /*03dc*/ 	.word	0x00003760


	//   ....[40]....
        /*03e0*/ 	.word	0x00003780


	//   ....[41]....
        /*03e4*/ 	.word	0x00003890


	//   ....[42]....
        /*03e8*/ 	.word	0x000038f0


	//   ....[43]....
        /*03ec*/ 	.word	0x00003980


	//   ....[44]....
        /*03f0*/ 	.word	0x00003990


	//   ....[45]....
        /*03f4*/ 	.word	0x000039b0


	//   ....[46]....
        /*03f8*/ 	.word	0x00003a20


	//   ....[47]....
        /*03fc*/ 	.word	0x00003a50


	//   ....[48]....
        /*0400*/ 	.word	0x00003ae0


	//   ....[49]....
        /*0404*/ 	.word	0x00003b00


	//   ....[50]....
        /*0408*/ 	.word	0x00003b70


	//   ....[51]....
        /*040c*/ 	.word	0x00003b90


	//   ....[52]....
        /*0410*/ 	.word	0x00003c10


	//   ....[53]....
        /*0414*/ 	.word	0x00003c30


	//   ....[54]....
        /*0418*/ 	.word	0x000058c0


	//   ....[55]....
        /*041c*/ 	.word	0x00005a10


	//   ....[56]....
        /*0420*/ 	.word	0x00005f00


	//   ....[57]....
        /*0424*/ 	.word	0x00005f30


	//   ....[58]....
        /*0428*/ 	.word	0x00005f70


	//   ....[59]....
        /*042c*/ 	.word	0x00005fa0


	//   ....[60]....
        /*0430*/ 	.word	0x00006010


	//   ....[61]....
        /*0434*/ 	.word	0x00006050


	//   ....[62]....
        /*0438*/ 	.word	0x00006090


	//   ....[63]....
        /*043c*/ 	.word	0x000060e0


	//   ....[64]....
        /*0440*/ 	.word	0x00006130


	//   ....[65]....
        /*0444*/ 	.word	0x00006150


	//   ....[66]....
        /*0448*/ 	.word	0x00006430


	//   ....[67]....
        /*044c*/ 	.word	0x00006500


	//   ....[68]....
        /*0450*/ 	.word	0x00007fd0


	//   ....[69]....
        /*0454*/ 	.word	0x00008110


	//   ....[70]....
        /*0458*/ 	.word	0x00008580


	//   ....[71]....
        /*045c*/ 	.word	0x000085d0


	//   ....[72]....
        /*0460*/ 	.word	0x00008630


	//   ....[73]....
        /*0464*/ 	.word	0x00008660


	//   ....[74]....
        /*0468*/ 	.word	0x000086d0


	//   ....[75]....
        /*046c*/ 	.word	0x000086f0


	//   ....[76]....
        /*0470*/ 	.word	0x00008770


	//   ....[77]....
        /*0474*/ 	.word	0x00008780


	//   ....[78]....
        /*0478*/ 	.word	0x00008800


	//   ....[79]....
        /*047c*/ 	.word	0x00008810


	//   ....[80]....
        /*0480*/ 	.word	0x00008ab0


	//   ....[81]....
        /*0484*/ 	.word	0x00008b50


	//   ....[82]....
        /*0488*/ 	.word	0x00008e60


	//   ....[83]....
        /*048c*/ 	.word	0x00008ed0


	//   ....[84]....
        /*0490*/ 	.word	0x00008f40


	//   ....[85]....
        /*0494*/ 	.word	0x00008f60


	//   ....[86]....
        /*0498*/ 	.word	0x00008fd0


	//   ....[87]....
        /*049c*/ 	.word	0x00008ff0


	//   ....[88]....
        /*04a0*/ 	.word	0x00009070


	//   ....[89]....
        /*04a4*/ 	.word	0x00009090


	//   ....[90]....
        /*04a8*/ 	.word	0x00009100


	//   ....[91]....
        /*04ac*/ 	.word	0x00009120


	//   ....[92]....
        /*04b0*/ 	.word	0x000091d0


	//   ....[93]....
        /*04b4*/ 	.word	0x00009210


	//   ....[94]....
        /*04b8*/ 	.word	0x00009230


	//   ....[95]....
        /*04bc*/ 	.word	0x00009330


	//   ....[96]....
        /*04c0*/ 	.word	0x00009390


	//   ....[97]....
        /*04c4*/ 	.word	0x00009400


	//   ....[98]....
        /*04c8*/ 	.word	0x00009420


	//   ....[99]....
        /*04cc*/ 	.word	0x00009490


	//   ....[100]....
        /*04d0*/ 	.word	0x000094c0


	//   ....[101]....
        /*04d4*/ 	.word	0x00009550


	//   ....[102]....
        /*04d8*/ 	.word	0x00009570


	//   ....[103]....
        /*04dc*/ 	.word	0x000095e0


	//   ....[104]....
        /*04e0*/ 	.word	0x00009600


	//   ....[105]....
        /*04e4*/ 	.word	0x00009690


	//   ....[106]....
        /*04e8*/ 	.word	0x000096b0


	//   ....[107]....
        /*04ec*/ 	.word	0x000096d0


	//   ....[108]....
        /*04f0*/ 	.word	0x0000af30


	//   ....[109]....
        /*04f4*/ 	.word	0x0000aff0


	//   ....[110]....
        /*04f8*/ 	.word	0x0000b0c0


	//   ....[111]....
        /*04fc*/ 	.word	0x0000b120


	//   ....[112]....
        /*0500*/ 	.word	0x0000b1d0


	//   ....[113]....
        /*0504*/ 	.word	0x0000b240


	//   ....[114]....
        /*0508*/ 	.word	0x0000b2e0


	//   ....[115]....
        /*050c*/ 	.word	0x0000b350


	//   ....[116]....
        /*0510*/ 	.word	0x0000b3d0


	//   ....[117]....
        /*0514*/ 	.word	0x0000b490


	//   ....[118]....
        /*0518*/ 	.word	0x0000b510


	//   ....[119]....
        /*051c*/ 	.word	0x0000b5d0


	//   ....[120]....
        /*0520*/ 	.word	0x0000b600


	//   ....[121]....
        /*0524*/ 	.word	0x0000b6e0


	//   ....[122]....
        /*0528*/ 	.word	0x0000b790


	//   ....[123]....
        /*052c*/ 	.word	0x0000b860


	//   ....[124]....
        /*0530*/ 	.word	0x0000b8c0


	//   ....[125]....
        /*0534*/ 	.word	0x0000b9a0


	//   ....[126]....
        /*0538*/ 	.word	0x0000b9f0


	//   ....[127]....
        /*053c*/ 	.word	0x0000bac0


	//   ....[128]....
        /*0540*/ 	.word	0x0000bb10


	//   ....[129]....
        /*0544*/ 	.word	0x0000bb90


	//   ....[130]....
        /*0548*/ 	.word	0x0000bc30


	//   ....[131]....
        /*054c*/ 	.word	0x0000bca0


	//   ....[132]....
        /*0550*/ 	.word	0x0000bd40


	//   ....[133]....
        /*0554*/ 	.word	0x0000bd70


	//   ....[134]....
        /*0558*/ 	.word	0x0000be70


	//   ....[135]....
        /*055c*/ 	.word	0x0000bf20


	//   ....[136]....
        /*0560*/ 	.word	0x0000bfe0


	//   ....[137]....
        /*0564*/ 	.word	0x0000c030


	//   ....[138]....
        /*0568*/ 	.word	0x0000c100


	//   ....[139]....
        /*056c*/ 	.word	0x0000c150


	//   ....[140]....
        /*0570*/ 	.word	0x0000c220


	//   ....[141]....
        /*0574*/ 	.word	0x0000c270


	//   ....[142]....
        /*0578*/ 	.word	0x0000c340


	//   ....[143]....
        /*057c*/ 	.word	0x0000c390


	//   ....[144]....
        /*0580*/ 	.word	0x0000c470


	//   ....[145]....
        /*0584*/ 	.word	0x0000c4d0


	//   ....[146]....
        /*0588*/ 	.word	0x0000c500


	//   ....[147]....
        /*058c*/ 	.word	0x0000c600


	//   ....[148]....
        /*0590*/ 	.word	0x0000c6a0


	//   ....[149]....
        /*0594*/ 	.word	0x0000c780


	//   ....[150]....
        /*0598*/ 	.word	0x0000c7d0


	//   ....[151]....
        /*059c*/ 	.word	0x0000c890


	//   ....[152]....
        /*05a0*/ 	.word	0x0000c8e0


	//   ....[153]....
        /*05a4*/ 	.word	0x0000c9b0


	//   ....[154]....
        /*05a8*/ 	.word	0x0000ca00


	//   ....[155]....
        /*05ac*/ 	.word	0x0000cad0


	//   ....[156]....
        /*05b0*/ 	.word	0x0000cb20


	//   ....[157]....
        /*05b4*/ 	.word	0x0000cbf0


	//   ....[158]....
        /*05b8*/ 	.word	0x0000cc40


	//   ....[159]....
        /*05bc*/ 	.word	0x0000cc70


	//----- nvinfo : EIATTR_VRC_CTA_INIT_COUNT
	.align		4
.L_330:
        /*05c0*/ 	.byte	0x02, 0x4a
	.zero		1
	.zero		1


	//----- nvinfo : EIATTR_EXIT_INSTR_OFFSETS
	.align		4
        /*05c4*/ 	.byte	0x04, 0x1c
        /*05c6*/ 	.short	(.L_332 - .L_331)


	//   ....[0]....
.L_331:
        /*05c8*/ 	.word	0x00001410


	//   ....[1]....
        /*05cc*/ 	.word	0x000016b0


	//   ....[2]....
        /*05d0*/ 	.word	0x00001e30


	//   ....[3]....
        /*05d4*/ 	.word	0x00001f00


	//   ....[4]....
        /*05d8*/ 	.word	0x00002290


	//   ....[5]....
        /*05dc*/ 	.word	0x00002300


	//   ....[6]....
        /*05e0*/ 	.word	0x00004460


	//   ....[7]....
        /*05e4*/ 	.word	0x00004630


	//   ....[8]....
        /*05e8*/ 	.word	0x00004df0


	//   ....[9]....
        /*05ec*/ 	.word	0x00004ee0


	//   ....[10]....
        /*05f0*/ 	.word	0x00005280


	//   ....[11]....
        /*05f4*/ 	.word	0x000052f0


	//   ....[12]....
        /*05f8*/ 	.word	0x00005310


	//   ....[13]....
        /*05fc*/ 	.word	0x00007950


	//   ....[14]....
        /*0600*/ 	.word	0x00007a00


	//   ....[15]....
        /*0604*/ 	.word	0x0000ae30


	//   ....[16]....
        /*0608*/ 	.word	0x0000aee0


	//----- nvinfo : EIATTR_MAX_THREADS
	.align		4
.L_332:
        /*060c*/ 	.byte	0x04, 0x05
        /*060e*/ 	.short	(.L_334 - .L_333)
.L_333:
        /*0610*/ 	.word	0x00000100
        /*0614*/ 	.word	0x00000001
        /*0618*/ 	.word	0x00000001


	//----- nvinfo : EIATTR_CRS_STACK_SIZE
	.align		4
.L_334:
        /*061c*/ 	.byte	0x04, 0x1e
        /*061e*/ 	.short	(.L_336 - .L_335)
.L_335:
        /*0620*/ 	.word	0x00000000


	//----- nvinfo : EIATTR_CBANK_PARAM_SIZE
	.align		4
.L_336:
        /*0624*/ 	.byte	0x03, 0x19
        /*0626*/ 	.short	0x003c


	//----- nvinfo : EIATTR_PARAM_CBANK
	.align		4
        /*0628*/ 	.byte	0x04, 0x0a
        /*062a*/ 	.short	(.L_338 - .L_337)
	.align		4
.L_337:
        /*062c*/ 	.word	index@(.nv.constant0._ZN6thrust24THRUST_300001_SM_1000_NS8cuda_cub4core6detail13_kernel_agentINS1_15__reduce_by_key16ReduceByKeyAgentINS0_6detail15normal_iteratorINS0_10device_ptrIiEEEESB_SB_SB_N4cuda3std3__48equal_toIiEENSE_4plusIiEEPiiEEJSB_SB_SB_SB_SJ_N3cub18CUB_300001_SM_100024ReduceByKeyScanTileStateIiiLb1EEESG_SI_iiEEEvDpT0_)
        /*0630*/ 	.short	0x0380
        /*0632*/ 	.short	0x003c


	//----- nvinfo : EIATTR_SW_WAR
	.align		4
.L_338:
        /*0634*/ 	.byte	0x04, 0x36
        /*0636*/ 	.short	(.L_340 - .L_339)
.L_339:
        /*0638*/ 	.word	0x00000008
.L_340:


//--------------------- .nv.info._ZN6thrust24THRUST_300001_SM_1000_NS8cuda_cub4core6detail13_kernel_agentINS1_15__reduce_by_key9InitAgentIN3cub18CUB_300001_SM_100024ReduceByKeyScanTileStateIiiLb1EEEiPiEEJSA_iSB_EEEvDpT0_ --------------------------
	.section	.nv.info._ZN6thrust24THRUST_300001_SM_1000_NS8cuda_cub4core6detail13_kernel_agentINS1_15__reduce_by_key9InitAgentIN3cub18CUB_300001_SM_100024ReduceByKeyScanTileStateIiiLb1EEEiPiEEJSA_iSB_EEEvDpT0_,"",@"SHT_CUDA_INFO"
	.sectionflags	@""
	.align	4


	//----- nvinfo : EIATTR_CUDA_API_VERSION
	.align		4
        /*0000*/ 	.byte	0x04, 0x37
        /*0002*/ 	.short	(.L_342 - .L_341)
.L_341:
        /*0004*/ 	.word	0x00000082


	//----- nvinfo : EIATTR_KPARAM_INFO
	.align		4
.L_342:
        /*0008*/ 	.byte	0x04, 0x17
        /*000a*/ 	.short	(.L_344 - .L_343)
.L_343:
        /*000c*/ 	.word	0x00000000
        /*0010*/ 	.short	0x0002
        /*0012*/ 	.short	0x0010
        /*0014*/ 	.byte	0x00, 0xf5, 0x21, 0x00


	//----- nvinfo : EIATTR_KPARAM_INFO
	.align		4
.L_344:
        /*0018*/ 	.byte	0x04, 0x17
        /*001a*/ 	.short	(.L_346 - .L_345)
.L_345:
        /*001c*/ 	.word	0x00000000
        /*0020*/ 	.short	0x0001
        /*0022*/ 	.short	0x0008
        /*0024*/ 	.byte	0x00, 0xf0, 0x11, 0x00


	//----- nvinfo : EIATTR_KPARAM_INFO
	.align		4
.L_346:
        /*0028*/ 	.byte	0x04, 0x17
        /*002a*/ 	.short	(.L_348 - .L_347)
.L_347:
        /*002c*/ 	.word	0x00000000
        /*0030*/ 	.short	0x0000
        /*0032*/ 	.short	0x0000
        /*0034*/ 	.byte	0x00, 0xf0, 0x21, 0x00


	//----- nvinfo : EIATTR_SPARSE_MMA_MASK
	.align		4
.L_348:
        /*0038*/ 	.byte	0x03, 0x50
        /*003a*/ 	.short	0x0000


	//----- nvinfo : EIATTR_MAXREG_COUNT
	.align		4
        /*003c*/ 	.byte	0x03, 0x1b
        /*003e*/ 	.short	0x00ff


	//----- nvinfo : EIATTR_MERCURY_ISA_VERSION
	.align		4
        /*0040*/ 	.byte	0x03, 0x5f
        /*0042*/ 	.short	0x0101


	//----- nvinfo : EIATTR_VRC_CTA_INIT_COUNT
	.align		4
        /*0044*/ 	.byte	0x02, 0x4a
	.zero		1
	.zero		1


	//----- nvinfo : EIATTR_EXIT_INSTR_OFFSETS
	.align		4
        /*0048*/ 	.byte	0x04, 0x1c
        /*004a*/ 	.short	(.L_350 - .L_349)


	//   ....[0]....
.L_349:
        /*004c*/ 	.word	0x00000140


	//   ....[1]....
        /*0050*/ 	.word	0x00000170


	//----- nvinfo : EIATTR_MAX_THREADS
	.align		4
.L_350:
        /*0054*/ 	.byte	0x04, 0x05
        /*0056*/ 	.short	(.L_352 - .L_351)
.L_351:
        /*0058*/ 	.word	0x00000080
        /*005c*/ 	.word	0x00000001
        /*0060*/ 	.word	0x00000001


	//----- nvinfo : EIATTR_CBANK_PARAM_SIZE
	.align		4
.L_352:
        /*0064*/ 	.byte	0x03, 0x19
        /*0066*/ 	.short	0x0018


	//----- nvinfo : EIATTR_PARAM_CBANK
	.align		4
        /*0068*/ 	.byte	0x04, 0x0a
        /*006a*/ 	.short	(.L_354 - .L_353)
	.align		4
.L_353:
        /*006c*/ 	.word	index@(.nv.constant0._ZN6thrust24THRUST_300001_SM_1000_NS8cuda_cub4core6detail13_kernel_agentINS1_15__reduce_by_key9InitAgentIN3cub18CUB_300001_SM_100024ReduceByKeyScanTileStateIiiLb1EEEiPiEEJSA_iSB_EEEvDpT0_)
        /*0070*/ 	.short	0x0380
        /*0072*/ 	.short	0x0018


	//----- nvinfo : EIATTR_SW_WAR
	.align		4
.L_354:
        /*0074*/ 	.byte	0x04, 0x36
        /*0076*/ 	.short	(.L_356 - .L_355)
.L_355:
        /*0078*/ 	.word	0x00000008
.L_356:


//--------------------- .nv.info._Z3setiPKiS0_Pi  --------------------------
	.section	.nv.info._Z3setiPKiS0_Pi,"",@"SHT_CUDA_INFO"
	.sectionflags	@""
	.align	4


	//----- nvinfo : EIATTR_CUDA_API_VERSION
	.align		4
        /*0000*/ 	.byte	0x04, 0x37
        /*0002*/ 	.short	(.L_358 - .L_357)
.L_357:
        /*0004*/ 	.word	0x00000082


	//----- nvinfo : EIATTR_KPARAM_INFO
	.align		4
.L_358:
        /*0008*/ 	.byte	0x04, 0x17
        /*000a*/ 	.short	(.L_360 - .L_359)
.L_359:
        /*000c*/ 	.word	0x00000000
        /*0010*/ 	.short	0x0003
        /*0012*/ 	.short	0x0018
        /*0014*/ 	.byte	0x00, 0xf5, 0x21, 0x00


	//----- nvinfo : EIATTR_KPARAM_INFO
	.align		4
.L_360:
        /*0018*/ 	.byte	0x04, 0x17
        /*001a*/ 	.short	(.L_362 - .L_361)
.L_361:
        /*001c*/ 	.word	0x00000000
        /*0020*/ 	.short	0x0002
        /*0022*/ 	.short	0x0010
        /*0024*/ 	.byte	0x00, 0xf5, 0x21, 0x00


	//----- nvinfo : EIATTR_KPARAM_INFO
	.align		4
.L_362:
        /*0028*/ 	.byte	0x04, 0x17
        /*002a*/ 	.short	(.L_364 - .L_363)
.L_363:
        /*002c*/ 	.word	0x00000000
        /*0030*/ 	.short	0x0001
        /*0032*/ 	.short	0x0008
        /*0034*/ 	.byte	0x00, 0xf5, 0x21, 0x00


	//----- nvinfo : EIATTR_KPARAM_INFO
	.align		4
.L_364:
        /*0038*/ 	.byte	0x04, 0x17
        /*003a*/ 	.short	(.L_366 - .L_365)
.L_365:
        /*003c*/ 	.word	0x00000000
        /*0040*/ 	.short	0x0000
        /*0042*/ 	.short	0x0000
        /*0044*/ 	.byte	0x00, 0xf0, 0x11, 0x00


	//----- nvinfo : EIATTR_SPARSE_MMA_MASK
	.align		4
.L_366:
        /*0048*/ 	.byte	0x03, 0x50
        /*004a*/ 	.short	0x0000


	//----- nvinfo : EIATTR_MAXREG_COUNT
	.align		4
        /*004c*/ 	.byte	0x03, 0x1b
        /*004e*/ 	.short	0x00ff


	//----- nvinfo : EIATTR_MERCURY_ISA_VERSION
	.align		4
        /*0050*/ 	.byte	0x03, 0x5f
        /*0052*/ 	.short	0x0101


	//----- nvinfo : EIATTR_VRC_CTA_INIT_COUNT
	.align		4
        /*0054*/ 	.byte	0x02, 0x4a
	.zero		1
	.zero		1


	//----- nvinfo : EIATTR_EXIT_INSTR_OFFSETS
	.align		4
        /*0058*/ 	.byte	0x04, 0x1c
        /*005a*/ 	.short	(.L_368 - .L_367)


	//   ....[0]....
.L_367:
        /*005c*/ 	.word	0x00000090


	//   ....[1]....
        /*0060*/ 	.word	0x00000390


	//   ....[2]....
        /*0064*/ 	.word	0x00000580


	//----- nvinfo : EIATTR_CRS_STACK_SIZE
	.align		4
.L_368:
        /*0068*/ 	.byte	0x04, 0x1e
        /*006a*/ 	.short	(.L_370 - .L_369)
.L_369:
        /*006c*/ 	.word	0x00000000


	//----- nvinfo : EIATTR_CBANK_PARAM_SIZE
	.align		4
.L_370:
        /*0070*/ 	.byte	0x03, 0x19
        /*0072*/ 	.short	0x0020


	//----- nvinfo : EIATTR_PARAM_CBANK
	.align		4
        /*0074*/ 	.byte	0x04, 0x0a
        /*0076*/ 	.short	(.L_372 - .L_371)
	.align		4
.L_371:
        /*0078*/ 	.word	index@(.nv.constant0._Z3setiPKiS0_Pi)
        /*007c*/ 	.short	0x0380
        /*007e*/ 	.short	0x0020


	//----- nvinfo : EIATTR_SW_WAR
	.align		4
.L_372:
        /*0080*/ 	.byte	0x04, 0x36
        /*0082*/ 	.short	(.L_374 - .L_373)
.L_373:
        /*0084*/ 	.word	0x00000008
.L_374:


//--------------------- .nv.info._Z7collectiPK3RefPiS2_ --------------------------
	.section	.nv.info._Z7collectiPK3RefPiS2_,"",@"SHT_CUDA_INFO"
	.sectionflags	@""
	.align	4


	//----- nvinfo : EIATTR_CUDA_API_VERSION
	.align		4
        /*0000*/ 	.byte	0x04, 0x37
        /*0002*/ 	.short	(.L_376 - .L_375)
.L_375:
        /*0004*/ 	.word	0x00000082


	//----- nvinfo : EIATTR_KPARAM_INFO
	.align		4
.L_376:
        /*0008*/ 	.byte	0x04, 0x17
        /*000a*/ 	.short	(.L_378 - .L_377)
.L_377:
        /*000c*/ 	.word	0x00000000
        /*0010*/ 	.short	0x0003
        /*0012*/ 	.short	0x0018
        /*0014*/ 	.byte	0x00, 0xf5, 0x21, 0x00


	//----- nvinfo : EIATTR_KPARAM_INFO
	.align		4
.L_378:
        /*0018*/ 	.byte	0x04, 0x17
        /*001a*/ 	.short	(.L_380 - .L_379)
.L_379:
        /*001c*/ 	.word	0x00000000
        /*0020*/ 	.short	0x0002
        /*0022*/ 	.short	0x0010
        /*0024*/ 	.byte	0x00, 0xf5, 0x21, 0x00


	//----- nvinfo : EIATTR_KPARAM_INFO
	.align		4
.L_380:
        /*0028*/ 	.byte	0x04, 0x17
        /*002a*/ 	.short	(.L_382 - .L_381)
.L_381:
        /*002c*/ 	.word	0x00000000
        /*0030*/ 	.short	0x0001
        /*0032*/ 	.short	0x0008
        /*0034*/ 	.byte	0x00, 0xf5, 0x21, 0x00


	//----- nvinfo : EIATTR_KPARAM_INFO
	.align		4
.L_382:
        /*0038*/ 	.byte	0x04, 0x17
        /*003a*/ 	.short	(.L_384 - .L_383)
.L_383:
        /*003c*/ 	.word	0x00000000
        /*0040*/ 	.short	0x0000
        /*0042*/ 	.short	0x0000
        /*0044*/ 	.byte	0x00, 0xf0, 0x11, 0x00


	//----- nvinfo : EIATTR_SPARSE_MMA_MASK
	.align		4
.L_384:
        /*0048*/ 	.byte	0x03, 0x50
        /*004a*/ 	.short	0x0000


	//----- nvinfo : EIATTR_MAXREG_COUNT
	.align		4
        /*004c*/ 	.byte	0x03, 0x1b
        /*004e*/ 	.short	0x00ff


	//----- nvinfo : EIATTR_MERCURY_ISA_VERSION
	.align		4
        /*0050*/ 	.byte	0x03, 0x5f
        /*0052*/ 	.short	0x0101


	//----- nvinfo : EIATTR_VRC_CTA_INIT_COUNT
	.align		4
        /*0054*/ 	.byte	0x02, 0x4a
	.zero		1
	.zero		1


	//----- nvinfo : EIATTR_EXIT_INSTR_OFFSETS
	.align		4
        /*0058*/ 	.byte	0x04, 0x1c
        /*005a*/ 	.short	(.L_386 - .L_385)


	//   ....[0]....
.L_385:
        /*005c*/ 	.word	0x000000a0


	//   ....[1]....
        /*0060*/ 	.word	0x00000430


	//   ....[2]....
        /*0064*/ 	.word	0x00000770


	//----- nvinfo : EIATTR_CRS_STACK_SIZE
	.align		4
.L_386:
        /*0068*/ 	.byte	0x04, 0x1e
        /*006a*/ 	.short	(.L_388 - .L_387)
.L_387:
        /*006c*/ 	.word	0x00000000


	//----- nvinfo : EIATTR_CBANK_PARAM_SIZE
	.align		4
.L_388:
        /*0070*/ 	.byte	0x03, 0x19
        /*0072*/ 	.short	0x0020


	//----- nvinfo : EIATTR_PARAM_CBANK
	.align		4
        /*0074*/ 	.byte	0x04, 0x0a
        /*0076*/ 	.short	(.L_390 - .L_389)
	.align		4
.L_389:
        /*0078*/ 	.word	index@(.nv.constant0._Z7collectiPK3RefPiS2_)
        /*007c*/ 	.short	0x0380
        /*007e*/ 	.short	0x0020


	//----- nvinfo : EIATTR_SW_WAR
	.align		4
.L_390:
        /*0080*/ 	.byte	0x04, 0x36
        /*0082*/ 	.short	(.L_392 - .L_391)
.L_391:
        /*0084*/ 	.word	0x00000008
.L_392:


//--------------------- .nv.info._Z3sumiPK3RefPi  --------------------------
	.section	.nv.info._Z3sumiPK3RefPi,"",@"SHT_CUDA_INFO"
	.sectionflags	@""
	.align	4


	//----- nvinfo : EIATTR_CUDA_API_VERSION
	.align		4
        /*0000*/ 	.byte	0x04, 0x37
        /*0002*/ 	.short	(.L_394 - .L_393)
.L_393:
        /*0004*/ 	.word	0x00000082


	//----- nvinfo : EIATTR_KPARAM_INFO
	.align		4
.L_394:
        /*0008*/ 	.byte	0x04, 0x17
        /*000a*/ 	.short	(.L_396 - .L_395)
.L_395:
        /*000c*/ 	.word	0x00000000
        /*0010*/ 	.short	0x0002
        /*0012*/ 	.short	0x0010
        /*0014*/ 	.byte	0x00, 0xf5, 0x21, 0x00


	//----- nvinfo : EIATTR_KPARAM_INFO
	.align		4
.L_396:
        /*0018*/ 	.byte	0x04, 0x17
        /*001a*/ 	.short	(.L_398 - .L_397)
.L_397:
        /*001c*/ 	.word	0x00000000
        /*0020*/ 	.short	0x0001
        /*0022*/ 	.short	0x0008
        /*0024*/ 	.byte	0x00, 0xf5, 0x21, 0x00


	//----- nvinfo : EIATTR_KPARAM_INFO
	.align		4
.L_398:
        /*0028*/ 	.byte	0x04, 0x17
        /*002a*/ 	.short	(.L_400 - .L_399)
.L_399:
        /*002c*/ 	.word	0x00000000
        /*0030*/ 	.short	0x0000
        /*0032*/ 	.short	0x0000
        /*0034*/ 	.byte	0x00, 0xf0, 0x11, 0x00


	//----- nvinfo : EIATTR_SPARSE_MMA_MASK
	.align		4
.L_400:
        /*0038*/ 	.byte	0x03, 0x50
        /*003a*/ 	.short	0x0000


	//----- nvinfo : EIATTR_MAXREG_COUNT
	.align		4
        /*003c*/ 	.byte	0x03, 0x1b
        /*003e*/ 	.short	0x00ff


	//----- nvinfo : EIATTR_MERCURY_ISA_VERSION
	.align		4
        /*0040*/ 	.byte	0x03, 0x5f
        /*0042*/ 	.short	0x0101


	//----- nvinfo : EIATTR_VRC_CTA_INIT_COUNT
	.align		4
        /*0044*/ 	.byte	0x02, 0x4a
	.zero		1
	.zero		1


	//----- nvinfo : EIATTR_EXIT_INSTR_OFFSETS
	.align		4
        /*0048*/ 	.byte	0x04, 0x1c
        /*004a*/ 	.short	(.L_402 - .L_401)


	//   ....[0]....
.L_401:
        /*004c*/ 	.word	0x00000070


	//   ....[1]....
        /*0050*/ 	.word	0x00001c10


	//----- nvinfo : EIATTR_CRS_STACK_SIZE
	.align		4
.L_402:
        /*0054*/ 	.byte	0x04, 0x1e
        /*0056*/ 	.short	(.L_404 - .L_403)
.L_403:
        /*0058*/ 	.word	0x00000000


	//----- nvinfo : EIATTR_CBANK_PARAM_SIZE
	.align		4
.L_404:
        /*005c*/ 	.byte	0x03, 0x19
        /*005e*/ 	.short	0x0018


	//----- nvinfo : EIATTR_PARAM_CBANK
	.align		4
        /*0060*/ 	.byte	0x04, 0x0a
        /*0062*/ 	.short	(.L_406 - .L_405)
	.align		4
.L_405:
        /*0064*/ 	.word	index@(.nv.constant0._Z3sumiPK3RefPi)
        /*0068*/ 	.short	0x0380
        /*006a*/ 	.short	0x0018


	//----- nvinfo : EIATTR_SW_WAR
	.align		4
.L_406:
        /*006c*/ 	.byte	0x04, 0x36
        /*006e*/ 	.short	(.L_408 - .L_407)
.L_407:
        /*0070*/ 	.word	0x00000008
.L_408:


//--------------------- .nv.callgraph             --------------------------
	.section	.nv.callgraph,"",@"SHT_CUDA_CALLGRAPH"
	.align	4
	.sectionentsize	8
	.align		4
        /*0000*/ 	.word	0x00000000
	.align		4
        /*0004*/ 	.word	0xffffffff
	.align		4
        /*0008*/ 	.word	0x00000000
	.align		4
        /*000c*/ 	.word	0xfffffffe
	.align		4
        /*0010*/ 	.word	0x00000000
	.align		4
        /*0014*/ 	.word	0xfffffffd
	.align		4
        /*0018*/ 	.word	0x00000000
	.align		4
        /*001c*/ 	.word	0xfffffffc


//--------------------- .nv.constant4             --------------------------
	.section	.nv.constant4,"a",@progbits
	.align	8
	.align		8
.nv.constant4:
        /*0000*/ 	.dword	_ZN30_INTERNAL_a582a493_4_k_cu_main4cuda3std3__45__cpo5beginE
	.align		8
        /*0008*/ 	.dword	_ZN30_INTERNAL_a582a493_4_k_cu_main4cuda3std3__45__cpo3endE
	.align		8
        /*0010*/ 	.dword	_ZN30_INTERNAL_a582a493_4_k_cu_main4cuda3std3__45__cpo6cbeginE
	.align		8
        /*0018*/ 	.dword	_ZN30_INTERNAL_a582a493_4_k_cu_main4cuda3std3__45__cpo4cendE
	.align		8
        /*0020*/ 	.dword	_ZN30_INTERNAL_a582a493_4_k_cu_main4cuda3std3__45__cpo6rbeginE
	.align		8
        /*0028*/ 	.dword	_ZN30_INTERNAL_a582a493_4_k_cu_main4cuda3std3__45__cpo4rendE
	.align		8
        /*0030*/ 	.dword	_ZN30_INTERNAL_a582a493_4_k_cu_main4cuda3std3__45__cpo7crbeginE
	.align		8
        /*0038*/ 	.dword	_ZN30_INTERNAL_a582a493_4_k_cu_main4cuda3std3__45__cpo5crendE
	.align		8
        /*0040*/ 	.dword	_ZN30_INTERNAL_a582a493_4_k_cu_main4cuda3std3__432_GLOBAL__N__a582a493_4_k_cu_main6ignoreE
	.align		8
        /*0048*/ 	.dword	_ZN30_INTERNAL_a582a493_4_k_cu_main4cuda3std3__419piecewise_constructE
	.align		8
        /*0050*/ 	.dword	_ZN30_INTERNAL_a582a493_4_k_cu_main4cuda3std3__48in_placeE
	.align		8
        /*0058*/ 	.dword	_ZN30_INTERNAL_a582a493_4_k_cu_main4cuda3std3__420unreachable_sentinelE
	.align		8
        /*0060*/ 	.dword	_ZN30_INTERNAL_a582a493_4_k_cu_main4cuda3std3__47nulloptE
	.align		8
        /*0068*/ 	.dword	_ZN30_INTERNAL_a582a493_4_k_cu_main4cuda3std3__48unexpectE
	.align		8
        /*0070*/ 	.dword	_ZN30_INTERNAL_a582a493_4_k_cu_main4cuda3std6ranges3__45__cpo4swapE
	.align		8
        /*0078*/ 	.dword	_ZN30_INTERNAL_a582a493_4_k_cu_main4cuda3std6ranges3__45__cpo9iter_moveE
	.align		8
        /*0080*/ 	.dword	_ZN30_INTERNAL_a582a493_4_k_cu_main4cuda3std6ranges3__45__cpo5beginE
	.align		8
        /*0088*/ 	.dword	_ZN30_INTERNAL_a582a493_4_k_cu_main4cuda3std6ranges3__45__cpo3endE
	.align		8
        /*0090*/ 	.dword	_ZN30_INTERNAL_a582a493_4_k_cu_main4cuda3std6ranges3__45__cpo6cbeginE
	.align		8
        /*0098*/ 	.dword	_ZN30_INTERNAL_a582a493_4_k_cu_main4cuda3std6ranges3__45__cpo4cendE
	.align		8
        /*00a0*/ 	.dword	_ZN30_INTERNAL_a582a493_4_k_cu_main4cuda3std6ranges3__45__cpo7advanceE
	.align		8
        /*00a8*/ 	.dword	_ZN30_INTERNAL_a582a493_4_k_cu_main4cuda3std6ranges3__45__cpo9iter_swapE
	.align		8
        /*00b0*/ 	.dword	_ZN30_INTERNAL_a582a493_4_k_cu_main4cuda3std6ranges3__45__cpo4nextE
	.align		8
        /*00b8*/ 	.dword	_ZN30_INTERNAL_a582a493_4_k_cu_main4cuda3std6ranges3__45__cpo4prevE
	.align		8
        /*00c0*/ 	.dword	_ZN30_INTERNAL_a582a493_4_k_cu_main4cuda3std6ranges3__45__cpo4dataE
	.align		8
        /*00c8*/ 	.dword	_ZN30_INTERNAL_a582a493_4_k_cu_main4cuda3std6ranges3__45__cpo5cdataE
	.align		8
        /*00d0*/ 	.dword	_ZN30_INTERNAL_a582a493_4_k_cu_main4cuda3std6ranges3__45__cpo4sizeE
	.align		8
        /*00d8*/ 	.dword	_ZN30_INTERNAL_a582a493_4_k_cu_main4cuda3std6ranges3__45__cpo5ssizeE
	.align		8
        /*00e0*/ 	.dword	_ZN30_INTERNAL_a582a493_4_k_cu_main4cuda3std6ranges3__45__cpo8distanceE
	.align		8
        /*00e8*/ 	.dword	_ZN30_INTERNAL_a582a493_4_k_cu_main6thrust24THRUST_300001_SM_1000_NS8cuda_cub3parE
	.align		8
        /*00f0*/ 	.dword	_ZN30_INTERNAL_a582a493_4_k_cu_main6thrust24THRUST_300001_SM_1000_NS8cuda_cub10par_nosyncE
	.align		8
        /*00f8*/ 	.dword	_ZN30_INTERNAL_a582a493_4_k_cu_main6thrust24THRUST_300001_SM_1000_NS6system6detail10sequential3seqE
	.align		8
        /*0100*/ 	.dword	_ZN30_INTERNAL_a582a493_4_k_cu_main6thrust24THRUST_300001_SM_1000_NS6system3cpp3parE
	.align		8
        /*0108*/ 	.dword	_ZN30_INTERNAL_a582a493_4_k_cu_main6thrust24THRUST_300001_SM_1000_NS12placeholders2_1E
	.align		8
        /*0110*/ 	.dword	_ZN30_INTERNAL_a582a493_4_k_cu_main6thrust24THRUST_300001_SM_1000_NS12placeholders2_2E
	.align		8
        /*0118*/ 	.dword	_ZN30_INTERNAL_a582a493_4_k_cu_main6thrust24THRUST_300001_SM_1000_NS12placeholders2_3E
	.align		8
        /*0120*/ 	.dword	_ZN30_INTERNAL_a582a493_4_k_cu_main6thrust24THRUST_300001_SM_1000_NS12placeholders2_4E
	.align		8
        /*0128*/ 	.dword	_ZN30_INTERNAL_a582a493_4_k_cu_main6thrust24THRUST_300001_SM_1000_NS12placeholders2_5E
	.align		8
        /*0130*/ 	.dword	_ZN30_INTERNAL_a582a493_4_k_cu_main6thrust24THRUST_300001_SM_1000_NS12placeholders2_6E
	.align		8
        /*0138*/ 	.dword	_ZN30_INTERNAL_a582a493_4_k_cu_main6thrust24THRUST_300001_SM_1000_NS12placeholders2_7E
	.align		8
        /*0140*/ 	.dword	_ZN30_INTERNAL_a582a493_4_k_cu_main6thrust24THRUST_300001_SM_1000_NS12placeholders2_8E
	.align		8
        /*0148*/ 	.dword	_ZN30_INTERNAL_a582a493_4_k_cu_main6thrust24THRUST_300001_SM_1000_NS12placeholders2_9E
	.align		8
        /*0150*/ 	.dword	_ZN30_INTERNAL_a582a493_4_k_cu_main6thrust24THRUST_300001_SM_1000_NS12placeholders3_10E
	.align		8
        /*0158*/ 	.dword	_ZN30_INTERNAL_a582a493_4_k_cu_main6thrust24THRUST_300001_SM_1000_NS3seqE
	.align		8
        /*0160*/ 	.dword	_ZN30_INTERNAL_a582a493_4_k_cu_main6thrust24THRUST_300001_SM_1000_NS6deviceE


//--------------------- .text._ZN3cub18CUB_300001_SM_10006detail10radix_sort29DeviceRadixSortOnesweepKernelINS1_5radix10policy_hubIiiyE10Policy1000ELNS0_9SortOrderE0EiiyiiNS1_21identity_decomposer_tEEEvPT5_SB_PT3_PKSC_PT1_PKSG_PT2_PKSK_T4_iiT6_ --------------------------
	.section	.text._ZN3cub18CUB_300001_SM_10006detail10radix_sort29DeviceRadixSortOnesweepKernelINS1_5radix10policy_hubIiiyE10Policy1000ELNS0_9SortOrderE0EiiyiiNS1_21identity_decomposer_tEEEvPT5_SB_PT3_PKSC_PT1_PKSG_PT2_PKSK_T4_iiT6_,"ax",@progbits
	.align	128
        .global         _ZN3cub18CUB_300001_SM_10006detail10radix_sort29DeviceRadixSortOnesweepKernelINS1_5radix10policy_hubIiiyE10Policy1000ELNS0_9SortOrderE0EiiyiiNS1_21identity_decomposer_tEEEvPT5_SB_PT3_PKSC_PT1_PKSG_PT2_PKSK_T4_iiT6_
        .type           _ZN3cub18CUB_300001_SM_10006detail10radix_sort29DeviceRadixSortOnesweepKernelINS1_5radix10policy_hubIiiyE10Policy1000ELNS0_9SortOrderE0EiiyiiNS1_21identity_decomposer_tEEEvPT5_SB_PT3_PKSC_PT1_PKSG_PT2_PKSK_T4_iiT6_,@function
        .size           _ZN3cub18CUB_300001_SM_10006detail10radix_sort29DeviceRadixSortOnesweepKernelINS1_5radix10policy_hubIiiyE10Policy1000ELNS0_9SortOrderE0EiiyiiNS1_21identity_decomposer_tEEEvPT5_SB_PT3_PKSC_PT1_PKSG_PT2_PKSK_T4_iiT6_,(.L_x_740 - _ZN3cub18CUB_300001_SM_10006detail10radix_sort29DeviceRadixSortOnesweepKernelINS1_5radix10policy_hubIiiyE10Policy1000ELNS0_9SortOrderE0EiiyiiNS1_21identity_decomposer_tEEEvPT5_SB_PT3_PKSC_PT1_PKSG_PT2_PKSK_T4_iiT6_)
        .other          _ZN3cub18CUB_300001_SM_10006detail10radix_sort29DeviceRadixSortOnesweepKernelINS1_5radix10policy_hubIiiyE10Policy1000ELNS0_9SortOrderE0EiiyiiNS1_21identity_decomposer_tEEEvPT5_SB_PT3_PKSC_PT1_PKSG_PT2_PKSK_T4_iiT6_,@"STO_CUDA_ENTRY STV_DEFAULT"
_ZN3cub18CUB_300001_SM_10006detail10radix_sort29DeviceRadixSortOnesweepKernelINS1_5radix10policy_hubIiiyE10Policy1000ELNS0_9SortOrderE0EiiyiiNS1_21identity_decomposer_tEEEvPT5_SB_PT3_PKSC_PT1_PKSG_PT2_PKSK_T4_iiT6_:
.text._ZN3cub18CUB_300001_SM_10006detail10radix_sort29DeviceRadixSortOnesweepKernelINS1_5radix10policy_hubIiiyE10Policy1000ELNS0_9SortOrderE0EiiyiiNS1_21identity_decomposer_tEEEvPT5_SB_PT3_PKSC_PT1_PKSG_PT2_PKSK_T4_iiT6_:
[----:B------:R-:W-:Y:S01]  /*0000*/  LDC R1, c[0x0][0x37c] ;  /* 0x0000df00ff017b82 */ /* 0x000fe20000000800 */
[----:B------:R-:W0:Y:S01]  /*0010*/  S2R R3, SR_TID.X ;  /* 0x0000000000037919 */ /* 0x000e220000002100 */
[----:B------:R-:W-:Y:S01]  /*0020*/  MOV R7, 0x400 ;  /* 0x0000040000077802 */ /* 0x000fe20000000f00 */
[----:B------:R-:W1:Y:S01]  /*0030*/  LDCU.64 UR6, c[0x0][0x358] ;  /* 0x00006b00ff0677ac */ /* 0x000e620008000a00 */
[----:B------:R-:W-:Y:S01]  /*0040*/  BSSY.RECONVERGENT B0, `(.L_x_0) ;  /* 0x000000c000007945 */ /* 0x000fe20003800200 */
[----:B------:R-:W2:Y:S01]  /*0050*/  S2R R0, SR_CgaCtaId ;  /* 0x0000000000007919 */ /* 0x000ea20000008800 */
[----:B0-----:R-:W-:Y:S02]  /*0060*/  ISETP.NE.AND P0, PT, R3, RZ, PT ;  /* 0x000000ff0300720c */ /* 0x001fe40003f05270 */
[----:B--2---:R-:W-:-:S11]  /*0070*/  LEA R7, R0, R7, 0x18 ;  /* 0x0000000700077211 */ /* 0x004fd600078ec0ff */
[----:B-1----:R-:W-:Y:S05]  /*0080*/  @P0 BRA `(.L_x_1) ;  /* 0x00000000001c0947 */ /* 0x002fea0003800000 */
[----:B------:R-:W0:Y:S01]  /*0090*/  LDC.64 R4, c[0x0][0x388] ;  /* 0x0000e200ff047b82 */ /* 0x000e220000000a00 */
[----:B------:R-:W-:-:S05]  /*00a0*/  IMAD.MOV.U32 R9, RZ, RZ, 0x1 ;  /* 0x00000001ff097424 */ /* 0x000fca00078e00ff */
[----:B0-----:R-:W2:Y:S02]  /*00b0*/  ATOMG.E.ADD.STRONG.GPU PT, R4, desc[UR6][R4.64], R9 ;  /* 0x80000009040479a8 */ /* 0x001ea400081ef106 */
[----:B------:R-:W0:Y:S01]  /*00c0*/  S2UR UR5, SR_CgaCtaId ;  /* 0x00000000000579c3 */ /* 0x000e220000008800 */
[----:B------:R-:W-:Y:S02]  /*00d0*/  UMOV UR4, 0x400 ;  /* 0x0000040000047882 */ /* 0x000fe40000000000 */
[----:B0-----:R-:W-:-:S09]  /*00e0*/  ULEA UR4, UR5, UR4, 0x18 ;  /* 0x0000000405047291 */ /* 0x001fd2000f8ec0ff */
[----:B--2---:R0:W-:Y:S03]  /*00f0*/  STS [UR4+0x6600], R4 ;  /* 0x00660004ff007988 */ /* 0x0041e60008000804 */
.L_x_1:
[----:B------:R-:W-:Y:S05]  /*0100*/  BSYNC.RECONVERGENT B0 ;  /* 0x0000000000007941 */ /* 0x000fea0003800200 */
.L_x_0:
[----:B------:R-:W-:Y:S06]  /*0110*/  BAR.SYNC.DEFER_BLOCKING 0x0 ;  /* 0x0000000000007b1d */ /* 0x000fec0000010000 */
[----:B------:R-:W1:Y:S01]  /*0120*/  LDCU UR4, c[0x0][0x3c0] ;  /* 0x00007800ff0477ac */ /* 0x000e620008000800 */
[----:B------:R-:W2:Y:S01]  /*0130*/  S2R R24, SR_LANEID ;  /* 0x0000000000187919 */ /* 0x000ea20000000000 */
[----:B------:R-:W3:Y:S02]  /*0140*/  LDS R42, [R7+0x6600] ;  /* 0x00660000072a7984 */ /* 0x000ee40000000800 */
[----:B---3--:R-:W-:-:S04]  /*0150*/  IMAD R0, R42, 0x1980, RZ ;  /* 0x000019802a007824 */ /* 0x008fc800078e02ff */
[----:B------:R-:W-:Y:S01]  /*0160*/  VIADD R47, R0, 0x1980 ;  /* 0x00001980002f7836 */ /* 0x000fe20000000000 */
[----:B------:R-:W-:-:S04]  /*0170*/  SHF.R.S32.HI R9, RZ, 0x1f, R0 ;  /* 0x0000001fff097819 */ /* 0x000fc80000011400 */
[----:B-1----:R-:W-:-:S13]  /*0180*/  ISETP.GT.AND P0, PT, R47, UR4, PT ;  /* 0x000000042f007c0c */ /* 0x002fda000bf04270 */
[----:B--2---:R-:W-:Y:S05]  /*0190*/  @P0 BRA `(.L_x_2) ;  /* 0x0000000000680947 */ /* 0x004fea0003800000 */
[----:B------:R-:W1:Y:S01]  /*01a0*/  LDCU.64 UR4, c[0x0][0x3a8] ;  /* 0x00007500ff0477ac */ /* 0x000e620008000a00 */
[C---:B0-----:R-:W-:Y:S02]  /*01b0*/  LOP3.LUT R4, R3.reuse, 0x1f, RZ, 0xc0, !PT ;  /* 0x0000001f03047812 */ /* 0x041fe400078ec0ff */
[----:B------:R-:W-:-:S05]  /*01c0*/  LOP3.LUT R41, R3, 0x3e0, RZ, 0xc0, !PT ;  /* 0x000003e003297812 */ /* 0x000fca00078ec0ff */
[----:B------:R-:W-:-:S05]  /*01d0*/  IMAD R5, R41, 0x11, R4 ;  /* 0x0000001129057824 */ /* 0x000fca00078e0204 */
[----:B------:R-:W-:-:S05]  /*01e0*/  IADD3 R5, P0, PT, R0, R5, RZ ;  /* 0x0000000500057210 */ /* 0x000fca0007f1e0ff */
[----:B------:R-:W-:Y:S01]  /*01f0*/  IMAD.X R0, RZ, RZ, R9, P0 ;  /* 0x000000ffff007224 */ /* 0x000fe200000e0609 */
[----:B-1----:R-:W-:-:S04]  /*0200*/  LEA R8, P0, R5, UR4, 0x2 ;  /* 0x0000000405087c11 */ /* 0x002fc8000f8010ff */
[----:B------:R-:W-:-:S05]  /*0210*/  LEA.HI.X R9, R5, UR5, R0, 0x2, P0 ;  /* 0x0000000505097c11 */ /* 0x000fca00080f1400 */
[----:B------:R0:W5:Y:S04]  /*0220*/  LDG.E R28, desc[UR6][R8.64] ;  /* 0x00000006081c7981 */ /* 0x000168000c1e1900 */
        /* <DEDUP_REMOVED lines=15> */
[----:B------:R0:W5:Y:S01]  /*0320*/  LDG.E R46, desc[UR6][R8.64+0x800] ;  /* 0x00080006082e7981 */ /* 0x000162000c1e1900 */
[----:B------:R-:W-:Y:S05]  /*0330*/  BRA `(.L_x_3) ;  /* 0x0000000400307947 */ /* 0x000fea0003800000 */
.L_x_2:
[----:B------:R-:W1:Y:S01]  /*0340*/  LDCU.64 UR8, c[0x0][0x3a8] ;  /* 0x00007500ff0877ac */ /* 0x000e620008000a00 */
[C---:B0-----:R-:W-:Y:S01]  /*0350*/  LOP3.LUT R4, R3.reuse, 0x1f, RZ, 0xc0, !PT ;  /* 0x0000001f03047812 */ /* 0x041fe200078ec0ff */
[----:B------:R-:W-:Y:S01]  /*0360*/  IMAD.MOV.U32 R28, RZ, RZ, 0x7fffffff ;  /* 0x7fffffffff1c7424 */ /* 0x000fe200078e00ff */
[----:B------:R-:W-:Y:S02]  /*0370*/  LOP3.LUT R41, R3, 0x3e0, RZ, 0xc0, !PT ;  /* 0x000003e003297812 */ /* 0x000fe400078ec0ff */
[----:B------:R-:W-:-:S03]  /*0380*/  IADD3 R5, PT, PT, -R0, UR4, RZ ;  /* 0x0000000400057c10 */ /* 0x000fc6000fffe1ff */
[----:B------:R-:W-:-:S04]  /*0390*/  IMAD R10, R41, 0x11, R4 ;  /* 0x00000011290a7824 */ /* 0x000fc800078e0204 */
[----:B------:R-:W-:Y:S01]  /*03a0*/  VIADD R8, R10, 0x40 ;  /* 0x000000400a087836 */ /* 0x000fe20000000000 */
[----:B------:R-:W-:Y:S01]  /*03b0*/  IADD3 R11, P0, PT, R0, R10, RZ ;  /* 0x0000000a000b7210 */ /* 0x000fe20007f1e0ff */
[C---:B------:R-:W-:Y:S01]  /*03c0*/  VIADD R0, R10.reuse, 0x60 ;  /* 0x000000600a007836 */ /* 0x040fe20000000000 */
[CC--:B------:R-:W-:Y:S01]  /*03d0*/  ISETP.GE.AND P2, PT, R10.reuse, R5.reuse, PT ;  /* 0x000000050a00720c */ /* 0x0c0fe20003f46270 */
[----:B------:R-:W-:Y:S01]  /*03e0*/  VIADD R6, R10, 0x20 ;  /* 0x000000200a067836 */ /* 0x000fe20000000000 */
[-C--:B------:R-:W-:Y:S01]  /*03f0*/  ISETP.GE.AND P4, PT, R8, R5.reuse, PT ;  /* 0x000000050800720c */ /* 0x080fe20003f86270 */
[----:B------:R-:W-:Y:S01]  /*0400*/  IMAD.X R12, RZ, RZ, R9, P0 ;  /* 0x000000ffff0c7224 */ /* 0x000fe200000e0609 */
[-C--:B------:R-:W-:Y:S01]  /*0410*/  ISETP.GE.AND P5, PT, R0, R5.reuse, PT ;  /* 0x000000050000720c */ /* 0x080fe20003fa6270 */
[----:B------:R-:W-:Y:S01]  /*0420*/  VIADD R0, R10, 0xa0 ;  /* 0x000000a00a007836 */ /* 0x000fe20000000000 */
[C---:B-1----:R-:W-:Y:S02]  /*0430*/  LEA R8, P0, R11.reuse, UR8, 0x2 ;  /* 0x000000080b087c11 */ /* 0x042fe4000f8010ff */
[----:B------:R-:W-:Y:S01]  /*0440*/  ISETP.GE.AND P3, PT, R6, R5, PT ;  /* 0x000000050600720c */ /* 0x000fe20003f66270 */
[----:B------:R-:W-:Y:S01]  /*0450*/  VIADD R6, R10, 0x80 ;  /* 0x000000800a067836 */ /* 0x000fe20000000000 */
[----:B------:R-:W-:-:S02]  /*0460*/  LEA.HI.X R9, R11, UR9, R12, 0x2, P0 ;  /* 0x000000090b097c11 */ /* 0x000fc400080f140c */
[-C--:B------:R-:W-:Y:S01]  /*0470*/  ISETP.GE.AND P0, PT, R0, R5.reuse, PT ;  /* 0x000000050000720c */ /* 0x080fe20003f06270 */
[----:B------:R-:W-:Y:S01]  /*0480*/  VIADD R0, R10, 0xe0 ;  /* 0x000000e00a007836 */ /* 0x000fe20000000000 */
[-C--:B------:R-:W-:Y:S01]  /*0490*/  ISETP.GE.AND P6, PT, R6, R5.reuse, PT ;  /* 0x000000050600720c */ /* 0x080fe20003fc6270 */
[----:B------:R1:W5:Y:S01]  /*04a0*/  @!P2 LDG.E R28, desc[UR6][R8.64] ;  /* 0x00000006081ca981 */ /* 0x000362000c1e1900 */
[----:B------:R-:W-:Y:S02]  /*04b0*/  IMAD.MOV.U32 R29, RZ, RZ, 0x7fffffff ;  /* 0x7fffffffff1d7424 */ /* 0x000fe400078e00ff */
[-C--:B------:R-:W-:Y:S01]  /*04c0*/  ISETP.GE.AND P2, PT, R0, R5.reuse, PT ;  /* 0x000000050000720c */ /* 0x080fe20003f46270 */
[C---:B------:R-:W-:Y:S02]  /*04d0*/  VIADD R0, R10.reuse, 0x100 ;  /* 0x000001000a007836 */ /* 0x040fe40000000000 */
[----:B------:R-:W-:Y:S01]  /*04e0*/  VIADD R6, R10, 0xc0 ;  /* 0x000000c00a067836 */ /* 0x000fe20000000000 */
[----:B------:R1:W5:Y:S01]  /*04f0*/  @!P3 LDG.E R29, desc[UR6][R8.64+0x80] ;  /* 0x00008006081db981 */ /* 0x000362000c1e1900 */
[----:B------:R-:W-:Y:S01]  /*0500*/  IMAD.MOV.U32 R31, RZ, RZ, 0x7fffffff ;  /* 0x7fffffffff1f7424 */ /* 0x000fe200078e00ff */
[-C--:B------:R-:W-:Y:S01]  /*0510*/  ISETP.GE.AND P3, PT, R0, R5.reuse, PT ;  /* 0x000000050000720c */ /* 0x080fe20003f66270 */
[----:B------:R-:W-:Y:S01]  /*0520*/  VIADD R0, R10, 0x140 ;  /* 0x000001400a007836 */ /* 0x000fe20000000000 */
[----:B------:R-:W-:Y:S01]  /*0530*/  ISETP.GE.AND P1, PT, R6, R5, PT ;  /* 0x000000050600720c */ /* 0x000fe20003f26270 */
[----:B------:R-:W-:-:S02]  /*0540*/  IMAD.MOV.U32 R32, RZ, RZ, 0x7fffffff ;  /* 0x7fffffffff207424 */ /* 0x000fc400078e00ff */
[----:B------:R1:W5:Y:S01]  /*0550*/  @!P5 LDG.E R31, desc[UR6][R8.64+0x180] ;  /* 0x00018006081fd981 */ /* 0x000362000c1e1900 */
[-C--:B------:R-:W-:Y:S01]  /*0560*/  ISETP.GE.AND P5, PT, R0, R5.reuse, PT ;  /* 0x000000050000720c */ /* 0x080fe20003fa6270 */
[C---:B------:R-:W-:Y:S02]  /*0570*/  VIADD R0, R10.reuse, 0x160 ;  /* 0x000001600a007836 */ /* 0x040fe40000000000 */
[----:B------:R-:W-:Y:S01]  /*0580*/  IMAD.MOV.U32 R30, RZ, RZ, 0x7fffffff ;  /* 0x7fffffffff1e7424 */ /* 0x000fe200078e00ff */
[----:B------:R1:W5:Y:S01]  /*0590*/  @!P6 LDG.E R32, desc[UR6][R8.64+0x200] ;  /* 0x000200060820e981 */ /* 0x000362000c1e1900 */
[----:B------:R-:W-:Y:S01]  /*05a0*/  VIADD R6, R10, 0x120 ;  /* 0x000001200a067836 */ /* 0x000fe20000000000 */
[-C--:B------:R-:W-:Y:S01]  /*05b0*/  ISETP.GE.AND P6, PT, R0, R5.reuse, PT ;  /* 0x000000050000720c */ /* 0x080fe20003fc6270 */
[----:B------:R-:W-:Y:S02]  /*05c0*/  IMAD.MOV.U32 R34, RZ, RZ, 0x7fffffff ;  /* 0x7fffffffff227424 */ /* 0x000fe400078e00ff */
[----:B------:R-:W-:Y:S01]  /*05d0*/  VIADD R0, R10, 0x1a0 ;  /* 0x000001a00a007836 */ /* 0x000fe20000000000 */
[----:B------:R1:W5:Y:S01]  /*05e0*/  @!P4 LDG.E R30, desc[UR6][R8.64+0x100] ;  /* 0x00010006081ec981 */ /* 0x000362000c1e1900 */
[----:B------:R-:W-:Y:S01]  /*05f0*/  ISETP.GE.AND P4, PT, R6, R5, PT ;  /* 0x000000050600720c */ /* 0x000fe20003f86270 */
[----:B------:R-:W-:-:S02]  /*0600*/  IMAD.MOV.U32 R33, RZ, RZ, 0x7fffffff ;  /* 0x7fffffffff217424 */ /* 0x000fc400078e00ff */
[----:B------:R1:W5:Y:S01]  /*0610*/  @!P1 LDG.E R34, desc[UR6][R8.64+0x300] ;  /* 0x0003000608229981 */ /* 0x000362000c1e1900 */
[----:B------:R-:W-:Y:S01]  /*0620*/  IMAD.MOV.U32 R35, RZ, RZ, 0x7fffffff ;  /* 0x7fffffffff237424 */ /* 0x000fe200078e00ff */
[-C--:B------:R-:W-:Y:S01]  /*0630*/  ISETP.GE.AND P1, PT, R0, R5.reuse, PT ;  /* 0x000000050000720c */ /* 0x080fe20003f26270 */
[C---:B------:R-:W-:Y:S01]  /*0640*/  VIADD R6, R10.reuse, 0x180 ;  /* 0x000001800a067836 */ /* 0x040fe20000000000 */
[----:B------:R1:W5:Y:S01]  /*0650*/  @!P0 LDG.E R33, desc[UR6][R8.64+0x280] ;  /* 0x0002800608218981 */ /* 0x000362000c1e1900 */
[----:B------:R-:W-:Y:S02]  /*0660*/  VIADD R0, R10, 0x1c0 ;  /* 0x000001c00a007836 */ /* 0x000fe40000000000 */
[----:B------:R-:W-:Y:S01]  /*0670*/  IMAD.MOV.U32 R36, RZ, RZ, 0x7fffffff ;  /* 0x7fffffffff247424 */ /* 0x000fe200078e00ff */
[----:B------:R1:W5:Y:S01]  /*0680*/  @!P2 LDG.E R35, desc[UR6][R8.64+0x380] ;  /* 0x000380060823a981 */ /* 0x000362000c1e1900 */
[----:B------:R-:W-:Y:S01]  /*0690*/  IMAD.MOV.U32 R37, RZ, RZ, 0x7fffffff ;  /* 0x7fffffffff257424 */ /* 0x000fe200078e00ff */
[-C--:B------:R-:W-:Y:S01]  /*06a0*/  ISETP.GE.AND P0, PT, R6, R5.reuse, PT ;  /* 0x000000050600720c */ /* 0x080fe20003f06270 */
[----:B------:R-:W-:Y:S01]  /*06b0*/  VIADD R6, R10, 0x1e0 ;  /* 0x000001e00a067836 */ /* 0x000fe20000000000 */
[-C--:B------:R-:W-:Y:S01]  /*06c0*/  ISETP.GE.AND P2, PT, R0, R5.reuse, PT ;  /* 0x000000050000720c */ /* 0x080fe20003f46270 */
[----:B------:R-:W-:Y:S01]  /*06d0*/  VIADD R0, R10, 0x200 ;  /* 0x000002000a007836 */ /* 0x000fe20000000000 */
[----:B------:R1:W5:Y:S02]  /*06e0*/  @!P3 LDG.E R36, desc[UR6][R8.64+0x400] ;  /* 0x000400060824b981 */ /* 0x000364000c1e1900 */
[----:B------:R-:W-:-:S02]  /*06f0*/  ISETP.GE.AND P3, PT, R6, R5, PT ;  /* 0x000000050600720c */ /* 0x000fc40003f66270 */
[----:B------:R1:W5:Y:S01]  /*0700*/  @!P4 LDG.E R37, desc[UR6][R8.64+0x480] ;  /* 0x000480060825c981 */ /* 0x000362000c1e1900 */
[----:B------:R-:W-:Y:S01]  /*0710*/  ISETP.GE.AND P4, PT, R0, R5, PT ;  /* 0x000000050000720c */ /* 0x000fe20003f86270 */
[----:B------:R-:W-:Y:S02]  /*0720*/  IMAD.MOV.U32 R38, RZ, RZ, 0x7fffffff ;  /* 0x7fffffffff267424 */ /* 0x000fe400078e00ff */
[----:B------:R-:W-:Y:S02]  /*0730*/  IMAD.MOV.U32 R39, RZ, RZ, 0x7fffffff ;  /* 0x7fffffffff277424 */ /* 0x000fe400078e00ff */
[----:B------:R-:W-:Y:S02]  /*0740*/  IMAD.MOV.U32 R40, RZ, RZ, 0x7fffffff ;  /* 0x7fffffffff287424 */ /* 0x000fe400078e00ff */
[----:B------:R-:W-:Y:S01]  /*0750*/  IMAD.MOV.U32 R43, RZ, RZ, 0x7fffffff ;  /* 0x7fffffffff2b7424 */ /* 0x000fe200078e00ff */
[----:B------:R1:W5:Y:S01]  /*0760*/  @!P5 LDG.E R38, desc[UR6][R8.64+0x500] ;  /* 0x000500060826d981 */ /* 0x000362000c1e1900 */
[----:B------:R-:W-:-:S02]  /*0770*/  IMAD.MOV.U32 R44, RZ, RZ, 0x7fffffff ;  /* 0x7fffffffff2c7424 */ /* 0x000fc400078e00ff */
[----:B------:R-:W-:Y:S01]  /*0780*/  IMAD.MOV.U32 R45, RZ, RZ, 0x7fffffff ;  /* 0x7fffffffff2d7424 */ /* 0x000fe200078e00ff */
[----:B------:R1:W5:Y:S01]  /*0790*/  @!P6 LDG.E R39, desc[UR6][R8.64+0x580] ;  /* 0x000580060827e981 */ /* 0x000362000c1e1900 */
[----:B------:R-:W-:-:S03]  /*07a0*/  IMAD.MOV.U32 R46, RZ, RZ, 0x7fffffff ;  /* 0x7fffffffff2e7424 */ /* 0x000fc600078e00ff */
[----:B------:R1:W5:Y:S04]  /*07b0*/  @!P0 LDG.E R40, desc[UR6][R8.64+0x600] ;  /* 0x0006000608288981 */ /* 0x000368000c1e1900 */
[----:B------:R1:W5:Y:S04]  /*07c0*/  @!P1 LDG.E R43, desc[UR6][R8.64+0x680] ;  /* 0x00068006082b9981 */ /* 0x000368000c1e1900 */
[----:B------:R1:W5:Y:S04]  /*07d0*/  @!P2 LDG.E R44, desc[UR6][R8.64+0x700] ;  /* 0x00070006082ca981 */ /* 0x000368000c1e1900 */
[----:B------:R1:W5:Y:S04]  /*07e0*/  @!P3 LDG.E R45, desc[UR6][R8.64+0x780] ;  /* 0x00078006082db981 */ /* 0x000368000c1e1900 */
[----:B------:R1:W5:Y:S02]  /*07f0*/  @!P4 LDG.E R46, desc[UR6][R8.64+0x800] ;  /* 0x00080006082ec981 */ /* 0x000364000c1e1900 */
.L_x_3:
[----:B------:R-:W-:Y:S01]  /*0800*/  VIMNMX R5, PT, PT, R24, 0xe0, !PT ;  /* 0x000000e018057848 */ /* 0x000fe20007fe0100 */
[----:B------:R-:W2:Y:S01]  /*0810*/  LDCU UR4, c[0x0][0x3c8] ;  /* 0x00007900ff0477ac */ /* 0x000ea20008000800 */
[----:B------:R-:W-:Y:S01]  /*0820*/  SHF.R.U32.HI R0, RZ, 0x5, R3 ;  /* 0x00000005ff007819 */ /* 0x000fe20000011603 */
[----:B------:R-:W-:Y:S01]  /*0830*/  BSSY.RECONVERGENT B0, `(.L_x_4) ;  /* 0x0000025000007945 */ /* 0x000fe20003800200 */
[--C-:B------:R-:W-:Y:S01]  /*0840*/  IADD3 R5, PT, PT, R5, 0x1f, -R24.reuse ;  /* 0x0000001f05057810 */ /* 0x100fe20007ffe818 */
[----:B------:R-:W-:Y:S01]  /*0850*/  UMOV UR5, 0xffffffff ;  /* 0xffffffff00057882 */ /* 0x000fe20000000000 */
[----:B01----:R-:W-:Y:S02]  /*0860*/  IMAD.MOV.U32 R8, RZ, RZ, R24 ;  /* 0x000000ffff087224 */ /* 0x003fe400078e0018 */
[C---:B------:R-:W-:Y:S01]  /*0870*/  ISETP.GE.U32.AND P0, PT, R5.reuse, 0x1e0, PT ;  /* 0x000001e00500780c */ /* 0x040fe20003f06070 */
[----:B------:R-:W-:Y:S01]  /*0880*/  IMAD.SHL.U32 R0, R0, 0x400, RZ ;  /* 0x0000040000007824 */ /* 0x000fe200078e00ff */
[----:B------:R-:W-:-:S04]  /*0890*/  LEA.HI R6, R5, 0x1, RZ, 0x1b ;  /* 0x0000000105067811 */ /* 0x000fc800078fd8ff */
[----:B------:R-:W-:-:S04]  /*08a0*/  LOP3.LUT R9, R6, 0xf, RZ, 0xc0, !PT ;  /* 0x0000000f06097812 */ /* 0x000fc800078ec0ff */
[----:B------:R-:W-:Y:S01]  /*08b0*/  ISETP.NE.AND P1, PT, R9, RZ, PT ;  /* 0x000000ff0900720c */ /* 0x000fe20003f25270 */
[----:B--2---:R-:W-:Y:S02]  /*08c0*/  USHF.L.U32 UR4, UR5, UR4, URZ ;  /* 0x0000000405047299 */ /* 0x004fe400080006ff */
[----:B------:R-:W-:Y:S10]  /*08d0*/  @!P0 BRA `(.L_x_5) ;  /* 0x0000000000688947 */ /* 0x000ff40003800000 */
[----:B------:R-:W-:Y:S01]  /*08e0*/  IMAD R10, R24, 0x4, R0 ;  /* 0x00000004180a7824 */ /* 0x000fe200078e0200 */
[----:B------:R-:W-:Y:S01]  /*08f0*/  LOP3.LUT R5, R6, 0xffffff0, RZ, 0xc0, !PT ;  /* 0x0ffffff006057812 */ /* 0x000fe200078ec0ff */
[----:B------:R-:W-:-:S03]  /*0900*/  IMAD.MOV.U32 R8, RZ, RZ, R24 ;  /* 0x000000ffff087224 */ /* 0x000fc600078e0018 */
[----:B------:R-:W-:Y:S01]  /*0910*/  IADD3 R10, PT, PT, R10, 0x400, R7 ;  /* 0x000004000a0a7810 */ /* 0x000fe20007ffe007 */
[----:B------:R-:W-:-:S07]  /*0920*/  IMAD.MOV R5, RZ, RZ, -R5 ;  /* 0x000000ffff057224 */ /* 0x000fce00078e0a05 */
.L_x_6:
[----:B------:R-:W-:Y:S01]  /*0930*/  VIADD R5, R5, 0x10 ;  /* 0x0000001005057836 */ /* 0x000fe20000000000 */
[----:B------:R-:W-:Y:S01]  /*0940*/  STS [R10+-0x400], RZ ;  /* 0xfffc00ff0a007388 */ /* 0x000fe20000000800 */
[----:B------:R-:W-:-:S03]  /*0950*/  VIADD R8, R8, 0x200 ;  /* 0x0000020008087836 */ /* 0x000fc60000000000 */
[----:B------:R-:W-:Y:S01]  /*0960*/  ISETP.NE.AND P0, PT, R5, RZ, PT ;  /* 0x000000ff0500720c */ /* 0x000fe20003f05270 */
[----:B------:R-:W-:Y:S04]  /*0970*/  STS [R10+-0x380], RZ ;  /* 0xfffc80ff0a007388 */ /* 0x000fe80000000800 */
[----:B------:R-:W-:Y:S04]  /*0980*/  STS [R10+-0x300], RZ ;  /* 0xfffd00ff0a007388 */ /* 0x000fe80000000800 */
[----:B------:R-:W-:Y:S04]  /*0990*/  STS [R10+-0x280], RZ ;  /* 0xfffd80ff0a007388 */ /* 0x000fe80000000800 */
[----:B------:R-:W-:Y:S04]  /*09a0*/  STS [R10+-0x200], RZ ;  /* 0xfffe00ff0a007388 */ /* 0x000fe80000000800 */
[----:B------:R-:W-:Y:S04]  /*09b0*/  STS [R10+-0x180], RZ ;  /* 0xfffe80ff0a007388 */ /* 0x000fe80000000800 */
[----:B------:R-:W-:Y:S04]  /*09c0*/  STS [R10+-0x100], RZ ;  /* 0xffff00ff0a007388 */ /* 0x000fe80000000800 */
[----:B------:R-:W-:Y:S04]  /*09d0*/  STS [R10+-0x80], RZ ;  /* 0xffff80ff0a007388 */ /* 0x000fe80000000800 */
[----:B------:R-:W-:Y:S04]  /*09e0*/  STS [R10], RZ ;  /* 0x000000ff0a007388 */ /* 0x000fe80000000800 */
[----:B------:R-:W-:Y:S04]  /*09f0*/  STS [R10+0x80], RZ ;  /* 0x000080ff0a007388 */ /* 0x000fe80000000800 */
[----:B------:R-:W-:Y:S04]  /*0a00*/  STS [R10+0x100], RZ ;  /* 0x000100ff0a007388 */ /* 0x000fe80000000800 */
[----:B------:R-:W-:Y:S04]  /*0a10*/  STS [R10+0x180], RZ ;  /* 0x000180ff0a007388 */ /* 0x000fe80000000800 */
[----:B------:R-:W-:Y:S04]  /*0a20*/  STS [R10+0x200], RZ ;  /* 0x000200ff0a007388 */ /* 0x000fe80000000800 */
[----:B------:R-:W-:Y:S04]  /*0a30*/  STS [R10+0x280], RZ ;  /* 0x000280ff0a007388 */ /* 0x000fe80000000800 */
[----:B------:R-:W-:Y:S04]  /*0a40*/  STS [R10+0x300], RZ ;  /* 0x000300ff0a007388 */ /* 0x000fe80000000800 */
[----:B------:R0:W-:Y:S02]  /*0a50*/  STS [R10+0x380], RZ ;  /* 0x000380ff0a007388 */ /* 0x0001e40000000800 */
[----:B0-----:R-:W-:Y:S01]  /*0a60*/  VIADD R10, R10, 0x800 ;  /* 0x000008000a0a7836 */ /* 0x001fe20000000000 */
[----:B------:R-:W-:Y:S06]  /*0a70*/  @P0 BRA `(.L_x_6) ;  /* 0xfffffffc00ac0947 */ /* 0x000fec000383ffff */
.L_x_5:
[----:B------:R-:W-:Y:S05]  /*0a80*/  BSYNC.RECONVERGENT B0 ;  /* 0x0000000000007941 */ /* 0x000fea0003800200 */
.L_x_4:
[----:B------:R-:W-:Y:S01]  /*0a90*/  BSSY.RECONVERGENT B0, `(.L_x_7) ;  /* 0x0000026000007945 */ /* 0x000fe20003800200 */
[----:B------:R-:W-:-:S03]  /*0aa0*/  IMAD.IADD R5, R7, 0x1, R0 ;  /* 0x0000000107057824 */ /* 0x000fc600078e0200 */
[----:B------:R-:W-:Y:S05]  /*0ab0*/  @!P1 BRA `(.L_x_8) ;  /* 0x00000000008c9947 */ /* 0x000fea0003800000 */
[----:B------:R-:W-:Y:S01]  /*0ac0*/  ISETP.GE.U32.AND P0, PT, R9, 0x8, PT ;  /* 0x000000080900780c */ /* 0x000fe20003f06070 */
[----:B------:R-:W-:Y:S01]  /*0ad0*/  BSSY.RECONVERGENT B1, `(.L_x_9) ;  /* 0x000000e000017945 */ /* 0x000fe20003800200 */
[----:B------:R-:W-:-:S04]  /*0ae0*/  LOP3.LUT R10, R6, 0x7, RZ, 0xc0, !PT ;  /* 0x00000007060a7812 */ /* 0x000fc800078ec0ff */
[----:B------:R-:W-:-:S07]  /*0af0*/  ISETP.NE.AND P1, PT, R10, RZ, PT ;  /* 0x000000ff0a00720c */ /* 0x000fce0003f25270 */
[----:B------:R-:W-:Y:S06]  /*0b00*/  @!P0 BRA `(.L_x_10) ;  /* 0x0000000000288947 */ /* 0x000fec0003800000 */
[C---:B------:R-:W-:Y:S02]  /*0b10*/  IMAD R9, R8.reuse, 0x4, R5 ;  /* 0x0000000408097824 */ /* 0x040fe400078e0205 */
[----:B------:R-:W-:-:S03]  /*0b20*/  VIADD R8, R8, 0x100 ;  /* 0x0000010008087836 */ /* 0x000fc60000000000 */
[----:B------:R0:W-:Y:S04]  /*0b30*/  STS [R9], RZ ;  /* 0x000000ff09007388 */ /* 0x0001e80000000800 */
[----:B------:R0:W-:Y:S04]  /*0b40*/  STS [R9+0x80], RZ ;  /* 0x000080ff09007388 */ /* 0x0001e80000000800 */
[----:B------:R0:W-:Y:S04]  /*0b50*/  STS [R9+0x100], RZ ;  /* 0x000100ff09007388 */ /* 0x0001e80000000800 */
[----:B------:R0:W-:Y:S04]  /*0b60*/  STS [R9+0x180], RZ ;  /* 0x000180ff09007388 */ /* 0x0001e80000000800 */
[----:B------:R0:W-:Y:S04]  /*0b70*/  STS [R9+0x200], RZ ;  /* 0x000200ff09007388 */ /* 0x0001e80000000800 */
[----:B------:R0:W-:Y:S04]  /*0b80*/  STS [R9+0x280], RZ ;  /* 0x000280ff09007388 */ /* 0x0001e80000000800 */
[----:B------:R0:W-:Y:S04]  /*0b90*/  STS [R9+0x300], RZ ;  /* 0x000300ff09007388 */ /* 0x0001e80000000800 */
[----:B------:R0:W-:Y:S02]  /*0ba0*/  STS [R9+0x380], RZ ;  /* 0x000380ff09007388 */ /* 0x0001e40000000800 */
.L_x_10:
[----:B------:R-:W-:Y:S05]  /*0bb0*/  BSYNC.RECONVERGENT B1 ;  /* 0x0000000000017941 */ /* 0x000fea0003800200 */
.L_x_9:
[----:B------:R-:W-:Y:S05]  /*0bc0*/  @!P1 BRA `(.L_x_8) ;  /* 0x0000000000489947 */ /* 0x000fea0003800000 */
[----:B------:R-:W-:Y:S02]  /*0bd0*/  ISETP.GE.U32.AND P0, PT, R10, 0x4, PT ;  /* 0x000000040a00780c */ /* 0x000fe40003f06070 */
[----:B------:R-:W-:-:S04]  /*0be0*/  LOP3.LUT R6, R6, 0x3, RZ, 0xc0, !PT ;  /* 0x0000000306067812 */ /* 0x000fc800078ec0ff */
[----:B------:R-:W-:-:S07]  /*0bf0*/  ISETP.NE.AND P1, PT, R6, RZ, PT ;  /* 0x000000ff0600720c */ /* 0x000fce0003f25270 */
[C---:B0-----:R-:W-:Y:S02]  /*0c00*/  @P0 IMAD R9, R8.reuse, 0x4, R5 ;  /* 0x0000000408090824 */ /* 0x041fe400078e0205 */
[----:B------:R-:W-:-:S03]  /*0c10*/  @P0 VIADD R8, R8, 0x80 ;  /* 0x0000008008080836 */ /* 0x000fc60000000000 */
[----:B------:R1:W-:Y:S04]  /*0c20*/  @P0 STS [R9], RZ ;  /* 0x000000ff09000388 */ /* 0x0003e80000000800 */
[----:B------:R1:W-:Y:S04]  /*0c30*/  @P0 STS [R9+0x80], RZ ;  /* 0x000080ff09000388 */ /* 0x0003e80000000800 */
[----:B------:R1:W-:Y:S04]  /*0c40*/  @P0 STS [R9+0x100], RZ ;  /* 0x000100ff09000388 */ /* 0x0003e80000000800 */
[----:B------:R1:W-:Y:S01]  /*0c50*/  @P0 STS [R9+0x180], RZ ;  /* 0x000180ff09000388 */ /* 0x0003e20000000800 */
[----:B------:R-:W-:Y:S05]  /*0c60*/  @!P1 BRA `(.L_x_8) ;  /* 0x0000000000209947 */ /* 0x000fea0003800000 */
[----:B------:R-:W-:Y:S02]  /*0c70*/  IMAD R0, R8, 0x4, R0 ;  /* 0x0000000408007824 */ /* 0x000fe400078e0200 */
[----:B------:R-:W-:Y:S02]  /*0c80*/  IMAD.MOV R6, RZ, RZ, -R6 ;  /* 0x000000ffff067224 */ /* 0x000fe400078e0a06 */
[----:B------:R-:W-:-:S07]  /*0c90*/  IMAD.IADD R0, R7, 0x1, R0 ;  /* 0x0000000107007824 */ /* 0x000fce00078e0200 */
.L_x_11:
[----:B------:R-:W-:Y:S01]  /*0ca0*/  VIADD R6, R6, 0x1 ;  /* 0x0000000106067836 */ /* 0x000fe20000000000 */
[----:B------:R0:W-:Y:S04]  /*0cb0*/  STS [R0], RZ ;  /* 0x000000ff00007388 */ /* 0x0001e80000000800 */
[----:B------:R-:W-:Y:S01]  /*0cc0*/  ISETP.NE.AND P0, PT, R6, RZ, PT ;  /* 0x000000ff0600720c */ /* 0x000fe20003f05270 */
[----:B0-----:R-:W-:-:S12]  /*0cd0*/  VIADD R0, R0, 0x80 ;  /* 0x0000008000007836 */ /* 0x001fd80000000000 */
[----:B------:R-:W-:Y:S05]  /*0ce0*/  @P0 BRA `(.L_x_11) ;  /* 0xfffffffc00ec0947 */ /* 0x000fea000383ffff */
.L_x_8:
[----:B------:R-:W-:Y:S05]  /*0cf0*/  BSYNC.RECONVERGENT B0 ;  /* 0x0000000000007941 */ /* 0x000fea0003800200 */
.L_x_7:
[----:B------:R-:W2:Y:S01]  /*0d00*/  LDCU UR5, c[0x0][0x3c4] ;  /* 0x00007880ff0577ac */ /* 0x000ea20008000800 */
[----:B-----5:R-:W-:Y:S01]  /*0d10*/  LOP3.LUT R27, R28, 0x80000000, RZ, 0x3c, !PT ;  /* 0x800000001c1b7812 */ /* 0x020fe200078e3cff */
[----:B------:R-:W-:Y:S01]  /*0d20*/  BSSY.RECONVERGENT B0, `(.L_x_12) ;  /* 0x0000080000007945 */ /* 0x000fe20003800200 */
[----:B------:R-:W-:Y:S02]  /*0d30*/  LOP3.LUT R22, R29, 0x80000000, RZ, 0x3c, !PT ;  /* 0x800000001d167812 */ /* 0x000fe400078e3cff */
[----:B------:R-:W-:Y:S02]  /*0d40*/  LOP3.LUT R21, R30, 0x80000000, RZ, 0x3c, !PT ;  /* 0x800000001e157812 */ /* 0x000fe400078e3cff */
[----:B------:R-:W-:Y:S02]  /*0d50*/  LOP3.LUT R18, R31, 0x80000000, RZ, 0x3c, !PT ;  /* 0x800000001f127812 */ /* 0x000fe400078e3cff */
[----:B------:R-:W-:Y:S02]  /*0d60*/  LOP3.LUT R20, R33, 0x80000000, RZ, 0x3c, !PT ;  /* 0x8000000021147812 */ /* 0x000fe400078e3cff */
[----:B------:R-:W-:-:S02]  /*0d70*/  LOP3.LUT R23, R32, 0x80000000, RZ, 0x3c, !PT ;  /* 0x8000000020177812 */ /* 0x000fc400078e3cff */
[----:B------:R-:W-:Y:S02]  /*0d80*/  LOP3.LUT R25, R34, 0x80000000, RZ, 0x3c, !PT ;  /* 0x8000000022197812 */ /* 0x000fe400078e3cff */
[----:B------:R-:W-:Y:S02]  /*0d90*/  LOP3.LUT R17, R36, 0x80000000, RZ, 0x3c, !PT ;  /* 0x8000000024117812 */ /* 0x000fe400078e3cff */
[----:B------:R-:W-:Y:S02]  /*0da0*/  LOP3.LUT R19, R38, 0x80000000, RZ, 0x3c, !PT ;  /* 0x8000000026137812 */ /* 0x000fe400078e3cff */
[----:B--2---:R-:W-:Y:S02]  /*0db0*/  SHF.R.U32.HI R49, RZ, UR5, R27 ;  /* 0x00000005ff317c19 */ /* 0x004fe4000801161b */
[----:B------:R-:W-:Y:S02]  /*0dc0*/  SHF.R.U32.HI R52, RZ, UR5, R22 ;  /* 0x00000005ff347c19 */ /* 0x000fe40008011616 */
[----:B------:R-:W-:-:S02]  /*0dd0*/  LOP3.LUT R49, R49, UR4, RZ, 0x30, !PT ;  /* 0x0000000431317c12 */ /* 0x000fc4000f8e30ff */
[----:B------:R-:W-:Y:S02]  /*0de0*/  LOP3.LUT R52, R52, UR4, RZ, 0x30, !PT ;  /* 0x0000000434347c12 */ /* 0x000fe4000f8e30ff */
[----:B------:R-:W-:Y:S01]  /*0df0*/  SHF.R.U32.HI R56, RZ, UR5, R21 ;  /* 0x00000005ff387c19 */ /* 0x000fe20008011615 */
[--C-:B------:R-:W-:Y:S01]  /*0e00*/  IMAD R0, R49, 0x4, R5.reuse ;  /* 0x0000000431007824 */ /* 0x100fe200078e0205 */
[----:B------:R-:W-:Y:S01]  /*0e10*/  SHF.R.U32.HI R48, RZ, UR5, R18 ;  /* 0x00000005ff307c19 */ /* 0x000fe20008011612 */
[----:B------:R-:W-:Y:S01]  /*0e20*/  IMAD R6, R52, 0x4, R5 ;  /* 0x0000000434067824 */ /* 0x000fe200078e0205 */
[----:B------:R-:W-:Y:S01]  /*0e30*/  LOP3.LUT R56, R56, UR4, RZ, 0x30, !PT ;  /* 0x0000000438387c12 */ /* 0x000fe2000f8e30ff */
[----:B------:R-:W-:Y:S01]  /*0e40*/  NOP ;  /* 0x0000000000007918 */ /* 0x000fe20000000000 */
[----:B01----:R-:W-:Y:S01]  /*0e50*/  SHF.R.U32.HI R9, RZ, UR5, R20 ;  /* 0x00000005ff097c19 */ /* 0x003fe20008011614 */
[----:B------:R0:W-:Y:S01]  /*0e60*/  ATOMS.POPC.INC.32 RZ, [R0+URZ] ;  /* 0x0000000000ff7f8c */ /* 0x0001e2000d8000ff */
[----:B------:R-:W-:-:S02]  /*0e70*/  LOP3.LUT R48, R48, UR4, RZ, 0x30, !PT ;  /* 0x0000000430307c12 */ /* 0x000fc4000f8e30ff */
[----:B------:R-:W-:Y:S01]  /*0e80*/  SHF.R.U32.HI R8, RZ, UR5, R23 ;  /* 0x00000005ff087c19 */ /* 0x000fe20008011617 */
[----:B------:R1:W-:Y:S01]  /*0e90*/  ATOMS.POPC.INC.32 RZ, [R6+URZ] ;  /* 0x0000000006ff7f8c */ /* 0x0003e2000d8000ff */
[----:B------:R-:W-:Y:S02]  /*0ea0*/  SHF.R.U32.HI R11, RZ, UR5, R25 ;  /* 0x00000005ff0b7c19 */ /* 0x000fe40008011619 */
[----:B------:R-:W-:Y:S01]  /*0eb0*/  LOP3.LUT R10, R9, UR4, RZ, 0x30, !PT ;  /* 0x00000004090a7c12 */ /* 0x000fe2000f8e30ff */
[--C-:B0-----:R-:W-:Y:S01]  /*0ec0*/  IMAD R0, R56, 0x4, R5.reuse ;  /* 0x0000000438007824 */ /* 0x101fe200078e0205 */
[----:B------:R-:W-:Y:S02]  /*0ed0*/  LOP3.LUT R8, R8, UR4, RZ, 0x30, !PT ;  /* 0x0000000408087c12 */ /* 0x000fe4000f8e30ff */
[----:B------:R-:W-:Y:S01]  /*0ee0*/  LOP3.LUT R12, R11, UR4, RZ, 0x30, !PT ;  /* 0x000000040b0c7c12 */ /* 0x000fe2000f8e30ff */
[--C-:B-1----:R-:W-:Y:S01]  /*0ef0*/  IMAD R6, R48, 0x4, R5.reuse ;  /* 0x0000000430067824 */ /* 0x102fe200078e0205 */
[----:B------:R0:W-:Y:S01]  /*0f00*/  ATOMS.POPC.INC.32 RZ, [R0+URZ] ;  /* 0x0000000000ff7f8c */ /* 0x0001e2000d8000ff */
[--C-:B------:R-:W-:Y:S01]  /*0f10*/  IMAD R9, R10, 0x4, R5.reuse ;  /* 0x000000040a097824 */ /* 0x100fe200078e0205 */
[----:B------:R-:W-:Y:S01]  /*0f20*/  LOP3.LUT R10, R35, 0x80000000, RZ, 0x3c, !PT ;  /* 0x80000000230a7812 */ /* 0x000fe200078e3cff */
[--C-:B------:R-:W-:Y:S01]  /*0f30*/  IMAD R8, R8, 0x4, R5.reuse ;  /* 0x0000000408087824 */ /* 0x100fe200078e0205 */
[----:B------:R1:W-:Y:S01]  /*0f40*/  ATOMS.POPC.INC.32 RZ, [R6+URZ] ;  /* 0x0000000006ff7f8c */ /* 0x0003e2000d8000ff */
[----:B------:R-:W-:Y:S01]  /*0f50*/  IMAD R11, R12, 0x4, R5 ;  /* 0x000000040c0b7824 */ /* 0x000fe200078e0205 */
[----:B------:R-:W-:-:S02]  /*0f60*/  LOP3.LUT R12, R37, 0x80000000, RZ, 0x3c, !PT ;  /* 0x80000000250c7812 */ /* 0x000fc400078e3cff */
[----:B------:R-:W-:Y:S01]  /*0f70*/  LOP3.LUT R16, R39, 0x80000000, RZ, 0x3c, !PT ;  /* 0x8000000027107812 */ /* 0x000fe200078e3cff */
[----:B------:R-:W-:Y:S01]  /*0f80*/  ATOMS.POPC.INC.32 RZ, [R8+URZ] ;  /* 0x0000000008ff7f8c */ /* 0x000fe2000d8000ff */
[----:B0-----:R-:W-:Y:S02]  /*0f90*/  SHF.R.U32.HI R0, RZ, UR5, R10 ;  /* 0x00000005ff007c19 */ /* 0x001fe4000801160a */
[----:B-1----:R-:W-:Y:S01]  /*0fa0*/  SHF.R.U32.HI R6, RZ, UR5, R17 ;  /* 0x00000005ff067c19 */ /* 0x002fe20008011611 */
[----:B------:R0:W-:Y:S01]  /*0fb0*/  ATOMS.POPC.INC.32 RZ, [R9+URZ] ;  /* 0x0000000009ff7f8c */ /* 0x0001e2000d8000ff */
[----:B------:R-:W-:Y:S02]  /*0fc0*/  SHF.R.U32.HI R14, RZ, UR5, R19 ;  /* 0x00000005ff0e7c19 */ /* 0x000fe40008011613 */
[----:B------:R-:W-:Y:S01]  /*0fd0*/  LOP3.LUT R6, R6, UR4, RZ, 0x30, !PT ;  /* 0x0000000406067c12 */ /* 0x000fe2000f8e30ff */
[----:B------:R1:W-:Y:S01]  /*0fe0*/  ATOMS.POPC.INC.32 RZ, [R11+URZ] ;  /* 0x000000000bff7f8c */ /* 0x0003e2000d8000ff */
[----:B------:R-:W-:-:S02]  /*0ff0*/  SHF.R.U32.HI R13, RZ, UR5, R12 ;  /* 0x00000005ff0d7c19 */ /* 0x000fc4000801160c */
[----:B------:R-:W-:Y:S02]  /*1000*/  LOP3.LUT R0, R0, UR4, RZ, 0x30, !PT ;  /* 0x0000000400007c12 */ /* 0x000fe4000f8e30ff */
[----:B0-----:R-:W-:Y:S02]  /*1010*/  SHF.R.U32.HI R9, RZ, UR5, R16 ;  /* 0x00000005ff097c19 */ /* 0x001fe40008011610 */
[----:B------:R-:W-:Y:S01]  /*1020*/  LOP3.LUT R50, R14, UR4, RZ, 0x30, !PT ;  /* 0x000000040e327c12 */ /* 0x000fe2000f8e30ff */
[--C-:B------:R-:W-:Y:S01]  /*1030*/  IMAD R14, R6, 0x4, R5.reuse ;  /* 0x00000004060e7824 */ /* 0x100fe200078e0205 */
[----:B------:R-:W-:Y:S01]  /*1040*/  LOP3.LUT R8, R13, UR4, RZ, 0x30, !PT ;  /* 0x000000040d087c12 */ /* 0x000fe2000f8e30ff */
[--C-:B------:R-:W-:Y:S01]  /*1050*/  IMAD R0, R0, 0x4, R5.reuse ;  /* 0x0000000400007824 */ /* 0x100fe200078e0205 */
[----:B------:R-:W-:Y:S01]  /*1060*/  LOP3.LUT R6, R9, UR4, RZ, 0x30, !PT ;  /* 0x0000000409067c12 */ /* 0x000fe2000f8e30ff */
[--C-:B------:R-:W-:Y:S01]  /*1070*/  IMAD R50, R50, 0x4, R5.reuse ;  /* 0x0000000432327824 */ /* 0x100fe200078e0205 */
[----:B------:R-:W-:Y:S01]  /*1080*/  LOP3.LUT R9, R40, 0x80000000, RZ, 0x3c, !PT ;  /* 0x8000000028097812 */ /* 0x000fe200078e3cff */
[--C-:B------:R-:W-:Y:S01]  /*1090*/  IMAD R26, R8, 0x4, R5.reuse ;  /* 0x00000004081a7824 */ /* 0x100fe200078e0205 */
[----:B------:R0:W-:Y:S01]  /*10a0*/  ATOMS.POPC.INC.32 RZ, [R0+URZ] ;  /* 0x0000000000ff7f8c */ /* 0x0001e2000d8000ff */
[----:B------:R-:W-:Y:S01]  /*10b0*/  IMAD R51, R6, 0x4, R5 ;  /* 0x0000000406337824 */ /* 0x000fe200078e0205 */
[----:B------:R-:W-:-:S02]  /*10c0*/  LOP3.LUT R6, R43, 0x80000000, RZ, 0x3c, !PT ;  /* 0x800000002b067812 */ /* 0x000fc400078e3cff */
[----:B-1----:R-:W-:Y:S01]  /*10d0*/  LOP3.LUT R11, R44, 0x80000000, RZ, 0x3c, !PT ;  /* 0x800000002c0b7812 */ /* 0x002fe200078e3cff */
[----:B------:R1:W-:Y:S01]  /*10e0*/  ATOMS.POPC.INC.32 RZ, [R14+URZ] ;  /* 0x000000000eff7f8c */ /* 0x0003e2000d8000ff */
[----:B------:R-:W-:Y:S02]  /*10f0*/  LOP3.LUT R8, R45, 0x80000000, RZ, 0x3c, !PT ;  /* 0x800000002d087812 */ /* 0x000fe400078e3cff */
[----:B------:R-:W-:Y:S01]  /*1100*/  LOP3.LUT R13, R46, 0x80000000, RZ, 0x3c, !PT ;  /* 0x800000002e0d7812 */ /* 0x000fe200078e3cff */
[----:B------:R2:W-:Y:S01]  /*1110*/  ATOMS.POPC.INC.32 RZ, [R26+URZ] ;  /* 0x000000001aff7f8c */ /* 0x0005e2000d8000ff */
[----:B0-----:R-:W-:Y:S02]  /*1120*/  SHF.R.U32.HI R0, RZ, UR5, R9 ;  /* 0x00000005ff007c19 */ /* 0x001fe40008011609 */
[----:B------:R-:W-:Y:S01]  /*1130*/  SHF.R.U32.HI R53, RZ, UR5, R11 ;  /* 0x00000005ff357c19 */ /* 0x000fe2000801160b */
[----:B-1----:R-:W0:Y:S01]  /*1140*/  LDC.64 R14, c[0x0][0x380] ;  /* 0x0000e000ff0e7b82 */ /* 0x002e220000000a00 */
[----:B------:R-:W-:Y:S01]  /*1150*/  SHF.R.U32.HI R55, RZ, UR5, R8 ;  /* 0x00000005ff377c19 */ /* 0x000fe20008011608 */
[----:B------:R1:W-:Y:S01]  /*1160*/  ATOMS.POPC.INC.32 RZ, [R50+URZ] ;  /* 0x0000000032ff7f8c */ /* 0x0003e2000d8000ff */
[----:B------:R-:W-:-:S02]  /*1170*/  SHF.R.U32.HI R57, RZ, UR5, R13 ;  /* 0x00000005ff397c19 */ /* 0x000fc4000801160d */
[----:B--2---:R-:W-:Y:S01]  /*1180*/  SHF.R.U32.HI R26, RZ, UR5, R6 ;  /* 0x00000005ff1a7c19 */ /* 0x004fe20008011606 */
[----:B------:R2:W-:Y:S01]  /*1190*/  ATOMS.POPC.INC.32 RZ, [R51+URZ] ;  /* 0x0000000033ff7f8c */ /* 0x0005e2000d8000ff */
[----:B------:R-:W-:Y:S02]  /*11a0*/  LOP3.LUT R0, R0, UR4, RZ, 0x30, !PT ;  /* 0x0000000400007c12 */ /* 0x000fe4000f8e30ff */
[----:B------:R-:W-:Y:S02]  /*11b0*/  LOP3.LUT R54, R26, UR4, RZ, 0x30, !PT ;  /* 0x000000041a367c12 */ /* 0x000fe4000f8e30ff */
[----:B------:R-:W-:Y:S01]  /*11c0*/  LOP3.LUT R58, R53, UR4, RZ, 0x30, !PT ;  /* 0x00000004353a7c12 */ /* 0x000fe2000f8e30ff */
[--C-:B------:R-:W-:Y:S01]  /*11d0*/  IMAD R53, R0, 0x4, R5.reuse ;  /* 0x0000000400357824 */ /* 0x100fe200078e0205 */
[----:B------:R-:W-:Y:S01]  /*11e0*/  ISETP.GT.U32.AND P2, PT, R3, 0xff, PT ;  /* 0x000000ff0300780c */ /* 0x000fe20003f44070 */
[--C-:B------:R-:W-:Y:S01]  /*11f0*/  IMAD R54, R54, 0x4, R5.reuse ;  /* 0x0000000436367824 */ /* 0x100fe200078e0205 */
[----:B------:R-:W-:Y:S01]  /*1200*/  LOP3.LUT R60, R55, UR4, RZ, 0x30, !PT ;  /* 0x00000004373c7c12 */ /* 0x000fe2000f8e30ff */
[--C-:B------:R-:W-:Y:S01]  /*1210*/  IMAD R58, R58, 0x4, R5.reuse ;  /* 0x000000043a3a7824 */ /* 0x100fe200078e0205 */
[----:B------:R-:W-:Y:S01]  /*1220*/  LOP3.LUT R26, R57, UR4, RZ, 0x30, !PT ;  /* 0x00000004391a7c12 */ /* 0x000fe2000f8e30ff */
[----:B------:R3:W-:Y:S01]  /*1230*/  ATOMS.POPC.INC.32 RZ, [R53+URZ] ;  /* 0x0000000035ff7f8c */ /* 0x0007e2000d8000ff */
[----:B-1----:R-:W-:Y:S01]  /*1240*/  P2R R50, PR, RZ, 0x4 ;  /* 0x00000004ff327803 */ /* 0x002fe20000000000 */
[----:B------:R-:W-:-:S02]  /*1250*/  IMAD R60, R60, 0x4, R5 ;  /* 0x000000043c3c7824 */ /* 0x000fc400078e0205 */
[----:B------:R-:W-:Y:S01]  /*1260*/  IMAD R5, R26, 0x4, R5 ;  /* 0x000000041a057824 */ /* 0x000fe200078e0205 */
[----:B------:R3:W-:Y:S01]  /*1270*/  ATOMS.POPC.INC.32 RZ, [R54+URZ] ;  /* 0x0000000036ff7f8c */ /* 0x0007e2000d8000ff */
[----:B--2---:R-:W-:Y:S02]  /*1280*/  IMAD R51, R3, 0x4, R7 ;  /* 0x0000000403337824 */ /* 0x004fe400078e0207 */
[----:B------:R-:W-:Y:S01]  /*1290*/  IMAD.MOV.U32 R0, RZ, RZ, RZ ;  /* 0x000000ffff007224 */ /* 0x000fe200078e00ff */
[----:B------:R3:W-:Y:S04]  /*12a0*/  ATOMS.POPC.INC.32 RZ, [R58+URZ] ;  /* 0x000000003aff7f8c */ /* 0x0007e8000d8000ff */
[----:B------:R3:W-:Y:S04]  /*12b0*/  ATOMS.POPC.INC.32 RZ, [R60+URZ] ;  /* 0x000000003cff7f8c */ /* 0x0007e8000d8000ff */
[----:B------:R3:W-:Y:S01]  /*12c0*/  ATOMS.POPC.INC.32 RZ, [R5+URZ] ;  /* 0x0000000005ff7f8c */ /* 0x0007e2000d8000ff */
[----:B------:R-:W-:Y:S06]  /*12d0*/  BAR.SYNC.DEFER_BLOCKING 0x0 ;  /* 0x0000000000007b1d */ /* 0x000fec0000010000 */
[----:B------:R-:W-:Y:S05]  /*12e0*/  @P2 BRA `(.L_x_13) ;  /* 0x00000000008c2947 */ /* 0x000fea0003800000 */
[----:B------:R-:W1:Y:S04]  /*12f0*/  LDS R0, [R51] ;  /* 0x0000000033007984 */ /* 0x000e680000000800 */
[----:B---3--:R-:W2:Y:S04]  /*1300*/  LDS R5, [R51+0x400] ;  /* 0x0004000033057984 */ /* 0x008ea80000000800 */
[----:B------:R-:W3:Y:S04]  /*1310*/  LDS R53, [R51+0x800] ;  /* 0x0008000033357984 */ /* 0x000ee80000000800 */
[----:B------:R-:W4:Y:S04]  /*1320*/  LDS R55, [R51+0xc00] ;  /* 0x000c000033377984 */ /* 0x000f280000000800 */
[----:B------:R-:W5:Y:S04]  /*1330*/  LDS R57, [R51+0x1000] ;  /* 0x0010000033397984 */ /* 0x000f680000000800 */
[----:B------:R-:W0:Y:S04]  /*1340*/  LDS R59, [R51+0x1400] ;  /* 0x00140000333b7984 */ /* 0x000e280000000800 */
[----:B------:R-:W-:Y:S04]  /*1350*/  LDS R61, [R51+0x2000] ;  /* 0x00200000333d7984 */ /* 0x000fe80000000800 */
[----:B------:R-:W-:Y:S04]  /*1360*/  LDS R63, [R51+0x2400] ;  /* 0x00240000333f7984 */ /* 0x000fe80000000800 */
[----:B------:R-:W-:Y:S04]  /*1370*/  LDS R65, [R51+0x2800] ;  /* 0x0028000033417984 */ /* 0x000fe80000000800 */
[----:B------:R-:W-:Y:S04]  /*1380*/  STS [R51], RZ ;  /* 0x000000ff33007388 */ /* 0x000fe80000000800 */
[----:B-1----:R-:W-:Y:S01]  /*1390*/  STS [R51+0x400], R0 ;  /* 0x0004000033007388 */ /* 0x002fe20000000800 */
[----:B--2---:R-:W-:-:S03]  /*13a0*/  IMAD.IADD R54, R0, 0x1, R5 ;  /* 0x0000000100367824 */ /* 0x004fc600078e0205 */
[----:B------:R-:W1:Y:S01]  /*13b0*/  LDS R5, [R51+0x1800] ;  /* 0x0018000033057984 */ /* 0x000e620000000800 */
[----:B---3--:R-:W-:-:S03]  /*13c0*/  IMAD.IADD R58, R54, 0x1, R53 ;  /* 0x00000001363a7824 */ /* 0x008fc600078e0235 */
[----:B------:R-:W2:Y:S01]  /*13d0*/  LDS R53, [R51+0x1c00] ;  /* 0x001c000033357984 */ /* 0x000ea20000000800 */
[----:B----4-:R-:W-:-:S03]  /*13e0*/  IMAD.IADD R60, R58, 0x1, R55 ;  /* 0x000000013a3c7824 */ /* 0x010fc600078e0237 */
[----:B------:R1:W-:Y:S01]  /*13f0*/  STS [R51+0x800], R54 ;  /* 0x0008003633007388 */ /* 0x0003e20000000800 */
[----:B-----5:R-:W-:-:S03]  /*1400*/  IMAD.IADD R62, R60, 0x1, R57 ;  /* 0x000000013c3e7824 */ /* 0x020fc600078e0239 */
[----:B------:R-:W3:Y:S01]  /*1410*/  LDS R55, [R51+0x2c00] ;  /* 0x002c000033377984 */ /* 0x000ee20000000800 */
[----:B0-----:R-:W-:-:S03]  /*1420*/  IMAD.IADD R64, R62, 0x1, R59 ;  /* 0x000000013e407824 */ /* 0x001fc600078e023b */
[----:B------:R0:W-:Y:S04]  /*1430*/  STS [R51+0xc00], R58 ;  /* 0x000c003a33007388 */ /* 0x0001e80000000800 */
[----:B------:R4:W-:Y:S04]  /*1440*/  STS [R51+0x1000], R60 ;  /* 0x0010003c33007388 */ /* 0x0009e80000000800 */
[----:B------:R4:W-:Y:S04]  /*1450*/  STS [R51+0x1400], R62 ;  /* 0x0014003e33007388 */ /* 0x0009e80000000800 */
[----:B------:R4:W-:Y:S01]  /*1460*/  STS [R51+0x1800], R64 ;  /* 0x0018004033007388 */ /* 0x0009e20000000800 */
[----:B-1----:R-:W-:-:S04]  /*1470*/  IMAD.IADD R54, R64, 0x1, R5 ;  /* 0x0000000140367824 */ /* 0x002fc800078e0205 */
[----:B--2---:R-:W-:Y:S01]  /*1480*/  IMAD.IADD R66, R54, 0x1, R53 ;  /* 0x0000000136427824 */ /* 0x004fe200078e0235 */
[----:B------:R4:W-:Y:S03]  /*1490*/  STS [R51+0x1c00], R54 ;  /* 0x001c003633007388 */ /* 0x0009e60000000800 */
[----:B------:R-:W-:Y:S01]  /*14a0*/  IMAD.IADD R68, R66, 0x1, R61 ;  /* 0x0000000142447824 */ /* 0x000fe200078e023d */
[----:B------:R4:W-:Y:S03]  /*14b0*/  STS [R51+0x2000], R66 ;  /* 0x0020004233007388 */ /* 0x0009e60000000800 */
[----:B------:R-:W-:Y:S01]  /*14c0*/  IMAD.IADD R70, R68, 0x1, R63 ;  /* 0x0000000144467824 */ /* 0x000fe200078e023f */
[----:B------:R4:W-:Y:S03]  /*14d0*/  STS [R51+0x2400], R68 ;  /* 0x0024004433007388 */ /* 0x0009e60000000800 */
[----:B0-----:R-:W-:Y:S01]  /*14e0*/  IMAD.IADD R58, R70, 0x1, R65 ;  /* 0x00000001463a7824 */ /* 0x001fe200078e0241 */
[----:B------:R4:W-:Y:S03]  /*14f0*/  STS [R51+0x2800], R70 ;  /* 0x0028004633007388 */ /* 0x0009e60000000800 */
[----:B---3--:R-:W-:Y:S01]  /*1500*/  IMAD.IADD R0, R58, 0x1, R55 ;  /* 0x000000013a007824 */ /* 0x008fe200078e0237 */
[----:B------:R4:W-:Y:S06]  /*1510*/  STS [R51+0x2c00], R58 ;  /* 0x002c003a33007388 */ /* 0x0009ec0000000800 */
.L_x_13:
[----:B------:R-:W-:Y:S05]  /*1520*/  BSYNC.RECONVERGENT B0 ;  /* 0x0000000000007941 */ /* 0x000fea0003800200 */
.L_x_12:
[----:B------:R-:W-:Y:S01]  /*1530*/  ISETP.NE.AND P0, PT, R0, 0x1980, PT ;  /* 0x000019800000780c */ /* 0x000fe20003f05270 */
[----:B---3--:R-:W-:Y:S01]  /*1540*/  IMAD R5, R42, 0x100, R3 ;  /* 0x000001002a057824 */ /* 0x008fe200078e0203 */
[----:B------:R-:W-:Y:S01]  /*1550*/  @!P2 LOP3.LUT R53, R0, 0x40000000, RZ, 0xfc, !PT ;  /* 0x400000000035a812 */ /* 0x000fe200078efcff */
[----:B------:R-:W-:Y:S01]  /*1560*/  IMAD R41, R41, 0x11, RZ ;  /* 0x0000001129297824 */ /* 0x000fe200078e02ff */
[----:B------:R-:W-:Y:S01]  /*1570*/  ISETP.LT.U32.AND P0, PT, R3, 0x100, !P0 ;  /* 0x000001000300780c */ /* 0x000fe20004701070 */
[----:B0-----:R-:W-:-:S03]  /*1580*/  IMAD.WIDE R14, R5, 0x4, R14 ;  /* 0x00000004050e7825 */ /* 0x001fc600078e020e */
[----:B------:R-:W-:Y:S01]  /*1590*/  LOP3.LUT R57, R41, R4, RZ, 0xfc, !PT ;  /* 0x0000000429397212 */ /* 0x000fe200078efcff */
[----:B----4-:R-:W-:Y:S01]  /*15a0*/  IMAD R54, R42, 0x1980, RZ ;  /* 0x000019802a367824 */ /* 0x010fe200078e02ff */
[----:B------:R0:W-:Y:S07]  /*15b0*/  @!P2 STG.E.STRONG.SYS desc[UR6][R14.64], R53 ;  /* 0x000000350e00a986 */ /* 0x0001ee000c115906 */
[----:B------:R-:W-:Y:S06]  /*15c0*/  BAR.RED.OR.DEFER_BLOCKING 0x0, P0 ;  /* 0x0000000000007b1d */ /* 0x000fec0000014800 */
[----:B------:R-:W1:Y:S01]  /*15d0*/  B2R.RESULT RZ, P0 ;  /* 0x0000000000ff731c */ /* 0x000e620000004000 */
[----:B------:R-:W-:-:S04]  /*15e0*/  IADD3 R4, P1, PT, R54, R57, RZ ;  /* 0x0000003936047210 */ /* 0x000fc80007f3e0ff */
[----:B------:R-:W-:Y:S01]  /*15f0*/  LEA.HI.X.SX32 R55, R54, RZ, 0x1, P1 ;  /* 0x000000ff36377211 */ /* 0x000fe200008f0eff */
[----:B------:R-:W-:-:S03]  /*1600*/  IMAD.SHL.U32 R5, R4, 0x4, RZ ;  /* 0x0000000404057824 */ /* 0x000fc600078e00ff */
[----:B------:R-:W-:Y:S01]  /*1610*/  SHF.L.U64.HI R4, R4, 0x2, R55 ;  /* 0x0000000204047819 */ /* 0x000fe20000010237 */
[----:B01----:R-:W-:Y:S06]  /*1620*/  @!P0 BRA `(.L_x_14) ;  /* 0x0000001000b48947 */ /* 0x003fec0003800000 */
[----:B------:R-:W0:Y:S01]  /*1630*/  LDCU.64 UR8, c[0x0][0x3b8] ;  /* 0x00007700ff0877ac */ /* 0x000e220008000a00 */
[----:B------:R-:W-:Y:S01]  /*1640*/  BSSY B1, `(.L_x_15) ;  /* 0x0000032000017945 */ /* 0x000fe20003800000 */
[----:B------:R-:W-:Y:S01]  /*1650*/  IMAD R13, R3, 0x8, R7 ;  /* 0x00000008030d7824 */ /* 0x000fe200078e0207 */
[----:B0-----:R-:W-:-:S04]  /*1660*/  IADD3 R8, P0, PT, R5, UR8, RZ ;  /* 0x0000000805087c10 */ /* 0x001fc8000ff1e0ff */
[----:B------:R-:W-:Y:S01]  /*1670*/  IADD3.X R9, PT, PT, R4, UR9, RZ, P0, !PT ;  /* 0x0000000904097c10 */ /* 0x000fe200087fe4ff */
[----:B------:R-:W-:Y:S08]  /*1680*/  @P2 BRA `(.L_x_16) ;  /* 0x0000000000b42947 */ /* 0x000ff00003800000 */
[----:B------:R-:W0:Y:S02]  /*1690*/  LDCU.64 UR8, c[0x0][0x398] ;  /* 0x00007300ff0877ac */ /* 0x000e240008000a00 */
[----:B0-----:R-:W-:-:S04]  /*16a0*/  LEA R10, P0, R3, UR8, 0x3 ;  /* 0x00000008030a7c11 */ /* 0x001fc8000f8018ff */
[----:B------:R-:W-:-:S05]  /*16b0*/  LEA.HI.X R11, R3, UR9, RZ, 0x3, P0 ;  /* 0x00000009030b7c11 */ /* 0x000fca00080f1cff */
[----:B------:R-:W2:Y:S01]  /*16c0*/  LDG.E.64 R4, desc[UR6][R10.64] ;  /* 0x000000060a047981 */ /* 0x000ea2000c1e1b00 */
[----:B------:R-:W-:-:S04]  /*16d0*/  ISETP.GT.U32.AND P0, PT, R3, R49, PT ;  /* 0x000000310300720c */ /* 0x000fc80003f04070 */
[----:B------:R-:W-:-:S04]  /*16e0*/  SEL R17, RZ, 0x1980, !P0 ;  /* 0x00001980ff117807 */ /* 0x000fc80004000000 */
[----:B--2---:R-:W-:Y:S01]  /*16f0*/  IADD3 R4, P0, PT, R4, -R17, RZ ;  /* 0x8000001104047210 */ /* 0x004fe20007f1e0ff */
[----:B------:R-:W-:-:S03]  /*1700*/  IMAD.MOV.U32 R17, RZ, RZ, R0 ;  /* 0x000000ffff117224 */ /* 0x000fc600078e0000 */
[----:B------:R-:W-:Y:S02]  /*1710*/  IADD3.X R5, PT, PT, R5, -0x1, RZ, P0, !PT ;  /* 0xffffffff05057810 */ /* 0x000fe400007fe4ff */
[----:B------:R-:W-:-:S03]  /*1720*/  ISETP.GE.AND P0, PT, R42, 0x1, PT ;  /* 0x000000012a00780c */ /* 0x000fc60003f06270 */
[----:B------:R0:W-:Y:S10]  /*1730*/  STS.64 [R13+0x6600], R4 ;  /* 0x006600040d007388 */ /* 0x0001f40000000a00 */
[----:B------:R-:W-:Y:S05]  /*1740*/  @!P0 BRA `(.L_x_17) ;  /* 0x00000000006c8947 */ /* 0x000fea0003800000 */
[----:B------:R-:W-:Y:S01]  /*1750*/  BSSY B0, `(.L_x_18) ;  /* 0x0000019000007945 */ /* 0x000fe20003800000 */
[----:B------:R-:W-:Y:S02]  /*1760*/  IMAD.MOV.U32 R6, RZ, RZ, -0x1 ;  /* 0xffffffffff067424 */ /* 0x000fe400078e00ff */
[----:B------:R-:W-:Y:S02]  /*1770*/  IMAD.MOV.U32 R10, RZ, RZ, R42 ;  /* 0x000000ffff0a7224 */ /* 0x000fe400078e002a */
[----:B------:R-:W-:-:S07]  /*1780*/  IMAD.MOV.U32 R17, RZ, RZ, R0 ;  /* 0x000000ffff117224 */ /* 0x000fce00078e0000 */
.L_x_22:
[----:B0-----:R-:W0:Y:S01]  /*1790*/  LDC.64 R4, c[0x0][0x380] ;  /* 0x0000e000ff047b82 */ /* 0x001e220000000a00 */
[----:B------:R-:W-:Y:S01]  /*17a0*/  VIADD R19, R10, 0xffffffff ;  /* 0xffffffff0a137836 */ /* 0x000fe20000000000 */
[----:B------:R-:W-:Y:S03]  /*17b0*/  BSSY B2, `(.L_x_19) ;  /* 0x0000008000027945 */ /* 0x000fe60003800000 */
[----:B------:R-:W-:-:S04]  /*17c0*/  IMAD R11, R19, 0x100, R3 ;  /* 0x00000100130b7824 */ /* 0x000fc800078e0203 */
[----:B0-----:R-:W-:-:S07]  /*17d0*/  IMAD.WIDE R4, R11, 0x4, R4 ;  /* 0x000000040b047825 */ /* 0x001fce00078e0204 */
.L_x_20:
[----:B------:R-:W-:Y:S05]  /*17e0*/  YIELD ;  /* 0x0000000000007946 */ /* 0x000fea0003800000 */
[----:B------:R0:W-:Y:S06]  /*17f0*/  MEMBAR.SC.CTA ;  /* 0x0000000000007992 */ /* 0x0001ec0000000000 */
[----:B0-----:R-:W2:Y:S02]  /*1800*/  LDG.E.STRONG.SYS R11, desc[UR6][R4.64] ;  /* 0x00000006040b7981 */ /* 0x001ea4000c1f5900 */
[----:B--2---:R-:W-:-:S13]  /*1810*/  ISETP.NE.AND P0, PT, R11, RZ, PT ;  /* 0x000000ff0b00720c */ /* 0x004fda0003f05270 */
[----:B------:R-:W-:Y:S05]  /*1820*/  @!P0 BRA `(.L_x_20) ;  /* 0xfffffffc00ec8947 */ /* 0x000fea000383ffff */
[----:B------:R-:W-:Y:S05]  /*1830*/  BSYNC B2 ;  /* 0x0000000000027941 */ /* 0x000fea0003800000 */
.L_x_19:
[----:B------:R-:W-:Y:S01]  /*1840*/  BSSY.RECONVERGENT B2, `(.L_x_21) ;  /* 0x0000006000027945 */ /* 0x000fe20003800200 */
[C---:B------:R-:W-:Y:S02]  /*1850*/  ISETP.GT.AND P0, PT, R11.reuse, -0x1, PT ;  /* 0xffffffff0b00780c */ /* 0x040fe40003f04270 */
[----:B------:R-:W-:Y:S01]  /*1860*/  LOP3.LUT R4, R11, 0x3fffffff, RZ, 0xc0, !PT ;  /* 0x3fffffff0b047812 */ /* 0x000fe200078ec0ff */
[----:B------:R-:W-:Y:S05]  /*1870*/  WARPSYNC.EXCLUSIVE R6 ;  /* 0x0000000006007348 */ /* 0x000fea0003a00000 */
[----:B------:R-:W-:-:S05]  /*1880*/  IMAD.IADD R17, R4, 0x1, R17 ;  /* 0x0000000104117824 */ /* 0x000fca00078e0211 */
[----:B------:R-:W-:-:S07]  /*1890*/  VOTE.ANY R6, PT, P0 ;  /* 0x0000000000067806 */ /* 0x000fce00000e0100 */
[----:B------:R-:W-:Y:S05]  /*18a0*/  BSYNC.RECONVERGENT B2 ;  /* 0x0000000000027941 */ /* 0x000fea0003800200 */
.L_x_21:
[----:B------:R-:W-:Y:S01]  /*18b0*/  ISETP.GT.U32.AND P1, PT, R10, 0x1, PT ;  /* 0x000000010a00780c */ /* 0x000fe20003f24070 */
[----:B------:R-:W-:-:S12]  /*18c0*/  IMAD.MOV.U32 R10, RZ, RZ, R19 ;  /* 0x000000ffff0a7224 */ /* 0x000fd800078e0013 */
[----:B------:R-:W-:Y:S05]  /*18d0*/  @P0 BRA P1, `(.L_x_22) ;  /* 0xfffffffc00ac0947 */ /* 0x000fea000083ffff */
[----:B------:R-:W-:Y:S05]  /*18e0*/  BSYNC B0 ;  /* 0x0000000000007941 */ /* 0x000fea0003800000 */
.L_x_18:
[----:B------:R1:W2:Y:S02]  /*18f0*/  LDS.64 R4, [R13+0x6600] ;  /* 0x006600000d047984 */ /* 0x0002a40000000a00 */
.L_x_17:
[C---:B------:R-:W-:Y:S01]  /*1900*/  IMAD.IADD R19, R17.reuse, 0x1, -R0 ;  /* 0x0000000111137824 */ /* 0x040fe200078e0a00 */
[----:B------:R-:W-:-:S04]  /*1910*/  LOP3.LUT R11, R17, 0x80000000, RZ, 0xfc, !PT ;  /* 0x80000000110b7812 */ /* 0x000fc800078efcff */
[C---:B0-2---:R-:W-:Y:S01]  /*1920*/  IADD3 R4, P0, PT, R19.reuse, R4, RZ ;  /* 0x0000000413047210 */ /* 0x045fe20007f1e0ff */
[----:B------:R0:W-:Y:S03]  /*1930*/  STG.E.STRONG.SYS desc[UR6][R14.64], R11 ;  /* 0x0000000b0e007986 */ /* 0x0001e6000c115906 */
[----:B------:R-:W-:-:S05]  /*1940*/  LEA.HI.X.SX32 R5, R19, R5, 0x1, P0 ;  /* 0x0000000513057211 */ /* 0x000fca00000f0eff */
[----:B------:R0:W-:Y:S04]  /*1950*/  STS.64 [R13+0x6600], R4 ;  /* 0x006600040d007388 */ /* 0x0001e80000000a00 */
.L_x_16:
[----:B------:R-:W-:Y:S05]  /*1960*/  BSYNC B1 ;  /* 0x0000000000017941 */ /* 0x000fea0003800000 */
.L_x_15:
[----:B0-----:R-:W0:Y:S01]  /*1970*/  LDC R5, c[0x0][0x3c0] ;  /* 0x0000f000ff057b82 */ /* 0x001e220000000800 */
[----:B------:R-:W-:-:S07]  /*1980*/  IMAD R4, R49, 0x8, R7 ;  /* 0x0000000831047824 */ /* 0x000fce00078e0207 */
[----:B------:R-:W2:Y:S01]  /*1990*/  LDC.64 R16, c[0x0][0x390] ;  /* 0x0000e400ff107b82 */ /* 0x000ea20000000a00 */
[----:B0-----:R-:W-:Y:S02]  /*19a0*/  ISETP.GE.AND P0, PT, R47, R5, PT ;  /* 0x000000052f00720c */ /* 0x001fe40003f06270 */
[----:B--2---:R-:W-:-:S04]  /*19b0*/  ISETP.EQ.U32.AND P1, PT, R16, RZ, PT ;  /* 0x000000ff1000720c */ /* 0x004fc80003f22070 */
[----:B------:R-:W-:-:S04]  /*19c0*/  ISETP.EQ.OR.EX P0, PT, R17, RZ, !P0, P1 ;  /* 0x000000ff1100720c */ /* 0x000fc80004702710 */
[----:B------:R-:W-:-:S13]  /*19d0*/  ISETP.GT.U32.OR P0, PT, R3, 0xff, P0 ;  /* 0x000000ff0300780c */ /* 0x000fda0000704470 */
[----:B------:R-:W-:Y:S05]  /*19e0*/  @P0 BRA `(.L_x_23) ;  /* 0x0000000000240947 */ /* 0x000fea0003800000 */
[----:B------:R-:W0:Y:S01]  /*19f0*/  LDS.64 R10, [R13+0x6600] ;  /* 0x006600000d0a7984 */ /* 0x000e220000000a00 */
[C---:B------:R-:W-:Y:S02]  /*1a00*/  ISETP.GT.U32.AND P0, PT, R3.reuse, R49, PT ;  /* 0x000000310300720c */ /* 0x040fe40003f04070 */
[C---:B------:R-:W-:Y:S02]  /*1a10*/  LEA R6, P2, R3.reuse, R16, 0x3 ;  /* 0x0000001003067211 */ /* 0x040fe400078418ff */
[----:B------:R-:W-:Y:S02]  /*1a20*/  SEL R7, RZ, 0x1980, !P0 ;  /* 0x00001980ff077807 */ /* 0x000fe40004000000 */
[--C-:B------:R-:W-:Y:S02]  /*1a30*/  SHF.R.S32.HI R15, RZ, 0x1f, R0.reuse ;  /* 0x0000001fff0f7819 */ /* 0x100fe40000011400 */
[----:B0-----:R-:W-:Y:S02]  /*1a40*/  IADD3 R2, P0, P1, R10, R7, R0 ;  /* 0x000000070a027210 */ /* 0x001fe4000791e000 */
[----:B------:R-:W-:-:S02]  /*1a50*/  LEA.HI.X R7, R3, R17, RZ, 0x3, P2 ;  /* 0x0000001103077211 */ /* 0x000fc400010f1cff */
[----:B------:R-:W-:-:S05]  /*1a60*/  IADD3.X R3, PT, PT, R11, RZ, R15, P0, P1 ;  /* 0x000000ff0b037210 */ /* 0x000fca00007e240f */
[----:B------:R0:W-:Y:S04]  /*1a70*/  STG.E.64 desc[UR6][R6.64], R2 ;  /* 0x0000000206007986 */ /* 0x0001e8000c101b06 */
.L_x_23:
[----:B------:R-:W-:Y:S05]  /*1a80*/  WARPSYNC.ALL ;  /* 0x0000000000007948 */ /* 0x000fea0003800000 */
[----:B------:R-:W-:Y:S01]  /*1a90*/  BAR.SYNC.DEFER_BLOCKING 0x0 ;  /* 0x0000000000007b1d */ /* 0x000fe20000010000 */
[----:B------:R-:W-:-:S05]  /*1aa0*/  ISETP.GT.AND P0, PT, R47, R5, PT ;  /* 0x000000052f00720c */ /* 0x000fca0003f04270 */
[----:B0-----:R0:W2:Y:S08]  /*1ab0*/  LDS.64 R2, [R4+0x6600] ;  /* 0x0066000004027984 */ /* 0x0010b00000000a00 */
[----:B0-----:R-:W-:Y:S05]  /*1ac0*/  @P0 BRA `(.L_x_24) ;  /* 0x00000000005c0947 */ /* 0x001fea0003800000 */
[----:B------:R-:W0:Y:S01]  /*1ad0*/  LDCU.64 UR4, c[0x0][0x3a0] ;  /* 0x00007400ff0477ac */ /* 0x000e220008000a00 */
[----:B--2---:R-:W-:-:S05]  /*1ae0*/  IADD3 R0, P1, PT, R57, R2, RZ ;  /* 0x0000000239007210 */ /* 0x004fca0007f3e0ff */
[----:B------:R-:W-:Y:S01]  /*1af0*/  IMAD.X R7, RZ, RZ, R3, P1 ;  /* 0x000000ffff077224 */ /* 0x000fe200008e0603 */
[----:B0-----:R-:W-:-:S04]  /*1b00*/  LEA R2, P1, R0, UR4, 0x2 ;  /* 0x0000000400027c11 */ /* 0x001fc8000f8210ff */
[----:B------:R-:W-:-:S05]  /*1b10*/  LEA.HI.X R3, R0, UR5, R7, 0x2, P1 ;  /* 0x0000000500037c11 */ /* 0x000fca00088f1407 */
[----:B------:R2:W-:Y:S04]  /*1b20*/  STG.E desc[UR6][R2.64], R28 ;  /* 0x0000001c02007986 */ /* 0x0005e8000c101906 */
        /* <DEDUP_REMOVED lines=15> */
[----:B------:R2:W-:Y:S01]  /*1c20*/  STG.E desc[UR6][R2.64+0x800], R46 ;  /* 0x0008002e02007986 */ /* 0x0005e2000c101906 */
[----:B------:R-:W-:Y:S05]  /*1c30*/  BRA `(.L_x_25) ;  /* 0x0000000000e07947 */ /* 0x000fea0003800000 */
.L_x_24:
[----:B------:R-:W0:Y:S01]  /*1c40*/  LDCU.64 UR4, c[0x0][0x3a0] ;  /* 0x00007400ff0477ac */ /* 0x000e220008000a00 */
[----:B------:R-:W-:Y:S01]  /*1c50*/  IMAD R4, R42, -0x1980, R5 ;  /* 0xffffe6802a047824 */ /* 0x000fe200078e0205 */
[C---:B--2---:R-:W-:Y:S01]  /*1c60*/  IADD3 R0, P1, PT, R57.reuse, R2, RZ ;  /* 0x0000000239007210 */ /* 0x044fe20007f3e0ff */
[C---:B------:R-:W-:Y:S02]  /*1c70*/  VIADD R11, R57.reuse, 0x20 ;  /* 0x00000020390b7836 */ /* 0x040fe40000000000 */
[C---:B-1----:R-:W-:Y:S01]  /*1c80*/  VIADD R13, R57.reuse, 0x40 ;  /* 0x00000040390d7836 */ /* 0x042fe20000000000 */
[-C--:B------:R-:W-:Y:S01]  /*1c90*/  ISETP.GE.AND P5, PT, R57, R4.reuse, PT ;  /* 0x000000043900720c */ /* 0x080fe20003fa6270 */
[----:B------:R-:W-:Y:S01]  /*1ca0*/  IMAD.X R7, RZ, RZ, R3, P1 ;  /* 0x000000ffff077224 */ /* 0x000fe200008e0603 */
[-C--:B------:R-:W-:Y:S01]  /*1cb0*/  ISETP.GE.AND P4, PT, R11, R4.reuse, PT ;  /* 0x000000040b00720c */ /* 0x080fe20003f86270 */
[----:B------:R-:W-:Y:S01]  /*1cc0*/  VIADD R11, R57, 0x60 ;  /* 0x00000060390b7836 */ /* 0x000fe20000000000 */
[----:B------:R-:W-:Y:S01]  /*1cd0*/  ISETP.GE.AND P3, PT, R13, R4, PT ;  /* 0x000000040d00720c */ /* 0x000fe20003f66270 */
[----:B------:R-:W-:-:S02]  /*1ce0*/  VIADD R13, R57, 0x80 ;  /* 0x00000080390d7836 */ /* 0x000fc40000000000 */
[----:B------:R-:W-:Y:S01]  /*1cf0*/  VIADD R15, R57, 0xa0 ;  /* 0x000000a0390f7836 */ /* 0x000fe20000000000 */
[-C--:B------:R-:W-:Y:S01]  /*1d00*/  ISETP.GE.AND P2, PT, R11, R4.reuse, PT ;  /* 0x000000040b00720c */ /* 0x080fe20003f46270 */
[----:B------:R-:W-:Y:S01]  /*1d10*/  VIADD R11, R57, 0xc0 ;  /* 0x000000c0390b7836 */ /* 0x000fe20000000000 */
[C---:B0-----:R-:W-:Y:S02]  /*1d20*/  LEA R2, P1, R0.reuse, UR4, 0x2 ;  /* 0x0000000400027c11 */ /* 0x041fe4000f8210ff */
[-C--:B------:R-:W-:Y:S02]  /*1d30*/  ISETP.GE.AND P6, PT, R15, R4.reuse, PT ;  /* 0x000000040f00720c */ /* 0x080fe40003fc6270 */
[----:B------:R-:W-:Y:S02]  /*1d40*/  LEA.HI.X R3, R0, UR5, R7, 0x2, P1 ;  /* 0x0000000500037c11 */ /* 0x000fe400088f1407 */
[----:B------:R-:W-:Y:S01]  /*1d50*/  ISETP.GE.AND P1, PT, R13, R4, PT ;  /* 0x000000040d00720c */ /* 0x000fe20003f26270 */
[----:B------:R-:W-:-:S02]  /*1d60*/  VIADD R13, R57, 0xe0 ;  /* 0x000000e0390d7836 */ /* 0x000fc40000000000 */
[----:B------:R0:W-:Y:S01]  /*1d70*/  @!P5 STG.E desc[UR6][R2.64], R28 ;  /* 0x0000001c0200d986 */ /* 0x0001e2000c101906 */
[-C--:B------:R-:W-:Y:S01]  /*1d80*/  ISETP.GE.AND P5, PT, R11, R4.reuse, PT ;  /* 0x000000040b00720c */ /* 0x080fe20003fa6270 */
[----:B------:R-:W-:Y:S02]  /*1d90*/  VIADD R11, R57, 0x100 ;  /* 0x00000100390b7836 */ /* 0x000fe40000000000 */
[----:B------:R0:W-:Y:S01]  /*1da0*/  @!P4 STG.E desc[UR6][R2.64+0x80], R29 ;  /* 0x0000801d0200c986 */ /* 0x0001e2000c101906 */
[-C--:B------:R-:W-:Y:S01]  /*1db0*/  ISETP.GE.AND P4, PT, R13, R4.reuse, PT ;  /* 0x000000040d00720c */ /* 0x080fe20003f86270 */
[----:B------:R-:W-:Y:S02]  /*1dc0*/  VIADD R13, R57, 0x120 ;  /* 0x00000120390d7836 */ /* 0x000fe40000000000 */
[----:B------:R0:W-:Y:S01]  /*1dd0*/  @!P3 STG.E desc[UR6][R2.64+0x100], R30 ;  /* 0x0001001e0200b986 */ /* 0x0001e2000c101906 */
        /* <DEDUP_REMOVED lines=21> */
[----:B------:R-:W-:-:S03]  /*1f30*/  ISETP.GE.AND P2, PT, R13, R4, PT ;  /* 0x000000040d00720c */ /* 0x000fc60003f46270 */
[----:B------:R0:W-:Y:S01]  /*1f40*/  @!P1 STG.E desc[UR6][R2.64+0x500], R38 ;  /* 0x0005002602009986 */ /* 0x0001e2000c101906 */
[----:B------:R-:W-:-:S03]  /*1f50*/  ISETP.GE.AND P1, PT, R11, R4, PT ;  /* 0x000000040b00720c */ /* 0x000fc60003f26270 */
[----:B------:R0:W-:Y:S04]  /*1f60*/  @!P6 STG.E desc[UR6][R2.64+0x580], R39 ;  /* 0x000580270200e986 */ /* 0x0001e8000c101906 */
[----:B------:R0:W-:Y:S04]  /*1f70*/  @!P5 STG.E desc[UR6][R2.64+0x600], R40 ;  /* 0x000600280200d986 */ /* 0x0001e8000c101906 */
[----:B------:R0:W-:Y:S04]  /*1f80*/  @!P4 STG.E desc[UR6][R2.64+0x680], R43 ;  /* 0x0006802b0200c986 */ /* 0x0001e8000c101906 */
[----:B------:R0:W-:Y:S04]  /*1f90*/  @!P3 STG.E desc[UR6][R2.64+0x700], R44 ;  /* 0x0007002c0200b986 */ /* 0x0001e8000c101906 */
[----:B------:R0:W-:Y:S04]  /*1fa0*/  @!P2 STG.E desc[UR6][R2.64+0x780], R45 ;  /* 0x0007802d0200a986 */ /* 0x0001e8000c101906 */
[----:B------:R0:W-:Y:S02]  /*1fb0*/  @!P1 STG.E desc[UR6][R2.64+0x800], R46 ;  /* 0x0008002e02009986 */ /* 0x0001e4000c101906 */
.L_x_25:
[----:B------:R-:W-:Y:S05]  /*1fc0*/  @P0 BRA `(.L_x_26) ;  /* 0x0000000000480947 */ /* 0x000fea0003800000 */
[----:B------:R3:W5:Y:S04]  /*1fd0*/  LDG.E R11, desc[UR6][R8.64] ;  /* 0x00000006080b7981 */ /* 0x000768000c1e1900 */
[----:B-1----:R3:W5:Y:S04]  /*1fe0*/  LDG.E R13, desc[UR6][R8.64+0x80] ;  /* 0x00008006080d7981 */ /* 0x002768000c1e1900 */
[----:B------:R3:W5:Y:S04]  /*1ff0*/  LDG.E R15, desc[UR6][R8.64+0x100] ;  /* 0x00010006080f7981 */ /* 0x000768000c1e1900 */
[----:B------:R3:W5:Y:S04]  /*2000*/  LDG.E R17, desc[UR6][R8.64+0x180] ;  /* 0x0001800608117981 */ /* 0x000768000c1e1900 */
[----:B------:R3:W5:Y:S04]  /*2010*/  LDG.E R19, desc[UR6][R8.64+0x200] ;  /* 0x0002000608137981 */ /* 0x000768000c1e1900 */
[----:B------:R3:W5:Y:S04]  /*2020*/  LDG.E R21, desc[UR6][R8.64+0x280] ;  /* 0x0002800608157981 */ /* 0x000768000c1e1900 */
[----:B------:R3:W5:Y:S04]  /*2030*/  LDG.E R23, desc[UR6][R8.64+0x300] ;  /* 0x0003000608177981 */ /* 0x000768000c1e1900 */
[----:B------:R3:W5:Y:S04]  /*2040*/  LDG.E R25, desc[UR6][R8.64+0x380] ;  /* 0x0003800608197981 */ /* 0x000768000c1e1900 */
[----:B------:R3:W5:Y:S04]  /*2050*/  LDG.E R27, desc[UR6][R8.64+0x400] ;  /* 0x00040006081b7981 */ /* 0x000768000c1e1900 */
[----:B0-2---:R3:W5:Y:S04]  /*2060*/  LDG.E R29, desc[UR6][R8.64+0x480] ;  /* 0x00048006081d7981 */ /* 0x005768000c1e1900 */
        /* <DEDUP_REMOVED lines=8> */
.L_x_26:
[----:B------:R-:W-:Y:S02]  /*20f0*/  IMAD.IADD R54, R5, 0x1, -R54 ;  /* 0x0000000105367824 */ /* 0x000fe400078e0a36 */
[C---:B0-2---:R-:W-:Y:S02]  /*2100*/  VIADD R3, R57.reuse, 0x20 ;  /* 0x0000002039037836 */ /* 0x045fe40000000000 */
[C---:B------:R-:W-:Y:S01]  /*2110*/  VIADD R45, R57.reuse, 0x40 ;  /* 0x00000040392d7836 */ /* 0x040fe20000000000 */
[CC--:B------:R-:W-:Y:S01]  /*2120*/  ISETP.GE.AND P5, PT, R57.reuse, R54.reuse, PT ;  /* 0x000000363900720c */ /* 0x0c0fe20003fa6270 */
[----:B------:R-:W-:Y:S01]  /*2130*/  VIADD R47, R57, 0x80 ;  /* 0x00000080392f7836 */ /* 0x000fe20000000000 */
[-C--:B------:R-:W-:Y:S01]  /*2140*/  ISETP.GE.AND P4, PT, R3, R54.reuse, PT ;  /* 0x000000360300720c */ /* 0x080fe20003f86270 */
[----:B------:R-:W-:Y:S01]  /*2150*/  VIADD R3, R57, 0x60 ;  /* 0x0000006039037836 */ /* 0x000fe20000000000 */
[-C--:B------:R-:W-:Y:S01]  /*2160*/  ISETP.GE.AND P3, PT, R45, R54.reuse, PT ;  /* 0x000000362d00720c */ /* 0x080fe20003f66270 */
[----:B------:R-:W-:Y:S01]  /*2170*/  VIADD R45, R57, 0xa0 ;  /* 0x000000a0392d7836 */ /* 0x000fe20000000000 */
[----:B------:R-:W-:-:S02]  /*2180*/  ISETP.GE.AND P1, PT, R47, R54, PT ;  /* 0x000000362f00720c */ /* 0x000fc40003f26270 */
[-C--:B------:R-:W-:Y:S01]  /*2190*/  ISETP.GE.AND P2, PT, R3, R54.reuse, PT ;  /* 0x000000360300720c */ /* 0x080fe20003f46270 */
[----:B------:R-:W-:Y:S01]  /*21a0*/  VIADD R3, R57, 0xc0 ;  /* 0x000000c039037836 */ /* 0x000fe20000000000 */
[-C--:B------:R-:W-:Y:S01]  /*21b0*/  ISETP.GE.AND P6, PT, R45, R54.reuse, PT ;  /* 0x000000362d00720c */ /* 0x080fe20003fc6270 */
[----:B------:R-:W-:Y:S02]  /*21c0*/  VIADD R45, R57, 0xe0 ;  /* 0x000000e0392d7836 */ /* 0x000fe40000000000 */
[----:B------:R0:W5:Y:S01]  /*21d0*/  @!P5 LDG.E R11, desc[UR6][R8.64] ;  /* 0x00000006080bd981 */ /* 0x000162000c1e1900 */
[-C--:B------:R-:W-:Y:S01]  /*21e0*/  ISETP.GE.AND P5, PT, R3, R54.reuse, PT ;  /* 0x000000360300720c */ /* 0x080fe20003fa6270 */
[----:B------:R-:W-:Y:S02]  /*21f0*/  VIADD R3, R57, 0x100 ;  /* 0x0000010039037836 */ /* 0x000fe40000000000 */
[----:B-1----:R0:W5:Y:S01]  /*2200*/  @!P4 LDG.E R13, desc[UR6][R8.64+0x80] ;  /* 0x00008006080dc981 */ /* 0x002162000c1e1900 */
[----:B------:R-:W-:Y:S01]  /*2210*/  ISETP.GE.AND P4, PT, R45, R54, PT ;  /* 0x000000362d00720c */ /* 0x000fe20003f86270 */
[----:B------:R-:W-:-:S02]  /*2220*/  VIADD R45, R57, 0x120 ;  /* 0x00000120392d7836 */ /* 0x000fc40000000000 */
[----:B------:R0:W5:Y:S01]  /*2230*/  @!P3 LDG.E R15, desc[UR6][R8.64+0x100] ;  /* 0x00010006080fb981 */ /* 0x000162000c1e1900 */
[-C--:B------:R-:W-:Y:S01]  /*2240*/  ISETP.GE.AND P3, PT, R3, R54.reuse, PT ;  /* 0x000000360300720c */ /* 0x080fe20003f66270 */
[----:B------:R-:W-:Y:S02]  /*2250*/  VIADD R3, R57, 0x140 ;  /* 0x0000014039037836 */ /* 0x000fe40000000000 */
[----:B------:R0:W5:Y:S01]  /*2260*/  @!P2 LDG.E R17, desc[UR6][R8.64+0x180] ;  /* 0x000180060811a981 */ /* 0x000162000c1e1900 */
[-C--:B------:R-:W-:Y:S01]  /*2270*/  ISETP.GE.AND P2, PT, R45, R54.reuse, PT ;  /* 0x000000362d00720c */ /* 0x080fe20003f46270 */
[----:B------:R-:W-:Y:S02]  /*2280*/  VIADD R45, R57, 0x160 ;  /* 0x00000160392d7836 */ /* 0x000fe40000000000 */
[----:B------:R0:W5:Y:S01]  /*2290*/  @!P1 LDG.E R19, desc[UR6][R8.64+0x200] ;  /* 0x0002000608139981 */ /* 0x000162000c1e1900 */
        /* <DEDUP_REMOVED lines=15> */
[----:B------:R-:W-:-:S03]  /*2390*/  ISETP.GE.AND P2, PT, R45, R54, PT ;  /* 0x000000362d00720c */ /* 0x000fc60003f46270 */
[----:B------:R0:W5:Y:S01]  /*23a0*/  @!P1 LDG.E R31, desc[UR6][R8.64+0x500] ;  /* 0x00050006081f9981 */ /* 0x000162000c1e1900 */
[----:B------:R-:W-:-:S03]  /*23b0*/  ISETP.GE.AND P1, PT, R3, R54, PT ;  /* 0x000000360300720c */ /* 0x000fc60003f26270 */
[----:B------:R0:W5:Y:S04]  /*23c0*/  @!P6 LDG.E R33, desc[UR6][R8.64+0x580] ;  /* 0x000580060821e981 */ /* 0x000168000c1e1900 */
[----:B------:R0:W5:Y:S04]  /*23d0*/  @!P5 LDG.E R35, desc[UR6][R8.64+0x600] ;  /* 0x000600060823d981 */ /* 0x000168000c1e1900 */
[----:B------:R0:W5:Y:S04]  /*23e0*/  @!P4 LDG.E R37, desc[UR6][R8.64+0x680] ;  /* 0x000680060825c981 */ /* 0x000168000c1e1900 */
[----:B------:R0:W5:Y:S04]  /*23f0*/  @!P3 LDG.E R39, desc[UR6][R8.64+0x700] ;  /* 0x000700060827b981 */ /* 0x000168000c1e1900 */
[----:B------:R0:W5:Y:S04]  /*2400*/  @!P2 LDG.E R41, desc[UR6][R8.64+0x780] ;  /* 0x000780060829a981 */ /* 0x000168000c1e1900 */
[----:B------:R0:W5:Y:S02]  /*2410*/  @!P1 LDG.E R43, desc[UR6][R8.64+0x800] ;  /* 0x00080006082b9981 */ /* 0x000164000c1e1900 */
.L_x_27:
[----:B------:R-:W-:Y:S05]  /*2420*/  @P0 BRA `(.L_x_28) ;  /* 0x0000000000540947 */ /* 0x000fea0003800000 */
[----:B------:R-:W1:Y:S02]  /*2430*/  LDCU.64 UR4, c[0x0][0x3b0] ;  /* 0x00007600ff0477ac */ /* 0x000e640008000a00 */
[----:B-1----:R-:W-:-:S04]  /*2440*/  LEA R2, P0, R0, UR4, 0x2 ;  /* 0x0000000400027c11 */ /* 0x002fc8000f8010ff */
[----:B------:R-:W-:-:S05]  /*2450*/  LEA.HI.X R3, R0, UR5, R7, 0x2, P0 ;  /* 0x0000000500037c11 */ /* 0x000fca00080f1407 */
[----:B-----5:R-:W-:Y:S04]  /*2460*/  STG.E desc[UR6][R2.64], R11 ;  /* 0x0000000b02007986 */ /* 0x020fe8000c101906 */
[----:B------:R-:W-:Y:S04]  /*2470*/  STG.E desc[UR6][R2.64+0x80], R13 ;  /* 0x0000800d02007986 */ /* 0x000fe8000c101906 */
        /* <DEDUP_REMOVED lines=14> */
[----:B------:R-:W-:Y:S01]  /*2560*/  STG.E desc[UR6][R2.64+0x800], R43 ;  /* 0x0008002b02007986 */ /* 0x000fe2000c101906 */
[----:B------:R-:W-:Y:S05]  /*2570*/  EXIT ;  /* 0x000000000000794d */ /* 0x000fea0003800000 */
.L_x_28:
[----:B------:R-:W1:Y:S01]  /*2580*/  LDCU.64 UR4, c[0x0][0x3b0] ;  /* 0x00007600ff0477ac */ /* 0x000e620008000a00 */
[----:B------:R-:W-:Y:S02]  /*2590*/  IMAD R42, R42, -0x1980, R5 ;  /* 0xffffe6802a2a7824 */ /* 0x000fe400078e0205 */
[C---:B------:R-:W-:Y:S02]  /*25a0*/  VIADD R5, R57.reuse, 0x40 ;  /* 0x0000004039057836 */ /* 0x040fe40000000000 */
[C---:B------:R-:W-:Y:S01]  /*25b0*/  VIADD R3, R57.reuse, 0x20 ;  /* 0x0000002039037836 */ /* 0x040fe20000000000 */
[CC--:B------:R-:W-:Y:S01]  /*25c0*/  ISETP.GE.AND P3, PT, R57.reuse, R42.reuse, PT ;  /* 0x0000002a3900720c */ /* 0x0c0fe20003f66270 */
[----:B0--3--:R-:W-:Y:S01]  /*25d0*/  VIADD R9, R57, 0x60 ;  /* 0x0000006039097836 */ /* 0x009fe20000000000 */
[-C--:B------:R-:W-:Y:S01]  /*25e0*/  ISETP.GE.AND P1, PT, R5, R42.reuse, PT ;  /* 0x0000002a0500720c */ /* 0x080fe20003f26270 */
[----:B------:R-:W-:Y:S01]  /*25f0*/  VIADD R5, R57, 0x80 ;  /* 0x0000008039057836 */ /* 0x000fe20000000000 */
[-C--:B------:R-:W-:Y:S01]  /*2600*/  ISETP.GE.AND P2, PT, R3, R42.reuse, PT ;  /* 0x0000002a0300720c */ /* 0x080fe20003f46270 */
[----:B------:R-:W-:Y:S01]  /*2610*/  VIADD R45, R57, 0xc0 ;  /* 0x000000c0392d7836 */ /* 0x000fe20000000000 */
[-C--:B------:R-:W-:Y:S01]  /*2620*/  ISETP.GE.AND P0, PT, R9, R42.reuse, PT ;  /* 0x0000002a0900720c */ /* 0x080fe20003f06270 */
[----:B------:R-:W-:Y:S01]  /*2630*/  VIADD R9, R57, 0xa0 ;  /* 0x000000a039097836 */ /* 0x000fe20000000000 */
[----:B------:R-:W-:Y:S01]  /*2640*/  ISETP.GE.AND P6, PT, R5, R42, PT ;  /* 0x0000002a0500720c */ /* 0x000fe20003fc6270 */
[----:B------:R-:W-:Y:S01]  /*2650*/  VIADD R5, R57, 0xe0 ;  /* 0x000000e039057836 */ /* 0x000fe20000000000 */
[----:B-1----:R-:W-:-:S02]  /*2660*/  LEA R2, P4, R0, UR4, 0x2 ;  /* 0x0000000400027c11 */ /* 0x002fc4000f8810ff */
[-C--:B------:R-:W-:Y:S02]  /*2670*/  ISETP.GE.AND P5, PT, R9, R42.reuse, PT ;  /* 0x0000002a0900720c */ /* 0x080fe40003fa6270 */
[----:B------:R-:W-:Y:S01]  /*2680*/  LEA.HI.X R3, R0, UR5, R7, 0x2, P4 ;  /* 0x0000000500037c11 */ /* 0x000fe2000a0f1407 */
[----:B------:R-:W-:Y:S01]  /*2690*/  VIADD R7, R57, 0x100 ;  /* 0x0000010039077836 */ /* 0x000fe20000000000 */
[----:B------:R-:W-:-:S03]  /*26a0*/  ISETP.GE.AND P4, PT, R45, R42, PT ;  /* 0x0000002a2d00720c */ /* 0x000fc60003f86270 */
[----:B-----5:R0:W-:Y:S01]  /*26b0*/  @!P3 STG.E desc[UR6][R2.64], R11 ;  /* 0x0000000b0200b986 */ /* 0x0201e2000c101906 */
        /* <DEDUP_REMOVED lines=19> */
[C---:B------:R-:W-:Y:S02]  /*27f0*/  VIADD R5, R57.reuse, 0x1e0 ;  /* 0x000001e039057836 */ /* 0x040fe40000000000 */
[----:B------:R-:W-:Y:S01]  /*2800*/  VIADD R57, R57, 0x200 ;  /* 0x0000020039397836 */ /* 0x000fe20000000000 */
[----:B------:R0:W-:Y:S01]  /*2810*/  @!P3 STG.E desc[UR6][R2.64+0x380], R25 ;  /* 0x000380190200b986 */ /* 0x0001e2000c101906 */
[----:B------:R-:W-:-:S03]  /*2820*/  ISETP.GE.AND P3, PT, R7, R42, PT ;  /* 0x0000002a0700720c */ /* 0x000fc60003f66270 */
        /* <DEDUP_REMOVED lines=9> */
[----:B------:R0:W-:Y:S01]  /*28c0*/  @!P2 STG.E desc[UR6][R2.64+0x780], R41 ;  /* 0x000780290200a986 */ /* 0x0001e2000c101906 */
[----:B------:R-:W-:Y:S05]  /*28d0*/  @P1 EXIT ;  /* 0x000000000000194d */ /* 0x000fea0003800000 */
[----:B------:R-:W-:Y:S01]  /*28e0*/  STG.E desc[UR6][R2.64+0x800], R43 ;  /* 0x0008002b02007986 */ /* 0x000fe2000c101906 */
[----:B------:R-:W-:Y:S05]  /*28f0*/  EXIT ;  /* 0x000000000000794d */ /* 0x000fea0003800000 */
.L_x_14:
[----:B------:R-:W-:Y:S01]  /*2900*/  IMAD.MOV.U32 R2, RZ, RZ, RZ ;  /* 0x000000ffff027224 */ /* 0x000fe200078e00ff */
[C---:B------:R-:W-:Y:S01]  /*2910*/  ISETP.GT.U32.AND P0, PT, R3.reuse, 0x1f, PT ;  /* 0x0000001f0300780c */ /* 0x040fe20003f04070 */
[----:B------:R-:W-:Y:S05]  /*2920*/  WARPSYNC.ALL ;  /* 0x0000000000007948 */ /* 0x000fea0003800000 */
[----:B------:R-:W-:-:S04]  /*2930*/  IMAD.HI.U32 R14, R3, 0x15555556, R2 ;  /* 0x15555556030e7827 */ /* 0x000fc800078e0002 */
[----:B------:R-:W-:-:S05]  /*2940*/  IMAD R15, R14, 0x4, R7 ;  /* 0x000000040e0f7824 */ /* 0x000fca00078e0207 */
[----:B------:R0:W-:Y:S01]  /*2950*/  STS [R15+0x3410], R0 ;  /* 0x003410000f007388 */ /* 0x0001e20000000800 */
[----:B------:R-:W-:Y:S06]  /*2960*/  BAR.SYNC.DEFER_BLOCKING 0x0 ;  /* 0x0000000000007b1d */ /* 0x000fec0000010000 */
[----:B------:R-:W-:Y:S05]  /*2970*/  @P0 BRA `(.L_x_29) ;  /* 0x0000000000dc0947 */ /* 0x000fea0003800000 */
[----:B------:R-:W-:Y:S01]  /*2980*/  IMAD R14, R3, 0x34, R7 ;  /* 0x00000034030e7824 */ /* 0x000fe200078e0207 */
[----:B------:R-:W-:-:S04]  /*2990*/  UMOV UR8, 0xffffffff ;  /* 0xffffffff00087882 */ /* 0x000fc80000000000 */
[----:B------:R-:W-:Y:S04]  /*29a0*/  LDS R28, [R14+0x3410] ;  /* 0x003410000e1c7984 */ /* 0x000fe80000000800 */
[----:B------:R-:W-:Y:S04]  /*29b0*/  LDS R29, [R14+0x3414] ;  /* 0x003414000e1d7984 */ /* 0x000fe80000000800 */
[----:B------:R-:W1:Y:S04]  /*29c0*/  LDS R30, [R14+0x3418] ;  /* 0x003418000e1e7984 */ /* 0x000e680000000800 */
[----:B------:R-:W-:Y:S04]  /*29d0*/  LDS R31, [R14+0x341c] ;  /* 0x00341c000e1f7984 */ /* 0x000fe80000000800 */
[----:B------:R-:W2:Y:S04]  /*29e0*/  LDS R32, [R14+0x3420] ;  /* 0x003420000e207984 */ /* 0x000ea80000000800 */
[----:B------:R-:W-:Y:S04]  /*29f0*/  LDS R33, [R14+0x3424] ;  /* 0x003424000e217984 */ /* 0x000fe80000000800 */
[----:B------:R-:W3:Y:S04]  /*2a00*/  LDS R34, [R14+0x3428] ;  /* 0x003428000e227984 */ /* 0x000ee80000000800 */
[----:B------:R-:W-:Y:S04]  /*2a10*/  LDS R35, [R14+0x342c] ;  /* 0x00342c000e237984 */ /* 0x000fe80000000800 */
[----:B------:R-:W4:Y:S04]  /*2a20*/  LDS R36, [R14+0x3430] ;  /* 0x003430000e247984 */ /* 0x000f280000000800 */
[----:B------:R-:W-:Y:S04]  /*2a30*/  LDS R37, [R14+0x3434] ;  /* 0x003434000e257984 */ /* 0x000fe80000000800 */
[----:B------:R-:W5:Y:S04]  /*2a40*/  LDS R38, [R14+0x3438] ;  /* 0x003438000e267984 */ /* 0x000f680000000800 */
[----:B------:R-:W0:Y:S01]  /*2a50*/  LDS R39, [R14+0x343c] ;  /* 0x00343c000e277984 */ /* 0x000e220000000800 */
[----:B-1----:R-:W-:-:S04]  /*2a60*/  IADD3 R40, PT, PT, R30, R29, R28 ;  /* 0x0000001d1e287210 */ /* 0x002fc80007ffe01c */
[----:B--2---:R-:W-:-:S04]  /*2a70*/  IADD3 R40, PT, PT, R32, R40, R31 ;  /* 0x0000002820287210 */ /* 0x004fc80007ffe01f */
[----:B---3--:R-:W-:-:S04]  /*2a80*/  IADD3 R40, PT, PT, R34, R40, R33 ;  /* 0x0000002822287210 */ /* 0x008fc80007ffe021 */
[----:B----4-:R-:W-:-:S04]  /*2a90*/  IADD3 R40, PT, PT, R36, R40, R35 ;  /* 0x0000002824287210 */ /* 0x010fc80007ffe023 */
[----:B-----5:R-:W-:-:S05]  /*2aa0*/  IADD3 R40, PT, PT, R38, R40, R37 ;  /* 0x0000002826287210 */ /* 0x020fca0007ffe025 */
[----:B0-----:R-:W-:Y:S01]  /*2ab0*/  IMAD.IADD R39, R39, 0x1, R40 ;  /* 0x0000000127277824 */ /* 0x001fe200078e0228 */
[----:B------:R-:W-:Y:S06]  /*2ac0*/  BRA.DIV UR8, `(.L_x_30) ;  /* 0x0000007a08547947 */ /* 0x000fec000b800000 */
[----:B------:R-:W0:Y:S02]  /*2ad0*/  SHFL.UP P0, R40, R39, 0x1, RZ ;  /* 0x0420000027287989 */ /* 0x000e2400000000ff */
[----:B0-----:R-:W-:-:S05]  /*2ae0*/  @P0 IMAD.IADD R40, R39, 0x1, R40 ;  /* 0x0000000127280824 */ /* 0x001fca00078e0228 */
[----:B------:R-:W0:Y:S02]  /*2af0*/  SHFL.UP P0, R43, R40, 0x2, RZ ;  /* 0x04400000282b7989 */ /* 0x000e2400000000ff */
[----:B0-----:R-:W-:-:S05]  /*2b00*/  @P0 IMAD.IADD R43, R40, 0x1, R43 ;  /* 0x00000001282b0824 */ /* 0x001fca00078e022b */
[----:B------:R-:W0:Y:S02]  /*2b10*/  SHFL.UP P0, R44, R43, 0x4, RZ ;  /* 0x048000002b2c7989 */ /* 0x000e2400000000ff */
[----:B0-----:R-:W-:-:S05]  /*2b20*/  @P0 IMAD.IADD R44, R43, 0x1, R44 ;  /* 0x000000012b2c0824 */ /* 0x001fca00078e022c */
[----:B------:R-:W0:Y:S02]  /*2b30*/  SHFL.UP P0, R45, R44, 0x8, RZ ;  /* 0x050000002c2d7989 */ /* 0x000e2400000000ff */
[----:B0-----:R-:W-:-:S05]  /*2b40*/  @P0 IMAD.IADD R45, R44, 0x1, R45 ;  /* 0x000000012c2d0824 */ /* 0x001fca00078e022d */
[----:B------:R0:W1:Y:S02]  /*2b50*/  SHFL.UP P0, R46, R45, 0x10, RZ ;  /* 0x060000002d2e7989 */ /* 0x00006400000000ff */
.L_x_120:
[----:B-1----:R-:W-:-:S04]  /*2b60*/  @P0 IMAD.IADD R46, R45, 0x1, R46 ;  /* 0x000000012d2e0824 */ /* 0x002fc800078e022e */
[----:B------:R-:W-:-:S04]  /*2b70*/  IMAD.IADD R39, R46, 0x1, -R39 ;  /* 0x000000012e277824 */ /* 0x000fc800078e0a27 */
[----:B------:R-:W-:Y:S01]  /*2b80*/  IMAD.IADD R28, R28, 0x1, R39 ;  /* 0x000000011c1c7824 */ /* 0x000fe200078e0227 */
[----:B------:R1:W-:Y:S03]  /*2b90*/  STS [R14+0x3410], R39 ;  /* 0x003410270e007388 */ /* 0x0003e60000000800 */
        /* <DEDUP_REMOVED lines=19> */
[----:B------:R1:W-:Y:S04]  /*2cd0*/  STS [R14+0x3438], R37 ;  /* 0x003438250e007388 */ /* 0x0003e80000000800 */
[----:B------:R1:W-:Y:S02]  /*2ce0*/  STS [R14+0x343c], R43 ;  /* 0x00343c2b0e007388 */ /* 0x0003e40000000800 */
.L_x_29:
[----:B------:R-:W-:Y:S05]  /*2cf0*/  WARPSYNC.ALL ;  /* 0x0000000000007948 */ /* 0x000fea0003800000 */
[----:B------:R-:W-:Y:S01]  /*2d00*/  BAR.SYNC.DEFER_BLOCKING 0x0 ;  /* 0x0000000000007b1d */ /* 0x000fe20000010000 */
[----:B------:R-:W-:Y:S02]  /*2d10*/  ISETP.NE.AND P0, PT, R50, RZ, PT ;  /* 0x000000ff3200720c */ /* 0x000fe40003f05270 */
[----:B-1----:R-:W-:-:S03]  /*2d20*/  SHF.R.U32.HI R28, RZ, UR5, R27 ;  /* 0x00000005ff1c7c19 */ /* 0x002fc6000801161b */
[----:B------:R-:W-:Y:S01]  /*2d30*/  BSSY.RECONVERGENT B0, `(.L_x_31) ;  /* 0x0000028000007945 */ /* 0x000fe20003800200 */
[----:B------:R-:W-:Y:S01]  /*2d40*/  LOP3.LUT R28, R28, UR4, RZ, 0x30, !PT ;  /* 0x000000041c1c7c12 */ /* 0x000fe2000f8e30ff */
[----:B0-----:R-:W0:Y:S06]  /*2d50*/  LDS R15, [R15+0x3410] ;  /* 0x003410000f0f7984 */ /* 0x001e2c0000000800 */
[----:B------:R-:W-:Y:S05]  /*2d60*/  @P0 BRA `(.L_x_32) ;  /* 0x0000000000900947 */ /* 0x000fea0003800000 */
[----:B------:R-:W0:Y:S04]  /*2d70*/  LDS R14, [R51] ;  /* 0x00000000330e7984 */ /* 0x000e280000000800 */
[----:B------:R-:W1:Y:S04]  /*2d80*/  LDS R30, [R51+0x400] ;  /* 0x00040000331e7984 */ /* 0x000e680000000800 */
[----:B------:R-:W2:Y:S04]  /*2d90*/  LDS R32, [R51+0x800] ;  /* 0x0008000033207984 */ /* 0x000ea80000000800 */
[----:B------:R-:W3:Y:S04]  /*2da0*/  LDS R34, [R51+0xc00] ;  /* 0x000c000033227984 */ /* 0x000ee80000000800 */
[----:B------:R-:W4:Y:S04]  /*2db0*/  LDS R36, [R51+0x1000] ;  /* 0x0010000033247984 */ /* 0x000f280000000800 */
[----:B------:R-:W5:Y:S04]  /*2dc0*/  LDS R38, [R51+0x1400] ;  /* 0x0014000033267984 */ /* 0x000f680000000800 */
[----:B------:R-:W5:Y:S04]  /*2dd0*/  LDS R40, [R51+0x1800] ;  /* 0x0018000033287984 */ /* 0x000f680000000800 */
[----:B------:R-:W5:Y:S04]  /*2de0*/  LDS R44, [R51+0x1c00] ;  /* 0x001c0000332c7984 */ /* 0x000f680000000800 */
[----:B------:R-:W5:Y:S04]  /*2df0*/  LDS R46, [R51+0x2000] ;  /* 0x00200000332e7984 */ /* 0x000f680000000800 */
[----:B------:R-:W5:Y:S04]  /*2e00*/  LDS R58, [R51+0x2400] ;  /* 0x00240000333a7984 */ /* 0x000f680000000800 */
[----:B------:R-:W5:Y:S01]  /*2e10*/  LDS R60, [R51+0x2800] ;  /* 0x00280000333c7984 */ /* 0x000f620000000800 */
[----:B0-----:R-:W-:-:S03]  /*2e20*/  IMAD.IADD R14, R15, 0x1, R14 ;  /* 0x000000010f0e7824 */ /* 0x001fc600078e020e */
[----:B------:R-:W0:Y:S01]  /*2e30*/  LDS R62, [R51+0x2c00] ;  /* 0x002c0000333e7984 */ /* 0x000e220000000800 */
[C---:B-1----:R-:W-:Y:S02]  /*2e40*/  IMAD.IADD R30, R15.reuse, 0x1, R30 ;  /* 0x000000010f1e7824 */ /* 0x042fe400078e021e */
[C---:B--2---:R-:W-:Y:S01]  /*2e50*/  IMAD.IADD R32, R15.reuse, 0x1, R32 ;  /* 0x000000010f207824 */ /* 0x044fe200078e0220 */
[----:B------:R1:W-:Y:S01]  /*2e60*/  STS [R51], R14 ;  /* 0x0000000e33007388 */ /* 0x0003e20000000800 */
[----:B---3--:R-:W-:-:S03]  /*2e70*/  IMAD.IADD R34, R15, 0x1, R34 ;  /* 0x000000010f227824 */ /* 0x008fc600078e0222 */
[----:B------:R1:W-:Y:S01]  /*2e80*/  STS [R51+0x400], R30 ;  /* 0x0004001e33007388 */ /* 0x0003e20000000800 */
[----:B----4-:R-:W-:-:S03]  /*2e90*/  IMAD.IADD R36, R15, 0x1, R36 ;  /* 0x000000010f247824 */ /* 0x010fc600078e0224 */
[----:B------:R1:W-:Y:S01]  /*2ea0*/  STS [R51+0x800], R32 ;  /* 0x0008002033007388 */ /* 0x0003e20000000800 */
[----:B-----5:R-:W-:-:S03]  /*2eb0*/  IMAD.IADD R38, R15, 0x1, R38 ;  /* 0x000000010f267824 */ /* 0x020fc600078e0226 */
[----:B------:R1:W-:Y:S01]  /*2ec0*/  STS [R51+0xc00], R34 ;  /* 0x000c002233007388 */ /* 0x0003e20000000800 */
[----:B------:R-:W-:-:S03]  /*2ed0*/  IMAD.IADD R40, R15, 0x1, R40 ;  /* 0x000000010f287824 */ /* 0x000fc600078e0228 */
        /* <DEDUP_REMOVED lines=9> */
[----:B0-----:R-:W-:-:S03]  /*2f70*/  IMAD.IADD R62, R15, 0x1, R62 ;  /* 0x000000010f3e7824 */ /* 0x001fc600078e023e */
[----:B------:R1:W-:Y:S04]  /*2f80*/  STS [R51+0x2400], R58 ;  /* 0x0024003a33007388 */ /* 0x0003e80000000800 */
[----:B------:R1:W-:Y:S04]  /*2f90*/  STS [R51+0x2800], R60 ;  /* 0x0028003c33007388 */ /* 0x0003e80000000800 */
[----:B------:R1:W-:Y:S02]  /*2fa0*/  STS [R51+0x2c00], R62 ;  /* 0x002c003e33007388 */ /* 0x0003e40000000800 */
.L_x_32:
[----:B------:R-:W-:Y:S05]  /*2fb0*/  BSYNC.RECONVERGENT B0 ;  /* 0x0000000000007941 */ /* 0x000fea0003800200 */
.L_x_31:
[----:B------:R-:W-:Y:S01]  /*2fc0*/  BAR.SYNC.DEFER_BLOCKING 0x0 ;  /* 0x0000000000007b1d */ /* 0x000fe20000010000 */
[----:B------:R-:W-:Y:S01]  /*2fd0*/  R2P PR, R28, 0x7f ;  /* 0x0000007f1c007804 */ /* 0x000fe20000000000 */
[----:B------:R-:W-:-:S04]  /*2fe0*/  IMAD.MOV.U32 R47, RZ, RZ, RZ ;  /* 0x000000ffff2f7224 */ /* 0x000fc800078e00ff */
[----:B------:R-:W-:Y:S08]  /*2ff0*/  BSSY.RECONVERGENT B0, `(.L_x_33) ;  /* 0x0000024000007945 */ /* 0x000ff00003800200 */
[----:B-1----:R-:W-:Y:S02]  /*3000*/  VOTE.ANY R14, PT, P0 ;  /* 0x00000000000e7806 */ /* 0x002fe400000e0100 */
[----:B------:R-:W-:-:S02]  /*3010*/  VOTE.ANY R29, PT, P1 ;  /* 0x00000000001d7806 */ /* 0x000fc400008e0100 */
[----:B------:R-:W-:Y:S02]  /*3020*/  @!P0 LOP3.LUT R14, RZ, R14, RZ, 0x33, !PT ;  /* 0x0000000eff0e8212 */ /* 0x000fe400078e33ff */
[----:B------:R-:W-:Y:S02]  /*3030*/  VOTE.ANY R31, PT, P2 ;  /* 0x00000000001f7806 */ /* 0x000fe400010e0100 */
[----:B------:R-:W-:Y:S02]  /*3040*/  @!P1 LOP3.LUT R29, RZ, R29, RZ, 0x33, !PT ;  /* 0x0000001dff1d9212 */ /* 0x000fe400078e33ff */
[----:B------:R-:W-:Y:S02]  /*3050*/  VOTE.ANY R33, PT, P3 ;  /* 0x0000000000217806 */ /* 0x000fe400018e0100 */
[----:B------:R-:W-:Y:S02]  /*3060*/  @!P2 LOP3.LUT R31, RZ, R31, RZ, 0x33, !PT ;  /* 0x0000001fff1fa212 */ /* 0x000fe400078e33ff */
[----:B------:R-:W-:-:S02]  /*3070*/  LOP3.LUT R14, R29, R14, RZ, 0xc0, !PT ;  /* 0x0000000e1d0e7212 */ /* 0x000fc400078ec0ff */
[----:B------:R-:W-:Y:S02]  /*3080*/  @!P3 LOP3.LUT R33, RZ, R33, RZ, 0x33, !PT ;  /* 0x00000021ff21b212 */ /* 0x000fe400078e33ff */
[----:B------:R-:W-:Y:S02]  /*3090*/  LOP3.LUT R14, R31, R14, RZ, 0xc0, !PT ;  /* 0x0000000e1f0e7212 */ /* 0x000fe400078ec0ff */
[----:B------:R-:W-:Y:S02]  /*30a0*/  VOTE.ANY R29, PT, P4 ;  /* 0x00000000001d7806 */ /* 0x000fe400020e0100 */
[----:B------:R-:W-:Y:S02]  /*30b0*/  LOP3.LUT R14, R33, R14, RZ, 0xc0, !PT ;  /* 0x0000000e210e7212 */ /* 0x000fe400078ec0ff */
[----:B------:R-:W-:Y:S02]  /*30c0*/  @!P4 LOP3.LUT R29, RZ, R29, RZ, 0x33, !PT ;  /* 0x0000001dff1dc212 */ /* 0x000fe400078e33ff */
[----:B------:R-:W-:-:S02]  /*30d0*/  VOTE.ANY R31, PT, P5 ;  /* 0x00000000001f7806 */ /* 0x000fc400028e0100 */
[----:B------:R-:W-:Y:S01]  /*30e0*/  LOP3.LUT R14, R29, R14, RZ, 0xc0, !PT ;  /* 0x0000000e1d0e7212 */ /* 0x000fe200078ec0ff */
[----:B------:R-:W-:Y:S01]  /*30f0*/  IMAD.SHL.U32 R29, R3, 0x20, RZ ;  /* 0x00000020031d7824 */ /* 0x000fe200078e00ff */
[----:B------:R-:W-:Y:S02]  /*3100*/  LOP3.LUT P0, RZ, R28, 0x80, RZ, 0xc0, !PT ;  /* 0x000000801cff7812 */ /* 0x000fe4000780c0ff */
[----:B------:R-:W-:Y:S02]  /*3110*/  @!P5 LOP3.LUT R31, RZ, R31, RZ, 0x33, !PT ;  /* 0x0000001fff1fd212 */ /* 0x000fe400078e33ff */
[----:B------:R-:W-:Y:S02]  /*3120*/  VOTE.ANY R30, PT, P6 ;  /* 0x00000000001e7806 */ /* 0x000fe400030e0100 */
[----:B------:R-:W-:Y:S02]  /*3130*/  LOP3.LUT R31, R31, R14, RZ, 0xc0, !PT ;  /* 0x0000000e1f1f7212 */ /* 0x000fe400078ec0ff */
[----:B------:R-:W1:Y:S01]  /*3140*/  S2R R14, SR_LEMASK ;  /* 0x00000000000e7919 */ /* 0x000e620000003a00 */
[----:B------:R-:W-:-:S04]  /*3150*/  @!P6 LOP3.LUT R30, RZ, R30, RZ, 0x33, !PT ;  /* 0x0000001eff1ee212 */ /* 0x000fc800078e33ff */
[----:B------:R-:W-:Y:S02]  /*3160*/  VOTE.ANY R32, PT, P0 ;  /* 0x0000000000207806 */ /* 0x000fe400000e0100 */
[----:B------:R-:W-:Y:S02]  /*3170*/  LOP3.LUT R31, R30, R31, RZ, 0xc0, !PT ;  /* 0x0000001f1e1f7212 */ /* 0x000fe400078ec0ff */
[----:B------:R-:W-:Y:S02]  /*3180*/  @!P0 LOP3.LUT R32, RZ, R32, RZ, 0x33, !PT ;  /* 0x00000020ff208212 */ /* 0x000fe400078e33ff */
[----:B------:R-:W-:Y:S02]  /*3190*/  LOP3.LUT R30, R29, 0x7c00, RZ, 0xc0, !PT ;  /* 0x00007c001d1e7812 */ /* 0x000fe400078ec0ff */
[----:B------:R-:W-:-:S03]  /*31a0*/  LOP3.LUT R31, R32, R31, RZ, 0xc0, !PT ;  /* 0x0000001f201f7212 */ /* 0x000fc600078ec0ff */
[----:B------:R-:W-:Y:S01]  /*31b0*/  IMAD.IADD R29, R7, 0x1, R30 ;  /* 0x00000001071d7824 */ /* 0x000fe200078e021e */
[----:B------:R-:W2:Y:S01]  /*31c0*/  FLO.U32 R32, R31 ;  /* 0x0000001f00207300 */ /* 0x000ea200000e0000 */
[----:B-1----:R-:W-:Y:S02]  /*31d0*/  LOP3.LUT R44, R14, R31, RZ, 0xc0, !PT ;  /* 0x0000001f0e2c7212 */ /* 0x002fe400078ec0ff */
[----:B--2---:R-:W-:-:S05]  /*31e0*/  ISETP.NE.AND P0, PT, R24, R32, PT ;  /* 0x000000201800720c */ /* 0x004fca0003f05270 */
[----:B------:R-:W1:Y:S08]  /*31f0*/  POPC R44, R44 ;  /* 0x0000002c002c7309 */ /* 0x000e700000000000 */
[----:B------:R-:W-:Y:S05]  /*3200*/  @P0 BRA `(.L_x_34) ;  /* 0x0000000000080947 */ /* 0x000fea0003800000 */
[----:B------:R-:W-:-:S06]  /*3210*/  IMAD R47, R28, 0x4, R29 ;  /* 0x000000041c2f7824 */ /* 0x000fcc00078e021d */
[----:B-1----:R2:W3:Y:S02]  /*3220*/  ATOMS.ADD R47, [R47], R44 ;  /* 0x0000002c2f2f738c */ /* 0x0024e40000000000 */
.L_x_34:
[----:B------:R-:W-:Y:S05]  /*3230*/  BSYNC.RECONVERGENT B0 ;  /* 0x0000000000007941 */ /* 0x000fea0003800200 */
.L_x_33:
[----:B------:R-:W-:Y:S01]  /*3240*/  R2P PR, R52, 0x7f ;  /* 0x0000007f34007804 */ /* 0x000fe20000000000 */
[----:B---3--:R3:W4:Y:S01]  /*3250*/  SHFL.IDX PT, R47, R47, R32, 0x1f ;  /* 0x00001f202f2f7589 */ /* 0x00872200000e0000 */
[----:B------:R-:W-:Y:S01]  /*3260*/  BSSY.RECONVERGENT B0, `(.L_x_35) ;  /* 0x0000021000007945 */ /* 0x000fe20003800200 */
[----:B------:R-:W-:-:S10]  /*3270*/  IMAD.MOV.U32 R49, RZ, RZ, RZ ;  /* 0x000000ffff317224 */ /* 0x000fd400078e00ff */
[----:B------:R-:W-:Y:S02]  /*3280*/  VOTE.ANY R28, PT, P0 ;  /* 0x00000000001c7806 */ /* 0x000fe400000e0100 */
[----:B------:R-:W-:Y:S02]  /*3290*/  VOTE.ANY R31, PT, P1 ;  /* 0x00000000001f7806 */ /* 0x000fe400008e0100 */
[----:B------:R-:W-:Y:S02]  /*32a0*/  @!P0 LOP3.LUT R28, RZ, R28, RZ, 0x33, !PT ;  /* 0x0000001cff1c8212 */ /* 0x000fe400078e33ff */
[----:B------:R-:W-:Y:S02]  /*32b0*/  VOTE.ANY R33, PT, P2 ;  /* 0x0000000000217806 */ /* 0x000fe400010e0100 */
[----:B------:R-:W-:Y:S02]  /*32c0*/  @!P1 LOP3.LUT R31, RZ, R31, RZ, 0x33, !PT ;  /* 0x0000001fff1f9212 */ /* 0x000fe400078e33ff */
[----:B------:R-:W-:-:S02]  /*32d0*/  @!P2 LOP3.LUT R33, RZ, R33, RZ, 0x33, !PT ;  /* 0x00000021ff21a212 */ /* 0x000fc400078e33ff */
[----:B------:R-:W-:Y:S02]  /*32e0*/  LOP3.LUT R28, R31, R28, RZ, 0xc0, !PT ;  /* 0x0000001c1f1c7212 */ /* 0x000fe400078ec0ff */
[----:B------:R-:W-:Y:S02]  /*32f0*/  VOTE.ANY R31, PT, P3 ;  /* 0x00000000001f7806 */ /* 0x000fe400018e0100 */
[----:B------:R-:W-:Y:S02]  /*3300*/  LOP3.LUT R28, R33, R28, RZ, 0xc0, !PT ;  /* 0x0000001c211c7212 */ /* 0x000fe400078ec0ff */
[----:B------:R-:W-:Y:S02]  /*3310*/  LOP3.LUT P0, RZ, R52, 0x80, RZ, 0xc0, !PT ;  /* 0x0000008034ff7812 */ /* 0x000fe4000780c0ff */
[----:B------:R-:W-:Y:S02]  /*3320*/  VOTE.ANY R33, PT, P4 ;  /* 0x0000000000217806 */ /* 0x000fe400020e0100 */
[----:B------:R-:W-:-:S02]  /*3330*/  @!P3 LOP3.LUT R31, RZ, R31, RZ, 0x33, !PT ;  /* 0x0000001fff1fb212 */ /* 0x000fc400078e33ff */
[----:B------:R-:W-:Y:S02]  /*3340*/  @!P4 LOP3.LUT R33, RZ, R33, RZ, 0x33, !PT ;  /* 0x00000021ff21c212 */ /* 0x000fe400078e33ff */
[----:B------:R-:W-:Y:S02]  /*3350*/  LOP3.LUT R28, R31, R28, RZ, 0xc0, !PT ;  /* 0x0000001c1f1c7212 */ /* 0x000fe400078ec0ff */
[----:B------:R-:W-:Y:S02]  /*3360*/  VOTE.ANY R31, PT, P5 ;  /* 0x00000000001f7806 */ /* 0x000fe400028e0100 */
[----:B------:R-:W-:Y:S02]  /*3370*/  LOP3.LUT R28, R33, R28, RZ, 0xc0, !PT ;  /* 0x0000001c211c7212 */ /* 0x000fe400078ec0ff */
[----:B------:R-:W-:Y:S02]  /*3380*/  VOTE.ANY R33, PT, P6 ;  /* 0x0000000000217806 */ /* 0x000fe400030e0100 */
[----:B------:R-:W-:-:S02]  /*3390*/  @!P5 LOP3.LUT R31, RZ, R31, RZ, 0x33, !PT ;  /* 0x0000001fff1fd212 */ /* 0x000fc400078e33ff */
[----:B------:R-:W-:Y:S02]  /*33a0*/  VOTE.ANY R35, PT, P0 ;  /* 0x0000000000237806 */ /* 0x000fe400000e0100 */
[----:B------:R-:W-:Y:S02]  /*33b0*/  @!P6 LOP3.LUT R33, RZ, R33, RZ, 0x33, !PT ;  /* 0x00000021ff21e212 */ /* 0x000fe400078e33ff */
[----:B------:R-:W-:Y:S02]  /*33c0*/  LOP3.LUT R28, R31, R28, RZ, 0xc0, !PT ;  /* 0x0000001c1f1c7212 */ /* 0x000fe400078ec0ff */
[----:B------:R-:W-:Y:S02]  /*33d0*/  @!P0 LOP3.LUT R35, RZ, R35, RZ, 0x33, !PT ;  /* 0x00000023ff238212 */ /* 0x000fe400078e33ff */
[----:B------:R-:W-:-:S04]  /*33e0*/  LOP3.LUT R28, R33, R28, RZ, 0xc0, !PT ;  /* 0x0000001c211c7212 */ /* 0x000fc800078ec0ff */
[----:B------:R-:W-:-:S04]  /*33f0*/  LOP3.LUT R35, R35, R28, RZ, 0xc0, !PT ;  /* 0x0000001c23237212 */ /* 0x000fc800078ec0ff */
[----:B------:R-:W5:Y:S01]  /*3400*/  FLO.U32 R30, R35 ;  /* 0x00000023001e7300 */ /* 0x000f6200000e0000 */
[----:B------:R-:W-:-:S07]  /*3410*/  LOP3.LUT R46, R14, R35, RZ, 0xc0, !PT ;  /* 0x000000230e2e7212 */ /* 0x000fce00078ec0ff */
[----:B------:R-:W0:Y:S01]  /*3420*/  POPC R46, R46 ;  /* 0x0000002e002e7309 */ /* 0x000e220000000000 */
[----:B-----5:R-:W-:-:S13]  /*3430*/  ISETP.NE.AND P0, PT, R24, R30, PT ;  /* 0x0000001e1800720c */ /* 0x020fda0003f05270 */
[----:B0--34-:R-:W-:Y:S05]  /*3440*/  @P0 BRA `(.L_x_36) ;  /* 0x0000000000080947 */ /* 0x019fea0003800000 */
[----:B------:R-:W-:-:S06]  /*3450*/  IMAD R49, R52, 0x4, R29 ;  /* 0x0000000434317824 */ /* 0x000fcc00078e021d */
[----:B------:R0:W3:Y:S02]  /*3460*/  ATOMS.ADD R49, [R49], R46 ;  /* 0x0000002e3131738c */ /* 0x0000e40000000000 */
.L_x_36:
[----:B------:R-:W-:Y:S05]  /*3470*/  BSYNC.RECONVERGENT B0 ;  /* 0x0000000000007941 */ /* 0x000fea0003800200 */
.L_x_35:
        /* <DEDUP_REMOVED lines=35> */
.L_x_38:
[----:B------:R-:W-:Y:S05]  /*36b0*/  BSYNC.RECONVERGENT B0 ;  /* 0x0000000000007941 */ /* 0x000fea0003800200 */
.L_x_37:
        /* <DEDUP_REMOVED lines=27> */
[----:B------:R-:W-:Y:S02]  /*3870*/  LOP3.LUT R35, R35, R28, RZ, 0xc0, !PT ;  /* 0x0000001c23237212 */ /* 0x000fe400078ec0ff */
[----:B------:R-:W-:Y:S02]  /*3880*/  SHF.R.U32.HI R28, RZ, UR5, R23 ;  /* 0x00000005ff1c7c19 */ /* 0x000fe40008011617 */
[----:B------:R-:W5:Y:S01]  /*3890*/  FLO.U32 R39, R35 ;  /* 0x0000002300277300 */ /* 0x000f6200000e0000 */
[----:B------:R-:W-:Y:S02]  /*38a0*/  LOP3.LUT R53, R14, R35, RZ, 0xc0, !PT ;  /* 0x000000230e357212 */ /* 0x000fe400078ec0ff */
[----:B------:R-:W-:-:S05]  /*38b0*/  LOP3.LUT R30, R28, UR4, RZ, 0x30, !PT ;  /* 0x000000041c1e7c12 */ /* 0x000fca000f8e30ff */
[----:B------:R-:W0:Y:S01]  /*38c0*/  POPC R53, R53 ;  /* 0x0000003500357309 */ /* 0x000e220000000000 */
[----:B-----5:R-:W-:-:S13]  /*38d0*/  ISETP.NE.AND P0, PT, R24, R39, PT ;  /* 0x000000271800720c */ /* 0x020fda0003f05270 */
[----:B0--34-:R-:W-:Y:S05]  /*38e0*/  @P0 BRA `(.L_x_40) ;  /* 0x0000000000080947 */ /* 0x019fea0003800000 */
[----:B------:R-:W-:-:S05]  /*38f0*/  IMAD R48, R48, 0x4, R29 ;  /* 0x0000000430307824 */ /* 0x000fca00078e021d */
[----:B------:R0:W3:Y:S02]  /*3900*/  ATOMS.ADD R56, [R48], R53 ;  /* 0x000000353038738c */ /* 0x0000e40000000000 */
.L_x_40:
[----:B------:R-:W-:Y:S05]  /*3910*/  BSYNC.RECONVERGENT B0 ;  /* 0x0000000000007941 */ /* 0x000fea0003800200 */
.L_x_39:
        /* <DEDUP_REMOVED lines=30> */
[----:B0-----:R-:W-:Y:S02]  /*3b00*/  LOP3.LUT R48, R14, R35, RZ, 0xc0, !PT ;  /* 0x000000230e307212 */ /* 0x001fe400078ec0ff */
[----:B------:R-:W-:-:S05]  /*3b10*/  LOP3.LUT R34, R28, UR4, RZ, 0x30, !PT ;  /* 0x000000041c227c12 */ /* 0x000fca000f8e30ff */
[----:B------:R-:W0:Y:S01]  /*3b20*/  POPC R48, R48 ;  /* 0x0000003000307309 */ /* 0x000e220000000000 */
[----:B-----5:R-:W-:-:S13]  /*3b30*/  ISETP.NE.AND P0, PT, R24, R32, PT ;  /* 0x000000201800720c */ /* 0x020fda0003f05270 */
[----:B0--34-:R-:W-:Y:S05]  /*3b40*/  @P0 BRA `(.L_x_42) ;  /* 0x0000000000080947 */ /* 0x019fea0003800000 */
[----:B------:R-:W-:-:S06]  /*3b50*/  IMAD R45, R30, 0x4, R29 ;  /* 0x000000041e2d7824 */ /* 0x000fcc00078e021d */
[----:B------:R0:W3:Y:S02]  /*3b60*/  ATOMS.ADD R45, [R45], R48 ;  /* 0x000000302d2d738c */ /* 0x0000e40000000000 */
.L_x_42:
[----:B------:R-:W-:Y:S05]  /*3b70*/  BSYNC.RECONVERGENT B0 ;  /* 0x0000000000007941 */ /* 0x000fea0003800200 */
.L_x_41:
        /* <DEDUP_REMOVED lines=35> */
[----:B------:R-:W-:-:S06]  /*3db0*/  IMAD R36, R34, 0x4, R29 ;  /* 0x0000000422247824 */ /* 0x000fcc00078e021d */
[----:B------:R0:W3:Y:S02]  /*3dc0*/  ATOMS.ADD R36, [R36], R37 ;  /* 0x000000252424738c */ /* 0x0000e40000000000 */
.L_x_44:
[----:B------:R-:W-:Y:S05]  /*3dd0*/  BSYNC.RECONVERGENT B0 ;  /* 0x0000000000007941 */ /* 0x000fea0003800200 */
.L_x_43:
        /* <DEDUP_REMOVED lines=37> */
.L_x_46:
[----:B------:R-:W-:Y:S05]  /*4030*/  BSYNC.RECONVERGENT B0 ;  /* 0x0000000000007941 */ /* 0x000fea0003800200 */
.L_x_45:
        /* <DEDUP_REMOVED lines=37> */
.L_x_48:
[----:B------:R-:W-:Y:S05]  /*4290*/  BSYNC.RECONVERGENT B0 ;  /* 0x0000000000007941 */ /* 0x000fea0003800200 */
.L_x_47:
[----:B------:R-:W-:Y:S01]  /*42a0*/  R2P PR, R40, 0x7f ;  /* 0x0000007f28007804 */ /* 0x000fe20000000000 */
[----:B---3--:R3:W4:Y:S01]  /*42b0*/  SHFL.IDX PT, R32, R32, R55, 0x1f ;  /* 0x00001f3720207589 */ /* 0x00872200000e0000 */
[----:B------:R-:W-:Y:S01]  /*42c0*/  SHF.R.U32.HI R38, RZ, UR5, R12 ;  /* 0x00000005ff267c19 */ /* 0x000fe2000801160c */
[----:B------:R-:W-:Y:S01]  /*42d0*/  BSSY.RECONVERGENT B0, `(.L_x_49) ;  /* 0x0000022000007945 */ /* 0x000fe20003800200 */
[----:B------:R-:W-:Y:S02]  /*42e0*/  IMAD.MOV.U32 R30, RZ, RZ, RZ ;  /* 0x000000ffff1e7224 */ /* 0x000fe400078e00ff */
[----:B------:R-:W-:-:S07]  /*42f0*/  LOP3.LUT R38, R38, UR4, RZ, 0x30, !PT ;  /* 0x0000000426267c12 */ /* 0x000fce000f8e30ff */
        /* <DEDUP_REMOVED lines=31> */
.L_x_50:
[----:B------:R-:W-:Y:S05]  /*44f0*/  BSYNC.RECONVERGENT B0 ;  /* 0x0000000000007941 */ /* 0x000fea0003800200 */
.L_x_49:
        /* <DEDUP_REMOVED lines=9> */
[----:B------:R-:W-:Y:S02]  /*4590*/  @!P1 LOP3.LUT R39, RZ, R39, RZ, 0x33, !PT ;  /* 0x00000027ff279212 */ /* 0x000fe400078e33ff */
[----:B------:R-:W-:Y:S02]  /*45a0*/  VOTE.ANY R55, PT, P2 ;  /* 0x0000000000377806 */ /* 0x000fe400010e0100 */
[----:B------:R-:W-:-:S02]  /*45b0*/  LOP3.LUT R28, R39, R28, RZ, 0xc0, !PT ;  /* 0x0000001c271c7212 */ /* 0x000fc400078ec0ff */
[----:B------:R-:W-:Y:S02]  /*45c0*/  VOTE.ANY R39, PT, P3 ;  /* 0x0000000000277806 */ /* 0x000fe400018e0100 */
[----:B------:R-:W-:Y:S02]  /*45d0*/  @!P2 LOP3.LUT R55, RZ, R55, RZ, 0x33, !PT ;  /* 0x00000037ff37a212 */ /* 0x000fe400078e33ff */
[----:B------:R-:W-:Y:S02]  /*45e0*/  @!P3 LOP3.LUT R39, RZ, R39, RZ, 0x33, !PT ;  /* 0x00000027ff27b212 */ /* 0x000fe400078e33ff */
[----:B------:R-:W-:Y:S02]  /*45f0*/  LOP3.LUT R28, R55, R28, RZ, 0xc0, !PT ;  /* 0x0000001c371c7212 */ /* 0x000fe400078ec0ff */
[----:B------:R-:W-:Y:S02]  /*4600*/  LOP3.LUT P0, RZ, R38, 0x80, RZ, 0xc0, !PT ;  /* 0x0000008026ff7812 */ /* 0x000fe4000780c0ff */
[----:B------:R-:W-:-:S02]  /*4610*/  VOTE.ANY R55, PT, P4 ;  /* 0x0000000000377806 */ /* 0x000fc400020e0100 */
[----:B------:R-:W-:Y:S02]  /*4620*/  LOP3.LUT R28, R39, R28, RZ, 0xc0, !PT ;  /* 0x0000001c271c7212 */ /* 0x000fe400078ec0ff */
[----:B------:R-:W-:Y:S02]  /*4630*/  VOTE.ANY R39, PT, P5 ;  /* 0x0000000000277806 */ /* 0x000fe400028e0100 */
[----:B------:R-:W-:Y:S02]  /*4640*/  @!P4 LOP3.LUT R55, RZ, R55, RZ, 0x33, !PT ;  /* 0x00000037ff37c212 */ /* 0x000fe400078e33ff */
[----:B------:R-:W-:Y:S02]  /*4650*/  @!P5 LOP3.LUT R39, RZ, R39, RZ, 0x33, !PT ;  /* 0x00000027ff27d212 */ /* 0x000fe400078e33ff */
[----:B------:R-:W-:Y:S02]  /*4660*/  LOP3.LUT R28, R55, R28, RZ, 0xc0, !PT ;  /* 0x0000001c371c7212 */ /* 0x000fe400078ec0ff */
[----:B------:R-:W-:-:S02]  /*4670*/  VOTE.ANY R55, PT, P6 ;  /* 0x0000000000377806 */ /* 0x000fc400030e0100 */
[----:B------:R-:W-:Y:S02]  /*4680*/  LOP3.LUT R28, R39, R28, RZ, 0xc0, !PT ;  /* 0x0000001c271c7212 */ /* 0x000fe400078ec0ff */
[----:B------:R-:W-:Y:S02]  /*4690*/  VOTE.ANY R39, PT, P0 ;  /* 0x0000000000277806 */ /* 0x000fe400000e0100 */
[----:B------:R-:W-:Y:S02]  /*46a0*/  @!P6 LOP3.LUT R55, RZ, R55, RZ, 0x33, !PT ;  /* 0x00000037ff37e212 */ /* 0x000fe400078e33ff */
        /* <DEDUP_REMOVED lines=8> */
[----:B------:R-:W-:-:S05]  /*4730*/  IMAD R43, R38, 0x4, R29 ;  /* 0x00000004262b7824 */ /* 0x000fca00078e021d */
[----:B------:R0:W3:Y:S02]  /*4740*/  ATOMS.ADD R60, [R43], R28 ;  /* 0x0000001c2b3c738c */ /* 0x0000e40000000000 */
.L_x_52:
[----:B------:R-:W-:Y:S05]  /*4750*/  BSYNC.RECONVERGENT B0 ;  /* 0x0000000000007941 */ /* 0x000fea0003800200 */
.L_x_51:
[----:B------:R-:W-:Y:S01]  /*4760*/  R2P PR, R40, 0x7f ;  /* 0x0000007f28007804 */ /* 0x000fe20000000000 */
[----:B---3--:R3:W4:Y:S01]  /*4770*/  SHFL.IDX PT, R39, R60, R39, 0x1f ;  /* 0x00001f273c277589 */ /* 0x00872200000e0000 */
[----:B------:R-:W-:Y:S01]  /*4780*/  SHF.R.U32.HI R58, RZ, UR5, R16 ;  /* 0x00000005ff3a7c19 */ /* 0x000fe20008011610 */
[----:B------:R-:W-:Y:S01]  /*4790*/  BSSY.RECONVERGENT B0, `(.L_x_53) ;  /* 0x0000022000007945 */ /* 0x000fe20003800200 */
[----:B------:R-:W-:Y:S02]  /*47a0*/  IMAD.MOV.U32 R64, RZ, RZ, RZ ;  /* 0x000000ffff407224 */ /* 0x000fe400078e00ff */
[----:B------:R-:W-:-:S07]  /*47b0*/  LOP3.LUT R58, R58, UR4, RZ, 0x30, !PT ;  /* 0x000000043a3a7c12 */ /* 0x000fce000f8e30ff */
[----:B------:R-:W-:Y:S02]  /*47c0*/  VOTE.ANY R38, PT, P0 ;  /* 0x0000000000267806 */ /* 0x000fe400000e0100 */
[----:B0-----:R-:W-:Y:S02]  /*47d0*/  VOTE.ANY R43, PT, P1 ;  /* 0x00000000002b7806 */ /* 0x001fe400008e0100 */
[----:B------:R-:W-:Y:S02]  /*47e0*/  @!P0 LOP3.LUT R38, RZ, R38, RZ, 0x33, !PT ;  /* 0x00000026ff268212 */ /* 0x000fe400078e33ff */
[----:B------:R-:W-:Y:S02]  /*47f0*/  @!P1 LOP3.LUT R43, RZ, R43, RZ, 0x33, !PT ;  /* 0x0000002bff2b9212 */ /* 0x000fe400078e33ff */
[----:B------:R-:W-:Y:S02]  /*4800*/  LOP3.LUT P0, RZ, R40, 0x80, RZ, 0xc0, !PT ;  /* 0x0000008028ff7812 */ /* 0x000fe4000780c0ff */
[----:B------:R-:W-:-:S02]  /*4810*/  LOP3.LUT R38, R43, R38, RZ, 0xc0, !PT ;  /* 0x000000262b267212 */ /* 0x000fc400078ec0ff */
[----:B------:R-:W-:-:S04]  /*4820*/  VOTE.ANY R43, PT, P2 ;  /* 0x00000000002b7806 */ /* 0x000fc800010e0100 */
[----:B------:R-:W-:-:S04]  /*4830*/  @!P2 LOP3.LUT R43, RZ, R43, RZ, 0x33, !PT ;  /* 0x0000002bff2ba212 */ /* 0x000fc800078e33ff */
[----:B------:R-:W-:Y:S02]  /*4840*/  LOP3.LUT R38, R43, R38, RZ, 0xc0, !PT ;  /* 0x000000262b267212 */ /* 0x000fe400078ec0ff */
        /* <DEDUP_REMOVED lines=14> */
[----:B------:R-:W-:-:S04]  /*4930*/  LOP3.LUT R55, R43, R38, RZ, 0xc0, !PT ;  /* 0x000000262b377212 */ /* 0x000fc800078ec0ff */
[----:B------:R-:W0:Y:S01]  /*4940*/  FLO.U32 R43, R55 ;  /* 0x00000037002b7300 */ /* 0x000e2200000e0000 */
[----:B------:R-:W-:-:S07]  /*4950*/  LOP3.LUT R38, R14, R55, RZ, 0xc0, !PT ;  /* 0x000000370e267212 */ /* 0x000fce00078ec0ff */
[----:B------:R-:W1:Y:S01]  /*4960*/  POPC R38, R38 ;  /* 0x0000002600267309 */ /* 0x000e620000000000 */
[----:B0-----:R-:W-:-:S13]  /*4970*/  ISETP.NE.AND P0, PT, R24, R43, PT ;  /* 0x0000002b1800720c */ /* 0x001fda0003f05270 */
[----:B-1-34-:R-:W-:Y:S05]  /*4980*/  @P0 BRA `(.L_x_54) ;  /* 0x0000000000080947 */ /* 0x01afea0003800000 */
[----:B------:R-:W-:-:S05]  /*4990*/  IMAD R55, R40, 0x4, R29 ;  /* 0x0000000428377824 */ /* 0x000fca00078e021d */
[----:B------:R0:W1:Y:S02]  /*49a0*/  ATOMS.ADD R64, [R55], R38 ;  /* 0x000000263740738c */ /* 0x0000640000000000 */
.L_x_54:
[----:B------:R-:W-:Y:S05]  /*49b0*/  BSYNC.RECONVERGENT B0 ;  /* 0x0000000000007941 */ /* 0x000fea0003800200 */
.L_x_53:
[----:B------:R-:W-:Y:S01]  /*49c0*/  R2P PR, R58, 0x7f ;  /* 0x0000007f3a007804 */ /* 0x000fe20000000000 */
[----:B-1----:R1:W3:Y:S01]  /*49d0*/  SHFL.IDX PT, R43, R64, R43, 0x1f ;  /* 0x00001f2b402b7589 */ /* 0x0022e200000e0000 */
        /* <DEDUP_REMOVED lines=30> */
[----:B------:R-:W4:Y:S01]  /*4bc0*/  POPC R40, R40 ;  /* 0x0000002800287309 */ /* 0x000f220000000000 */
[----:B0-----:R-:W-:-:S13]  /*4bd0*/  ISETP.NE.AND P0, PT, R24, R55, PT ;  /* 0x000000371800720c */ /* 0x001fda0003f05270 */
[----:B-1-34-:R-:W-:Y:S05]  /*4be0*/  @P0 BRA `(.L_x_56) ;  /* 0x0000000000080947 */ /* 0x01afea0003800000 */
[----:B------:R-:W-:-:S05]  /*4bf0*/  IMAD R59, R58, 0x4, R29 ;  /* 0x000000043a3b7824 */ /* 0x000fca00078e021d */
[----:B------:R0:W1:Y:S02]  /*4c00*/  ATOMS.ADD R62, [R59], R40 ;  /* 0x000000283b3e738c */ /* 0x0000640000000000 */
.L_x_56:
[----:B------:R-:W-:Y:S05]  /*4c10*/  BSYNC.RECONVERGENT B0 ;  /* 0x0000000000007941 */ /* 0x000fea0003800200 */
.L_x_55:
[----:B------:R-:W-:Y:S01]  /*4c20*/  R2P PR, R60, 0x7f ;  /* 0x0000007f3c007804 */ /* 0x000fe20000000000 */
[----:B--2---:R-:W-:Y:S01]  /*4c30*/  IMAD.IADD R44, R44, 0x1, R47 ;  /* 0x000000012c2c7824 */ /* 0x004fe200078e022f */
[----:B------:R-:W-:Y:S01]  /*4c40*/  BSSY.RECONVERGENT B0, `(.L_x_57) ;  /* 0x0000025000007945 */ /* 0x000fe20003800200 */
[----:B------:R-:W-:Y:S02]  /*4c50*/  IMAD.IADD R46, R46, 0x1, R49 ;  /* 0x000000012e2e7824 */ /* 0x000fe400078e0231 */
[----:B-1----:R1:W2:Y:S01]  /*4c60*/  SHFL.IDX PT, R49, R62, R55, 0x1f ;  /* 0x00001f373e317589 */ /* 0x0022a200000e0000 */
[----:B------:R-:W-:-:S07]  /*4c70*/  IMAD.MOV.U32 R64, RZ, RZ, RZ ;  /* 0x000000ffff407224 */ /* 0x000fce00078e00ff */
[----:B------:R-:W-:Y:S02]  /*4c80*/  VOTE.ANY R58, PT, P0 ;  /* 0x00000000003a7806 */ /* 0x000fe400000e0100 */
[----:B------:R-:W-:Y:S02]  /*4c90*/  VOTE.ANY R47, PT, P1 ;  /* 0x00000000002f7806 */ /* 0x000fe400008e0100 */
        /* <DEDUP_REMOVED lines=22> */
[----:B------:R-:W-:Y:S02]  /*4e00*/  SHF.R.U32.HI R58, RZ, UR5, R6 ;  /* 0x00000005ff3a7c19 */ /* 0x000fe40008011606 */
[----:B0-----:R-:W0:Y:S01]  /*4e10*/  FLO.U32 R59, R61 ;  /* 0x0000003d003b7300 */ /* 0x001e2200000e0000 */
[----:B------:R-:W-:Y:S02]  /*4e20*/  LOP3.LUT R47, R14, R61, RZ, 0xc0, !PT ;  /* 0x0000003d0e2f7212 */ /* 0x000fe400078ec0ff */
[----:B------:R-:W-:-:S05]  /*4e30*/  LOP3.LUT R58, R58, UR4, RZ, 0x30, !PT ;  /* 0x000000043a3a7c12 */ /* 0x000fca000f8e30ff */
[----:B------:R-:W3:Y:S01]  /*4e40*/  POPC R47, R47 ;  /* 0x0000002f002f7309 */ /* 0x000ee20000000000 */
[----:B0-----:R-:W-:-:S13]  /*4e50*/  ISETP.NE.AND P0, PT, R24, R59, PT ;  /* 0x0000003b1800720c */ /* 0x001fda0003f05270 */
[----:B-123--:R-:W-:Y:S05]  /*4e60*/  @P0 BRA `(.L_x_58) ;  /* 0x0000000000080947 */ /* 0x00efea0003800000 */
[----:B------:R-:W-:-:S05]  /*4e70*/  IMAD R60, R60, 0x4, R29 ;  /* 0x000000043c3c7824 */ /* 0x000fca00078e021d */
[----:B------:R0:W1:Y:S02]  /*4e80*/  ATOMS.ADD R64, [R60], R47 ;  /* 0x0000002f3c40738c */ /* 0x0000640000000000 */
.L_x_58:
[----:B------:R-:W-:Y:S05]  /*4e90*/  BSYNC.RECONVERGENT B0 ;  /* 0x0000000000007941 */ /* 0x000fea0003800200 */
.L_x_57:
[----:B------:R-:W-:Y:S01]  /*4ea0*/  R2P PR, R58, 0x7f ;  /* 0x0000007f3a007804 */ /* 0x000fe20000000000 */
[----:B------:R-:W-:Y:S01]  /*4eb0*/  IMAD.IADD R52, R51, 0x1, R52 ;  /* 0x0000000133347824 */ /* 0x000fe200078e0234 */
[----:B-1----:R1:W2:Y:S01]  /*4ec0*/  SHFL.IDX PT, R64, R64, R59, 0x1f ;  /* 0x00001f3b40407589 */ /* 0x0022a200000e0000 */
[----:B------:R-:W-:Y:S01]  /*4ed0*/  BSSY.RECONVERGENT B0, `(.L_x_59) ;  /* 0x0000024000007945 */ /* 0x000fe20003800200 */
[----:B------:R-:W-:Y:S02]  /*4ee0*/  IMAD.IADD R56, R53, 0x1, R56 ;  /* 0x0000000135387824 */ /* 0x000fe400078e0238 */
[----:B------:R-:W-:-:S07]  /*4ef0*/  IMAD.MOV.U32 R62, RZ, RZ, RZ ;  /* 0x000000ffff3e7224 */ /* 0x000fce00078e00ff */
        /* <DEDUP_REMOVED lines=25> */
[----:B------:R-:W0:Y:S01]  /*5090*/  FLO.U32 R55, R61 ;  /* 0x0000003d00377300 */ /* 0x000e2200000e0000 */
[----:B------:R-:W-:Y:S02]  /*50a0*/  LOP3.LUT R51, R14, R61, RZ, 0xc0, !PT ;  /* 0x0000003d0e337212 */ /* 0x000fe400078ec0ff */
[----:B------:R-:W-:-:S05]  /*50b0*/  LOP3.LUT R60, R60, UR4, RZ, 0x30, !PT ;  /* 0x000000043c3c7c12 */ /* 0x000fca000f8e30ff */
[----:B------:R-:W3:Y:S01]  /*50c0*/  POPC R51, R51 ;  /* 0x0000003300337309 */ /* 0x000ee20000000000 */
[----:B0-----:R-:W-:-:S13]  /*50d0*/  ISETP.NE.AND P0, PT, R24, R55, PT ;  /* 0x000000371800720c */ /* 0x001fda0003f05270 */
[----:B-123--:R-:W-:Y:S05]  /*50e0*/  @P0 BRA `(.L_x_60) ;  /* 0x0000000000080947 */ /* 0x00efea0003800000 */
[----:B------:R-:W-:-:S05]  /*50f0*/  IMAD R58, R58, 0x4, R29 ;  /* 0x000000043a3a7824 */ /* 0x000fca00078e021d */
[----:B------:R0:W1:Y:S02]  /*5100*/  ATOMS.ADD R62, [R58], R51 ;  /* 0x000000333a3e738c */ /* 0x0000640000000000 */
.L_x_60:
[----:B------:R-:W-:Y:S05]  /*5110*/  BSYNC.RECONVERGENT B0 ;  /* 0x0000000000007941 */ /* 0x000fea0003800200 */
.L_x_59:
[----:B------:R-:W-:Y:S01]  /*5120*/  R2P PR, R60, 0x7f ;  /* 0x0000007f3c007804 */ /* 0x000fe20000000000 */
[----:B------:R-:W-:Y:S01]  /*5130*/  IMAD.IADD R48, R48, 0x1, R45 ;  /* 0x0000000130307824 */ /* 0x000fe200078e022d */
[----:B-1----:R1:W2:Y:S01]  /*5140*/  SHFL.IDX PT, R62, R62, R55, 0x1f ;  /* 0x00001f373e3e7589 */ /* 0x0022a200000e0000 */
[----:B------:R-:W-:Y:S01]  /*5150*/  BSSY.RECONVERGENT B0, `(.L_x_61) ;  /* 0x0000024000007945 */ /* 0x000fe20003800200 */
[----:B------:R-:W-:-:S09]  /*5160*/  IMAD.MOV.U32 R66, RZ, RZ, RZ ;  /* 0x000000ffff427224 */ /* 0x000fd200078e00ff */
        /* <DEDUP_REMOVED lines=23> */
[----:B------:R-:W-:Y:S01]  /*52e0*/  LOP3.LUT R53, R58, R53, RZ, 0xc0, !PT ;  /* 0x000000353a357212 */ /* 0x000fe200078ec0ff */
[----:B------:R-:W-:Y:S01]  /*52f0*/  IMAD.IADD R58, R37, 0x1, R36 ;  /* 0x00000001253a7824 */ /* 0x000fe200078e0224 */
        /* <DEDUP_REMOVED lines=9> */
.L_x_62:
[----:B------:R-:W-:Y:S05]  /*5390*/  BSYNC.RECONVERGENT B0 ;  /* 0x0000000000007941 */ /* 0x000fea0003800200 */
.L_x_61:
[----:B------:R-:W-:Y:S01]  /*53a0*/  R2P PR, R36, 0x7f ;  /* 0x0000007f24007804 */ /* 0x000fe20000000000 */
[----:B------:R-:W-:Y:S01]  /*53b0*/  IMAD.IADD R34, R35, 0x1, R34 ;  /* 0x0000000123227824 */ /* 0x000fe200078e0222 */
[----:B------:R-:W-:Y:S01]  /*53c0*/  BSSY.RECONVERGENT B0, `(.L_x_63) ;  /* 0x0000022000007945 */ /* 0x000fe20003800200 */
[----:B------:R-:W-:-:S10]  /*53d0*/  IMAD.MOV.U32 R55, RZ, RZ, RZ ;  /* 0x000000ffff377224 */ /* 0x000fd400078e00ff */
        /* <DEDUP_REMOVED lines=24> */
[----:B-1----:R0:W1:Y:S02]  /*5560*/  SHFL.IDX PT, R60, R66, R45, 0x1f ;  /* 0x00001f2d423c7589 */ /* 0x00206400000e0000 */
[----:B------:R-:W2:Y:S01]  /*5570*/  FLO.U32 R59, R53 ;  /* 0x00000035003b7300 */ /* 0x000ea200000e0000 */
[----:B------:R-:W-:-:S07]  /*5580*/  LOP3.LUT R35, R14, R53, RZ, 0xc0, !PT ;  /* 0x000000350e237212 */ /* 0x000fce00078ec0ff */
[----:B------:R-:W3:Y:S01]  /*5590*/  POPC R35, R35 ;  /* 0x0000002300237309 */ /* 0x000ee20000000000 */
[----:B--2---:R-:W-:-:S13]  /*55a0*/  ISETP.NE.AND P0, PT, R24, R59, PT ;  /* 0x0000003b1800720c */ /* 0x004fda0003f05270 */
[----:B01-3--:R-:W-:Y:S05]  /*55b0*/  @P0 BRA `(.L_x_64) ;  /* 0x0000000000080947 */ /* 0x00bfea0003800000 */
[----:B------:R-:W-:-:S05]  /*55c0*/  IMAD R36, R36, 0x4, R29 ;  /* 0x0000000424247824 */ /* 0x000fca00078e021d */
[----:B------:R0:W1:Y:S02]  /*55d0*/  ATOMS.ADD R55, [R36], R35 ;  /* 0x000000232437738c */ /* 0x0000640000000000 */
.L_x_64:
[----:B------:R-:W-:Y:S05]  /*55e0*/  BSYNC.RECONVERGENT B0 ;  /* 0x0000000000007941 */ /* 0x000fea0003800200 */
.L_x_63:
[----:B------:R-:W-:Y:S01]  /*55f0*/  R2P PR, R26, 0x7f ;  /* 0x0000007f1a007804 */ /* 0x000fe20000000000 */
[----:B01----:R0:W1:Y:S01]  /*5600*/  SHFL.IDX PT, R36, R55, R59, 0x1f ;  /* 0x00001f3b37247589 */ /* 0x00306200000e0000 */
[----:B------:R-:W-:Y:S11]  /*5610*/  BSSY.RECONVERGENT B0, `(.L_x_65) ;  /* 0x0000021000007945 */ /* 0x000ff60003800200 */
[----:B------:R-:W-:-:S02]  /*5620*/  VOTE.ANY R45, PT, P0 ;  /* 0x00000000002d7806 */ /* 0x000fc400000e0100 */
[----:B------:R-:W-:Y:S02]  /*5630*/  VOTE.ANY R66, PT, P1 ;  /* 0x0000000000427806 */ /* 0x000fe400008e0100 */
[----:B------:R-:W-:Y:S02]  /*5640*/  @!P0 LOP3.LUT R45, RZ, R45, RZ, 0x33, !PT ;  /* 0x0000002dff2d8212 */ /* 0x000fe400078e33ff */
[----:B------:R-:W-:Y:S02]  /*5650*/  @!P1 LOP3.LUT R66, RZ, R66, RZ, 0x33, !PT ;  /* 0x00000042ff429212 */ /* 0x000fe400078e33ff */
[----:B------:R-:W-:Y:S02]  /*5660*/  LOP3.LUT P0, RZ, R26, 0x80, RZ, 0xc0, !PT ;  /* 0x000000801aff7812 */ /* 0x000fe4000780c0ff */
        /* <DEDUP_REMOVED lines=19> */
[----:B------:R-:W2:Y:S01]  /*57a0*/  FLO.U32 R53, R45 ;  /* 0x0000002d00357300 */ /* 0x000ea200000e0000 */
[----:B------:R-:W-:-:S07]  /*57b0*/  LOP3.LUT R14, R14, R45, RZ, 0xc0, !PT ;  /* 0x0000002d0e0e7212 */ /* 0x000fce00078ec0ff */
[----:B0-----:R0:W3:Y:S01]  /*57c0*/  POPC R55, R14 ;  /* 0x0000000e00377309 */ /* 0x0010e20000000000 */
[----:B--2---:R-:W-:Y:S01]  /*57d0*/  ISETP.NE.AND P0, PT, R24, R53, PT ;  /* 0x000000351800720c */ /* 0x004fe20003f05270 */
[----:B------:R-:W-:-:S12]  /*57e0*/  IMAD.MOV.U32 R24, RZ, RZ, RZ ;  /* 0x000000ffff187224 */ /* 0x000fd800078e00ff */
[----:B01-3--:R-:W-:Y:S05]  /*57f0*/  @P0 BRA `(.L_x_66) ;  /* 0x0000000000080947 */ /* 0x00bfea0003800000 */
[----:B------:R-:W-:-:S06]  /*5800*/  IMAD R24, R26, 0x4, R29 ;  /* 0x000000041a187824 */ /* 0x000fcc00078e021d */
[----:B------:R0:W1:Y:S02]  /*5810*/  ATOMS.ADD R24, [R24], R55 ;  /* 0x000000371818738c */ /* 0x0000640000000000 */
.L_x_66:
[----:B------:R-:W-:Y:S05]  /*5820*/  BSYNC.RECONVERGENT B0 ;  /* 0x0000000000007941 */ /* 0x000fea0003800200 */
.L_x_65:
[----:B------:R-:W-:Y:S01]  /*5830*/  BAR.SYNC.DEFER_BLOCKING 0x0 ;  /* 0x0000000000007b1d */ /* 0x000fe20000010000 */
[----:B------:R-:W-:Y:S01]  /*5840*/  IMAD.IADD R26, R40, 0x1, R49 ;  /* 0x00000001281a7824 */ /* 0x000fe200078e0231 */
[----:B------:R-:W-:Y:S01]  /*5850*/  ISETP.NE.AND P0, PT, R50, RZ, PT ;  /* 0x000000ff3200720c */ /* 0x000fe20003f05270 */
[----:B------:R-:W-:Y:S02]  /*5860*/  IMAD.IADD R28, R28, 0x1, R39 ;  /* 0x000000011c1c7824 */ /* 0x000fe400078e0227 */
[----:B------:R-:W-:Y:S01]  /*5870*/  IMAD R40, R44, 0x4, R7 ;  /* 0x000000042c287824 */ /* 0x000fe200078e0207 */
[----:B------:R-:W-:Y:S01]  /*5880*/  BSSY B1, `(.L_x_67) ;  /* 0x000005c000017945 */ /* 0x000fe20003800000 */
[----:B------:R-:W-:Y:S01]  /*5890*/  IMAD.IADD R14, R38, 0x1, R43 ;  /* 0x00000001260e7824 */ /* 0x000fe200078e022b */
[----:B-1----:R-:W1:Y:S01]  /*58a0*/  SHFL.IDX PT, R24, R24, R53, 0x1f ;  /* 0x00001f3518187589 */ /* 0x002e6200000e0000 */
[----:B------:R-:W-:Y:S02]  /*58b0*/  IMAD R39, R46, 0x4, R7 ;  /* 0x000000042e277824 */ /* 0x000fe400078e0207 */
[----:B------:R-:W-:-:S02]  /*58c0*/  IMAD.IADD R60, R37, 0x1, R60 ;  /* 0x00000001253c7824 */ /* 0x000fc400078e023c */
[--C-:B------:R-:W-:Y:S02]  /*58d0*/  IMAD R38, R52, 0x4, R7.reuse ;  /* 0x0000000434267824 */ /* 0x100fe400078e0207 */
[----:B------:R-:W-:Y:S02]  /*58e0*/  IMAD.IADD R32, R33, 0x1, R32 ;  /* 0x0000000121207824 */ /* 0x000fe400078e0220 */
[----:B------:R-:W-:Y:S02]  /*58f0*/  IMAD.IADD R44, R35, 0x1, R36 ;  /* 0x00000001232c7824 */ /* 0x000fe400078e0224 */
[--C-:B------:R-:W-:Y:S02]  /*5900*/  IMAD R37, R56, 0x4, R7.reuse ;  /* 0x0000000438257824 */ /* 0x100fe400078e0207 */
[----:B------:R-:W-:Y:S02]  /*5910*/  IMAD.IADD R30, R31, 0x1, R30 ;  /* 0x000000011f1e7824 */ /* 0x000fe400078e021e */
[--C-:B------:R-:W-:Y:S01]  /*5920*/  IMAD R36, R48, 0x4, R7.reuse ;  /* 0x0000000430247824 */ /* 0x100fe200078e0207 */
[----:B------:R2:W-:Y:S01]  /*5930*/  STS [R40+-0x4], R27 ;  /* 0xfffffc1b28007388 */ /* 0x0005e20000000800 */
[----:B------:R-:W-:-:S02]  /*5940*/  IMAD R35, R58, 0x4, R7 ;  /* 0x000000043a237824 */ /* 0x000fc400078e0207 */
[--C-:B------:R-:W-:Y:S01]  /*5950*/  IMAD R34, R34, 0x4, R7.reuse ;  /* 0x0000000422227824 */ /* 0x100fe200078e0207 */
[----:B------:R-:W-:Y:S01]  /*5960*/  STS [R39+-0x4], R22 ;  /* 0xfffffc1627007388 */ /* 0x000fe20000000800 */
[--C-:B------:R-:W-:Y:S02]  /*5970*/  IMAD R33, R32, 0x4, R7.reuse ;  /* 0x0000000420217824 */ /* 0x100fe400078e0207 */
[----:B------:R-:W-:Y:S01]  /*5980*/  IMAD.IADD R64, R47, 0x1, R64 ;  /* 0x000000012f407824 */ /* 0x000fe200078e0240 */
[----:B------:R-:W-:Y:S01]  /*5990*/  STS [R38+-0x4], R21 ;  /* 0xfffffc1526007388 */ /* 0x000fe20000000800 */
[--C-:B------:R-:W-:Y:S02]  /*59a0*/  IMAD R32, R30, 0x4, R7.reuse ;  /* 0x000000041e207824 */ /* 0x100fe400078e0207 */
[----:B------:R-:W-:Y:S01]  /*59b0*/  IMAD.IADD R62, R51, 0x1, R62 ;  /* 0x00000001333e7824 */ /* 0x000fe200078e023e */
[----:B------:R-:W-:Y:S01]  /*59c0*/  STS [R37+-0x4], R18 ;  /* 0xfffffc1225007388 */ /* 0x000fe20000000800 */
[----:B------:R-:W-:-:S02]  /*59d0*/  IMAD R31, R28, 0x4, R7 ;  /* 0x000000041c1f7824 */ /* 0x000fc400078e0207 */
[--C-:B------:R-:W-:Y:S01]  /*59e0*/  IMAD R30, R14, 0x4, R7.reuse ;  /* 0x000000040e1e7824 */ /* 0x100fe200078e0207 */
[----:B------:R-:W-:Y:S01]  /*59f0*/  STS [R36+-0x4], R23 ;  /* 0xfffffc1724007388 */ /* 0x000fe20000000800 */
[--C-:B------:R-:W-:Y:S02]  /*5a00*/  IMAD R29, R26, 0x4, R7.reuse ;  /* 0x000000041a1d7824 */ /* 0x100fe400078e0207 */
[----:B-1----:R-:W-:Y:S01]  /*5a10*/  IMAD.IADD R24, R55, 0x1, R24 ;  /* 0x0000000137187824 */ /* 0x002fe200078e0218 */
[----:B------:R-:W-:Y:S01]  /*5a20*/  STS [R35+-0x4], R20 ;  /* 0xfffffc1423007388 */ /* 0x000fe20000000800 */
[--C-:B------:R-:W-:Y:S02]  /*5a30*/  IMAD R28, R64, 0x4, R7.reuse ;  /* 0x00000004401c7824 */ /* 0x100fe400078e0207 */
[--C-:B--2---:R-:W-:Y:S01]  /*5a40*/  IMAD R27, R62, 0x4, R7.reuse ;  /* 0x000000043e1b7824 */ /* 0x104fe200078e0207 */
[----:B------:R1:W-:Y:S01]  /*5a50*/  STS [R34+-0x4], R25 ;  /* 0xfffffc1922007388 */ /* 0x0003e20000000800 */
[----:B------:R-:W-:-:S02]  /*5a60*/  IMAD R26, R60, 0x4, R7 ;  /* 0x000000043c1a7824 */ /* 0x000fc400078e0207 */
[--C-:B------:R-:W-:Y:S01]  /*5a70*/  IMAD R24, R24, 0x4, R7.reuse ;  /* 0x0000000418187824 */ /* 0x100fe200078e0207 */
[----:B------:R-:W-:Y:S04]  /*5a80*/  STS [R33+-0x4], R10 ;  /* 0xfffffc0a21007388 */ /* 0x000fe80000000800 */
[----:B------:R-:W-:Y:S01]  /*5a90*/  STS [R32+-0x4], R17 ;  /* 0xfffffc1120007388 */ /* 0x000fe20000000800 */
[----:B-1----:R-:W-:-:S03]  /*5aa0*/  IMAD R25, R44, 0x4, R7 ;  /* 0x000000042c197824 */ /* 0x002fc600078e0207 */
[----:B------:R-:W-:Y:S04]  /*5ab0*/  STS [R31+-0x4], R12 ;  /* 0xfffffc0c1f007388 */ /* 0x000fe80000000800 */
[----:B------:R1:W-:Y:S04]  /*5ac0*/  STS [R30+-0x4], R19 ;  /* 0xfffffc131e007388 */ /* 0x0003e80000000800 */
[----:B------:R2:W-:Y:S04]  /*5ad0*/  STS [R29+-0x4], R16 ;  /* 0xfffffc101d007388 */ /* 0x0005e80000000800 */
[----:B------:R2:W-:Y:S01]  /*5ae0*/  STS [R28+-0x4], R9 ;  /* 0xfffffc091c007388 */ /* 0x0005e20000000800 */
[----:B-1----:R-:W-:-:S03]  /*5af0*/  IMAD R19, R3, 0x8, R7 ;  /* 0x0000000803137824 */ /* 0x002fc600078e0207 */
[----:B------:R2:W-:Y:S04]  /*5b00*/  STS [R27+-0x4], R6 ;  /* 0xfffffc061b007388 */ /* 0x0005e80000000800 */
[----:B------:R2:W-:Y:S04]  /*5b10*/  STS [R26+-0x4], R11 ;  /* 0xfffffc0b1a007388 */ /* 0x0005e80000000800 */
[----:B------:R2:W-:Y:S04]  /*5b20*/  STS [R25+-0x4], R8 ;  /* 0xfffffc0819007388 */ /* 0x0005e80000000800 */
[----:B------:R2:W-:Y:S01]  /*5b30*/  STS [R24+-0x4], R13 ;  /* 0xfffffc0d18007388 */ /* 0x0005e20000000800 */
[----:B------:R-:W-:Y:S05]  /*5b40*/  @P0 BRA `(.L_x_68) ;  /* 0x0000000000bc0947 */ /* 0x000fea0003800000 */
[----:B------:R-:W1:Y:S02]  /*5b50*/  LDCU.64 UR8, c[0x0][0x398] ;  /* 0x00007300ff0877ac */ /* 0x000e640008000a00 */
[----:B-1----:R-:W-:-:S04]  /*5b60*/  LEA R10, P0, R3, UR8, 0x3 ;  /* 0x00000008030a7c11 */ /* 0x002fc8000f8018ff */
[----:B--2---:R-:W-:-:S05]  /*5b70*/  LEA.HI.X R11, R3, UR9, RZ, 0x3, P0 ;  /* 0x00000009030b7c11 */ /* 0x004fca00080f1cff */
[----:B------:R-:W2:Y:S01]  /*5b80*/  LDG.E.64 R8, desc[UR6][R10.64] ;  /* 0x000000060a087981 */ /* 0x000ea2000c1e1b00 */
[----:B------:R-:W-:Y:S02]  /*5b90*/  SHF.R.S32.HI R13, RZ, 0x1f, R15 ;  /* 0x0000001fff0d7819 */ /* 0x000fe4000001140f */
[----:B--2---:R-:W-:-:S05]  /*5ba0*/  IADD3 R8, P0, PT, -R15, R8, RZ ;  /* 0x000000080f087210 */ /* 0x004fca0007f1e1ff */
[----:B------:R-:W-:Y:S01]  /*5bb0*/  IMAD.X R9, R9, 0x1, ~R13, P0 ;  /* 0x0000000109097824 */ /* 0x000fe200000e0e0d */
[----:B------:R-:W-:Y:S01]  /*5bc0*/  ISETP.GE.AND P0, PT, R42, 0x1, PT ;  /* 0x000000012a00780c */ /* 0x000fe20003f06270 */
[----:B------:R-:W-:-:S03]  /*5bd0*/  IMAD.MOV.U32 R13, RZ, RZ, R0 ;  /* 0x000000ffff0d7224 */ /* 0x000fc600078e0000 */
[----:B------:R1:W-:Y:S09]  /*5be0*/  STS.64 [R19+0x6600], R8 ;  /* 0x0066000813007388 */ /* 0x0003f20000000a00 */
[----:B------:R-:W-:Y:S05]  /*5bf0*/  @!P0 BRA `(.L_x_69) ;  /* 0x00000000006c8947 */ /* 0x000fea0003800000 */
[----:B------:R-:W-:Y:S01]  /*5c00*/  BSSY B0, `(.L_x_70) ;  /* 0x0000019000007945 */ /* 0x000fe20003800000 */
[----:B------:R-:W-:Y:S02]  /*5c10*/  IMAD.MOV.U32 R6, RZ, RZ, -0x1 ;  /* 0xffffffffff067424 */ /* 0x000fe400078e00ff */
[----:B------:R-:W-:Y:S02]  /*5c20*/  IMAD.MOV.U32 R10, RZ, RZ, R42 ;  /* 0x000000ffff0a7224 */ /* 0x000fe400078e002a */
[----:B------:R-:W-:-:S07]  /*5c30*/  IMAD.MOV.U32 R13, RZ, RZ, R0 ;  /* 0x000000ffff0d7224 */ /* 0x000fce00078e0000 */
.L_x_74:
[----:B-1----:R-:W1:Y:S01]  /*5c40*/  LDC.64 R8, c[0x0][0x380] ;  /* 0x0000e000ff087b82 */ /* 0x002e620000000a00 */
[----:B------:R-:W-:Y:S01]  /*5c50*/  VIADD R17, R10, 0xffffffff ;  /* 0xffffffff0a117836 */ /* 0x000fe20000000000 */
[----:B------:R-:W-:Y:S03]  /*5c60*/  BSSY B2, `(.L_x_71) ;  /* 0x0000008000027945 */ /* 0x000fe60003800000 */
[----:B------:R-:W-:-:S04]  /*5c70*/  IMAD R11, R17, 0x100, R3 ;  /* 0x00000100110b7824 */ /* 0x000fc800078e0203 */
[----:B-1----:R-:W-:-:S07]  /*5c80*/  IMAD.WIDE R8, R11, 0x4, R8 ;  /* 0x000000040b087825 */ /* 0x002fce00078e0208 */
.L_x_72:
[----:B------:R-:W-:Y:S05]  /*5c90*/  YIELD ;  /* 0x0000000000007946 */ /* 0x000fea0003800000 */
[----:B------:R1:W-:Y:S06]  /*5ca0*/  MEMBAR.SC.CTA ;  /* 0x0000000000007992 */ /* 0x0003ec0000000000 */
[----:B-1----:R-:W2:Y:S02]  /*5cb0*/  LDG.E.STRONG.SYS R11, desc[UR6][R8.64] ;  /* 0x00000006080b7981 */ /* 0x002ea4000c1f5900 */
[----:B--2---:R-:W-:-:S13]  /*5cc0*/  ISETP.NE.AND P0, PT, R11, RZ, PT ;  /* 0x000000ff0b00720c */ /* 0x004fda0003f05270 */
[----:B------:R-:W-:Y:S05]  /*5cd0*/  @!P0 BRA `(.L_x_72) ;  /* 0xfffffffc00ec8947 */ /* 0x000fea000383ffff */
[----:B------:R-:W-:Y:S05]  /*5ce0*/  BSYNC B2 ;  /* 0x0000000000027941 */ /* 0x000fea0003800000 */
.L_x_71:
[----:B------:R-:W-:Y:S01]  /*5cf0*/  BSSY.RECONVERGENT B2, `(.L_x_73) ;  /* 0x0000006000027945 */ /* 0x000fe20003800200 */
[C---:B------:R-:W-:Y:S02]  /*5d00*/  ISETP.GT.AND P0, PT, R11.reuse, -0x1, PT ;  /* 0xffffffff0b00780c */ /* 0x040fe40003f04270 */
[----:B------:R-:W-:Y:S01]  /*5d10*/  LOP3.LUT R8, R11, 0x3fffffff, RZ, 0xc0, !PT ;  /* 0x3fffffff0b087812 */ /* 0x000fe200078ec0ff */
[----:B------:R-:W-:Y:S05]  /*5d20*/  WARPSYNC.EXCLUSIVE R6 ;  /* 0x0000000006007348 */ /* 0x000fea0003a00000 */
[----:B------:R-:W-:-:S05]  /*5d30*/  IMAD.IADD R13, R8, 0x1, R13 ;  /* 0x00000001080d7824 */ /* 0x000fca00078e020d */
[----:B------:R-:W-:-:S07]  /*5d40*/  VOTE.ANY R6, PT, P0 ;  /* 0x0000000000067806 */ /* 0x000fce00000e0100 */
[----:B------:R-:W-:Y:S05]  /*5d50*/  BSYNC.RECONVERGENT B2 ;  /* 0x0000000000027941 */ /* 0x000fea0003800200 */
.L_x_73:
[----:B------:R-:W-:Y:S01]  /*5d60*/  ISETP.GT.U32.AND P1, PT, R10, 0x1, PT ;  /* 0x000000010a00780c */ /* 0x000fe20003f24070 */
[----:B------:R-:W-:-:S12]  /*5d70*/  IMAD.MOV.U32 R10, RZ, RZ, R17 ;  /* 0x000000ffff0a7224 */ /* 0x000fd800078e0011 */
[----:B------:R-:W-:Y:S05]  /*5d80*/  @P0 BRA P1, `(.L_x_74) ;  /* 0xfffffffc00ac0947 */ /* 0x000fea000083ffff */
[----:B------:R-:W-:Y:S05]  /*5d90*/  BSYNC B0 ;  /* 0x0000000000007941 */ /* 0x000fea0003800000 */
.L_x_70:
[----:B------:R2:W3:Y:S02]  /*5da0*/  LDS.64 R8, [R19+0x6600] ;  /* 0x0066000013087984 */ /* 0x0004e40000000a00 */
.L_x_69:
[----:B------:R-:W4:Y:S01]  /*5db0*/  LDC.64 R10, c[0x0][0x380] ;  /* 0x0000e000ff0a7b82 */ /* 0x000f220000000a00 */
[C---:B------:R-:W-:Y:S01]  /*5dc0*/  IMAD.IADD R17, R13.reuse, 0x1, -R0 ;  /* 0x000000010d117824 */ /* 0x040fe200078e0a00 */
[----:B------:R-:W-:Y:S01]  /*5dd0*/  LOP3.LUT R13, R13, 0x80000000, RZ, 0xfc, !PT ;  /* 0x800000000d0d7812 */ /* 0x000fe200078efcff */
[----:B------:R-:W-:-:S03]  /*5de0*/  IMAD R21, R42, 0x100, R3 ;  /* 0x000001002a157824 */ /* 0x000fc600078e0203 */
[----:B-1-3--:R-:W-:-:S04]  /*5df0*/  IADD3 R8, P0, PT, R17, R8, RZ ;  /* 0x0000000811087210 */ /* 0x00afc80007f1e0ff */
[----:B------:R-:W-:-:S05]  /*5e00*/  LEA.HI.X.SX32 R9, R17, R9, 0x1, P0 ;  /* 0x0000000911097211 */ /* 0x000fca00000f0eff */
[----:B------:R1:W-:Y:S01]  /*5e10*/  STS.64 [R19+0x6600], R8 ;  /* 0x0066000813007388 */ /* 0x0003e20000000a00 */
[----:B----4-:R-:W-:-:S05]  /*5e20*/  IMAD.WIDE R10, R21, 0x4, R10 ;  /* 0x00000004150a7825 */ /* 0x010fca00078e020a */
[----:B------:R1:W-:Y:S02]  /*5e30*/  STG.E.STRONG.SYS desc[UR6][R10.64], R13 ;  /* 0x0000000d0a007986 */ /* 0x0003e4000c115906 */
.L_x_68:
[----:B------:R-:W-:Y:S05]  /*5e40*/  BSYNC B1 ;  /* 0x0000000000017941 */ /* 0x000fea0003800000 */
.L_x_67:
[----:B------:R-:W3:Y:S01]  /*5e50*/  LDC R23, c[0x0][0x3c0] ;  /* 0x0000f000ff177b82 */ /* 0x000ee20000000800 */
[----:B--2---:R-:W-:-:S07]  /*5e60*/  VIADD R6, R54, 0x1980 ;  /* 0x0000198036067836 */ /* 0x004fce0000000000 */
[----:B-1----:R-:W1:Y:S01]  /*5e70*/  LDC.64 R10, c[0x0][0x390] ;  /* 0x0000e400ff0a7b82 */ /* 0x002e620000000a00 */
[----:B---3--:R-:W-:Y:S02]  /*5e80*/  ISETP.GE.AND P0, PT, R6, R23, PT ;  /* 0x000000170600720c */ /* 0x008fe40003f06270 */
[----:B-1----:R-:W-:-:S04]  /*5e90*/  ISETP.EQ.U32.AND P1, PT, R10, RZ, PT ;  /* 0x000000ff0a00720c */ /* 0x002fc80003f22070 */
[----:B------:R-:W-:-:S04]  /*5ea0*/  ISETP.EQ.OR.EX P0, PT, R11, RZ, !P0, P1 ;  /* 0x000000ff0b00720c */ /* 0x000fc80004702710 */
[----:B------:R-:W-:-:S13]  /*5eb0*/  ISETP.GT.U32.OR P0, PT, R3, 0xff, P0 ;  /* 0x000000ff0300780c */ /* 0x000fda0000704470 */
[----:B------:R-:W-:Y:S05]  /*5ec0*/  @P0 BRA `(.L_x_75) ;  /* 0x0000000000200947 */ /* 0x000fea0003800000 */
[----:B------:R-:W1:Y:S01]  /*5ed0*/  LDS.64 R8, [R19+0x6600] ;  /* 0x0066000013087984 */ /* 0x000e620000000a00 */
[C---:B------:R-:W-:Y:S02]  /*5ee0*/  LEA R10, P2, R3.reuse, R10, 0x3 ;  /* 0x0000000a030a7211 */ /* 0x040fe400078418ff */
[--C-:B------:R-:W-:Y:S02]  /*5ef0*/  SHF.R.S32.HI R13, RZ, 0x1f, R0.reuse ;  /* 0x0000001fff0d7819 */ /* 0x100fe40000011400 */
[----:B------:R-:W-:Y:S02]  /*5f00*/  LEA.HI.X R11, R3, R11, RZ, 0x3, P2 ;  /* 0x0000000b030b7211 */ /* 0x000fe400010f1cff */
[----:B-1----:R-:W-:Y:S02]  /*5f10*/  IADD3 R8, P0, P1, R8, R15, R0 ;  /* 0x0000000f08087210 */ /* 0x002fe4000791e000 */
[----:B------:R-:W-:-:S04]  /*5f20*/  SHF.R.S32.HI R15, RZ, 0x1f, R15 ;  /* 0x0000001fff0f7819 */ /* 0x000fc8000001140f */
[----:B------:R-:W-:-:S05]  /*5f30*/  IADD3.X R9, PT, PT, R9, R15, R13, P0, P1 ;  /* 0x0000000f09097210 */ /* 0x000fca00007e240d */
[----:B------:R1:W-:Y:S02]  /*5f40*/  STG.E.64 desc[UR6][R10.64], R8 ;  /* 0x000000080a007986 */ /* 0x0003e4000c101b06 */
.L_x_75:
[----:B------:R-:W-:Y:S01]  /*5f50*/  ISETP.GT.AND P0, PT, R6, R23, PT ;  /* 0x000000170600720c */ /* 0x000fe20003f04270 */
[----:B------:R-:W-:Y:S05]  /*5f60*/  WARPSYNC.ALL ;  /* 0x0000000000007948 */ /* 0x000fea0003800000 */
[----:B------:R-:W-:Y:S01]  /*5f70*/  BAR.SYNC.DEFER_BLOCKING 0x0 ;  /* 0x0000000000007b1d */ /* 0x000fe20000010000 */
[----:B------:R-:W-:-:S06]  /*5f80*/  IMAD R22, R3, 0x4, R7 ;  /* 0x0000000403167824 */ /* 0x000fcc00078e0207 */
[----:B------:R-:W-:Y:S05]  /*5f90*/  @P0 BRA `(.L_x_76) ;  /* 0x0000000c003c0947 */ /* 0x000fea0003800000 */
[----:B------:R-:W2:Y:S01]  /*5fa0*/  LDS R0, [R22] ;  /* 0x0000000016007984 */ /* 0x000ea20000000800 */
[----:B------:R-:W2:Y:S01]  /*5fb0*/  LDCU UR5, c[0x0][0x3c4] ;  /* 0x00007880ff0577ac */ /* 0x000ea20008000800 */
[----:B------:R-:W3:Y:S01]  /*5fc0*/  LDCU.64 UR8, c[0x0][0x3a0] ;  /* 0x00007400ff0877ac */ /* 0x000ee20008000a00 */
[----:B--2---:R-:W-:Y:S02]  /*5fd0*/  SHF.R.U32.HI R6, RZ, UR5, R0 ;  /* 0x00000005ff067c19 */ /* 0x004fe40008011600 */
[----:B------:R-:W-:Y:S02]  /*5fe0*/  LOP3.LUT R15, R0, 0x80000000, RZ, 0x3c, !PT ;  /* 0x80000000000f7812 */ /* 0x000fe400078e3cff */
[----:B------:R-:W-:-:S05]  /*5ff0*/  LOP3.LUT R6, R6, UR4, RZ, 0x30, !PT ;  /* 0x0000000406067c12 */ /* 0x000fca000f8e30ff */
[----:B-1----:R-:W-:-:S06]  /*6000*/  IMAD R8, R6, 0x8, R7 ;  /* 0x0000000806087824 */ /* 0x002fcc00078e0207 */
[----:B------:R-:W1:Y:S02]  /*6010*/  LDS.64 R8, [R8+0x6600] ;  /* 0x0066000008087984 */ /* 0x000e640000000a00 */
[----:B-1----:R-:W-:-:S05]  /*6020*/  IADD3 R6, P1, PT, R8, R3, RZ ;  /* 0x0000000308067210 */ /* 0x002fca0007f3e0ff */
[----:B------:R-:W-:Y:S01]  /*6030*/  IMAD.X R9, RZ, RZ, R9, P1 ;  /* 0x000000ffff097224 */ /* 0x000fe200008e0609 */
[----:B---3--:R-:W-:-:S04]  /*6040*/  LEA R10, P1, R6, UR8, 0x2 ;  /* 0x00000008060a7c11 */ /* 0x008fc8000f8210ff */
[----:B------:R-:W-:-:S05]  /*6050*/  LEA.HI.X R11, R6, UR9, R9, 0x2, P1 ;  /* 0x00000009060b7c11 */ /* 0x000fca00088f1409 */
[----:B------:R-:W-:Y:S01]  /*6060*/  STG.E desc[UR6][R10.64], R15 ;  /* 0x0000000f0a007986 */ /* 0x000fe2000c101906 */
[----:B------:R-:W-:-:S03]  /*6070*/  NOP ;  /* 0x0000000000007918 */ /* 0x000fc60000000000 */
[----:B------:R-:W1:Y:S02]  /*6080*/  LDS R0, [R22+0x600] ;  /* 0x0006000016007984 */ /* 0x000e640000000800 */
[----:B-1----:R-:W-:Y:S02]  /*6090*/  SHF.R.U32.HI R6, RZ, UR5, R0 ;  /* 0x00000005ff067c19 */ /* 0x002fe40008011600 */
[----:B------:R-:W-:Y:S02]  /*60a0*/  LOP3.LUT R15, R0, 0x80000000, RZ, 0x3c, !PT ;  /* 0x80000000000f7812 */ /* 0x000fe400078e3cff */
[----:B------:R-:W-:-:S05]  /*60b0*/  LOP3.LUT R6, R6, UR4, RZ, 0x30, !PT ;  /* 0x0000000406067c12 */ /* 0x000fca000f8e30ff */
[----:B------:R-:W-:-:S06]  /*60c0*/  IMAD R8, R6, 0x8, R7 ;  /* 0x0000000806087824 */ /* 0x000fcc00078e0207 */
[----:B------:R-:W1:Y:S02]  /*60d0*/  LDS.64 R8, [R8+0x6600] ;  /* 0x0066000008087984 */ /* 0x000e640000000a00 */
[----:B-1----:R-:W-:-:S05]  /*60e0*/  IADD3 R6, P1, PT, R8, R3, RZ ;  /* 0x0000000308067210 */ /* 0x002fca0007f3e0ff */
[----:B------:R-:W-:Y:S01]  /*60f0*/  IMAD.X R9, RZ, RZ, R9, P1 ;  /* 0x000000ffff097224 */ /* 0x000fe200008e0609 */
[----:B------:R-:W-:-:S04]  /*6100*/  LEA R12, P1, R6, UR8, 0x2 ;  /* 0x00000008060c7c11 */ /* 0x000fc8000f8210ff */
        /* <DEDUP_REMOVED lines=163> */
[----:B------:R-:W-:-:S05]  /*6b40*/  IMAD R12, R6, 0x8, R7 ;  /* 0x00000008060c7824 */ /* 0x000fca00078e0207 */
        /* <DEDUP_REMOVED lines=17> */
[----:B------:R1:W-:Y:S01]  /*6c60*/  STG.E desc[UR6][R6.64+0x6000], R9 ;  /* 0x0060000906007986 */ /* 0x0003e2000c101906 */
[----:B------:R-:W-:Y:S01]  /*6c70*/  NOP ;  /* 0x0000000000007918 */ /* 0x000fe20000000000 */
[----:B------:R-:W-:Y:S05]  /*6c80*/  BRA `(.L_x_77) ;  /* 0x00000014000c7947 */ /* 0x000fea0003800000 */
.L_x_76:
[----:B-1----:R-:W-:Y:S01]  /*6c90*/  IMAD R9, R42, -0x1980, R23 ;  /* 0xffffe6802a097824 */ /* 0x002fe200078e0217 */
[----:B------:R-:W-:Y:S01]  /*6ca0*/  BSSY.RECONVERGENT B0, `(.L_x_78) ;  /* 0x000001b000007945 */ /* 0x000fe20003800200 */
[C---:B------:R-:W-:Y:S02]  /*6cb0*/  VIADD R0, R3.reuse, 0x180 ;  /* 0x0000018003007836 */ /* 0x040fe40000000000 */
[C---:B------:R-:W-:Y:S01]  /*6cc0*/  VIADD R6, R3.reuse, 0x300 ;  /* 0x0000030003067836 */ /* 0x040fe20000000000 */
[CC--:B------:R-:W-:Y:S01]  /*6cd0*/  ISETP.GE.AND P1, PT, R3.reuse, R9.reuse, PT ;  /* 0x000000090300720c */ /* 0x0c0fe20003f26270 */
[C---:B------:R-:W-:Y:S01]  /*6ce0*/  VIADD R8, R3.reuse, 0x480 ;  /* 0x0000048003087836 */ /* 0x040fe20000000000 */
[-C--:B------:R-:W-:Y:S01]  /*6cf0*/  ISETP.GE.AND P2, PT, R0, R9.reuse, PT ;  /* 0x000000090000720c */ /* 0x080fe20003f46270 */
[C---:B------:R-:W-:Y:S01]  /*6d00*/  VIADD R0, R3.reuse, 0x600 ;  /* 0x0000060003007836 */ /* 0x040fe20000000000 */
[-C--:B------:R-:W-:Y:S01]  /*6d10*/  ISETP.GE.AND P3, PT, R6, R9.reuse, PT ;  /* 0x000000090600720c */ /* 0x080fe20003f66270 */
[C---:B------:R-:W-:Y:S01]  /*6d20*/  VIADD R6, R3.reuse, 0x780 ;  /* 0x0000078003067836 */ /* 0x040fe20000000000 */
[-C--:B------:R-:W-:Y:S01]  /*6d30*/  ISETP.GE.AND P4, PT, R8, R9.reuse, PT ;  /* 0x000000090800720c */ /* 0x080fe20003f86270 */
[----:B------:R-:W-:Y:S01]  /*6d40*/  VIADD R8, R3, 0x900 ;  /* 0x0000090003087836 */ /* 0x000fe20000000000 */
[----:B------:R-:W-:-:S02]  /*6d50*/  ISETP.GE.AND P5, PT, R0, R9, PT ;  /* 0x000000090000720c */ /* 0x000fc40003fa6270 */
[----:B------:R-:W-:-:S03]  /*6d60*/  ISETP.GE.AND P6, PT, R6, R9, PT ;  /* 0x000000090600720c */ /* 0x000fc60003fc6270 */
[----:B------:R-:W-:Y:S10]  /*6d70*/  @P1 BRA `(.L_x_79) ;  /* 0x0000000000341947 */ /* 0x000ff40003800000 */
[----:B------:R-:W1:Y:S01]  /*6d80*/  LDS R0, [R22] ;  /* 0x0000000016007984 */ /* 0x000e620000000800 */
[----:B------:R-:W1:Y:S01]  /*6d90*/  LDCU UR5, c[0x0][0x3c4] ;  /* 0x00007880ff0577ac */ /* 0x000e620008000800 */
[----:B------:R-:W2:Y:S01]  /*6da0*/  LDCU.64 UR8, c[0x0][0x3a0] ;  /* 0x00007400ff0877ac */ /* 0x000ea20008000a00 */
[----:B-1----:R-:W-:Y:S02]  /*6db0*/  SHF.R.U32.HI R6, RZ, UR5, R0 ;  /* 0x00000005ff067c19 */ /* 0x002fe40008011600 */
[----:B------:R-:W-:Y:S02]  /*6dc0*/  LOP3.LUT R13, R0, 0x80000000, RZ, 0x3c, !PT ;  /* 0x80000000000d7812 */ /* 0x000fe400078e3cff */
[----:B------:R-:W-:-:S05]  /*6dd0*/  LOP3.LUT R6, R6, UR4, RZ, 0x30, !PT ;  /* 0x0000000406067c12 */ /* 0x000fca000f8e30ff */
[----:B------:R-:W-:-:S05]  /*6de0*/  IMAD R6, R6, 0x8, R7 ;  /* 0x0000000806067824 */ /* 0x000fca00078e0207 */
[----:B------:R-:W1:Y:S02]  /*6df0*/  LDS.64 R10, [R6+0x6600] ;  /* 0x00660000060a7984 */ /* 0x000e640000000a00 */
[----:B-1----:R-:W-:-:S05]  /*6e00*/  IADD3 R12, P1, PT, R10, R3, RZ ;  /* 0x000000030a0c7210 */ /* 0x002fca0007f3e0ff */
[----:B------:R-:W-:Y:S01]  /*6e10*/  IMAD.X R11, RZ, RZ, R11, P1 ;  /* 0x000000ffff0b7224 */ /* 0x000fe200008e060b */
[----:B--2---:R-:W-:-:S04]  /*6e20*/  LEA R10, P1, R12, UR8, 0x2 ;  /* 0x000000080c0a7c11 */ /* 0x004fc8000f8210ff */
[----:B------:R-:W-:-:S05]  /*6e30*/  LEA.HI.X R11, R12, UR9, R11, 0x2, P1 ;  /* 0x000000090c0b7c11 */ /* 0x000fca00088f140b */
[----:B------:R1:W-:Y:S04]  /*6e40*/  STG.E desc[UR6][R10.64], R13 ;  /* 0x0000000d0a007986 */ /* 0x0003e8000c101906 */
.L_x_79:
[----:B------:R-:W-:Y:S05]  /*6e50*/  BSYNC.RECONVERGENT B0 ;  /* 0x0000000000007941 */ /* 0x000fea0003800200 */
.L_x_78:
[----:B------:R-:W-:Y:S01]  /*6e60*/  NOP ;  /* 0x0000000000007918 */ /* 0x000fe20000000000 */
[----:B------:R-:W-:Y:S01]  /*6e70*/  BSSY.RECONVERGENT B0, `(.L_x_80) ;  /* 0x0000011000007945 */ /* 0x000fe20003800200 */
[----:B------:R-:W-:Y:S01]  /*6e80*/  ISETP.GE.AND P1, PT, R8, R9, PT ;  /* 0x000000090800720c */ /* 0x000fe20003f26270 */
[----:B------:R-:W-:Y:S02]  /*6e90*/  VIADD R8, R3, 0xa80 ;  /* 0x00000a8003087836 */ /* 0x000fe40000000000 */
[----:B------:R-:W-:Y:S10]  /*6ea0*/  @P2 BRA `(.L_x_81) ;  /* 0x0000000000342947 */ /* 0x000ff40003800000 */
[----:B------:R-:W2:Y:S01]  /*6eb0*/  LDS R0, [R22+0x600] ;  /* 0x0006000016007984 */ /* 0x000ea20000000800 */
[----:B------:R-:W2:Y:S01]  /*6ec0*/  LDCU UR5, c[0x0][0x3c4] ;  /* 0x00007880ff0577ac */ /* 0x000ea20008000800 */
[----:B------:R-:W3:Y:S01]  /*6ed0*/  LDCU.64 UR8, c[0x0][0x3a0] ;  /* 0x00007400ff0877ac */ /* 0x000ee20008000a00 */
[----:B--2---:R-:W-:Y:S02]  /*6ee0*/  SHF.R.U32.HI R6, RZ, UR5, R0 ;  /* 0x00000005ff067c19 */ /* 0x004fe40008011600 */
[----:B-1----:R-:W-:Y:S02]  /*6ef0*/  LOP3.LUT R13, R0, 0x80000000, RZ, 0x3c, !PT ;  /* 0x80000000000d7812 */ /* 0x002fe400078e3cff */
[----:B------:R-:W-:-:S05]  /*6f00*/  LOP3.LUT R6, R6, UR4, RZ, 0x30, !PT ;  /* 0x0000000406067c12 */ /* 0x000fca000f8e30ff */
[----:B------:R-:W-:-:S05]  /*6f10*/  IMAD R6, R6, 0x8, R7 ;  /* 0x0000000806067824 */ /* 0x000fca00078e0207 */
[----:B------:R-:W1:Y:S02]  /*6f20*/  LDS.64 R10, [R6+0x6600] ;  /* 0x00660000060a7984 */ /* 0x000e640000000a00 */
[----:B-1----:R-:W-:-:S05]  /*6f30*/  IADD3 R12, P2, PT, R10, R3, RZ ;  /* 0x000000030a0c7210 */ /* 0x002fca0007f5e0ff */
[----:B------:R-:W-:Y:S01]  /*6f40*/  IMAD.X R11, RZ, RZ, R11, P2 ;  /* 0x000000ffff0b7224 */ /* 0x000fe200010e060b */
[----:B---3--:R-:W-:-:S04]  /*6f50*/  LEA R10, P2, R12, UR8, 0x2 ;  /* 0x000000080c0a7c11 */ /* 0x008fc8000f8410ff */
[----:B------:R-:W-:-:S05]  /*6f60*/  LEA.HI.X R11, R12, UR9, R11, 0x2, P2 ;  /* 0x000000090c0b7c11 */ /* 0x000fca00090f140b */
[----:B------:R2:W-:Y:S04]  /*6f70*/  STG.E desc[UR6][R10.64+0x600], R13 ;  /* 0x0006000d0a007986 */ /* 0x0005e8000c101906 */
.L_x_81:
[----:B------:R-:W-:Y:S05]  /*6f80*/  BSYNC.RECONVERGENT B0 ;  /* 0x0000000000007941 */ /* 0x000fea0003800200 */
.L_x_80:
[----:B------:R-:W-:Y:S01]  /*6f90*/  NOP ;  /* 0x0000000000007918 */ /* 0x000fe20000000000 */
[----:B------:R-:W-:Y:S01]  /*6fa0*/  BSSY.RECONVERGENT B0, `(.L_x_82) ;  /* 0x0000011000007945 */ /* 0x000fe20003800200 */
[----:B------:R-:W-:Y:S02]  /*6fb0*/  ISETP.GE.AND P2, PT, R8, R9, PT ;  /* 0x000000090800720c */ /* 0x000fe40003f46270 */
[----:B------:R-:W-:Y:S01]  /*6fc0*/  LOP3.LUT R8, R3, 0xc00, RZ, 0xfc, !PT ;  /* 0x00000c0003087812 */ /* 0x000fe200078efcff */
[----:B------:R-:W-:Y:S10]  /*6fd0*/  @P3 BRA `(.L_x_83) ;  /* 0x0000000000343947 */ /* 0x000ff40003800000 */
[----:B------:R-:W3:Y:S01]  /*6fe0*/  LDS R0, [R22+0xc00] ;  /* 0x000c000016007984 */ /* 0x000ee20000000800 */
[----:B------:R-:W3:Y:S01]  /*6ff0*/  LDCU UR5, c[0x0][0x3c4] ;  /* 0x00007880ff0577ac */ /* 0x000ee20008000800 */
[----:B------:R-:W4:Y:S01]  /*7000*/  LDCU.64 UR8, c[0x0][0x3a0] ;  /* 0x00007400ff0877ac */ /* 0x000f220008000a00 */
[----:B---3--:R-:W-:Y:S02]  /*7010*/  SHF.R.U32.HI R6, RZ, UR5, R0 ;  /* 0x00000005ff067c19 */ /* 0x008fe40008011600 */
[----:B-12---:R-:W-:Y:S02]  /*7020*/  LOP3.LUT R13, R0, 0x80000000, RZ, 0x3c, !PT ;  /* 0x80000000000d7812 */ /* 0x006fe400078e3cff */
[----:B------:R-:W-:-:S05]  /*7030*/  LOP3.LUT R6, R6, UR4, RZ, 0x30, !PT ;  /* 0x0000000406067c12 */ /* 0x000fca000f8e30ff */
[----:B------:R-:W-:-:S05]  /*7040*/  IMAD R6, R6, 0x8, R7 ;  /* 0x0000000806067824 */ /* 0x000fca00078e0207 */
[----:B------:R-:W1:Y:S02]  /*7050*/  LDS.64 R10, [R6+0x6600] ;  /* 0x00660000060a7984 */ /* 0x000e640000000a00 */
[----:B-1----:R-:W-:-:S05]  /*7060*/  IADD3 R12, P3, PT, R10, R3, RZ ;  /* 0x000000030a0c7210 */ /* 0x002fca0007f7e0ff */
[----:B------:R-:W-:Y:S01]  /*7070*/  IMAD.X R11, RZ, RZ, R11, P3 ;  /* 0x000000ffff0b7224 */ /* 0x000fe200018e060b */
[----:B----4-:R-:W-:-:S04]  /*7080*/  LEA R10, P3, R12, UR8, 0x2 ;  /* 0x000000080c0a7c11 */ /* 0x010fc8000f8610ff */
[----:B------:R-:W-:-:S05]  /*7090*/  LEA.HI.X R11, R12, UR9, R11, 0x2, P3 ;  /* 0x000000090c0b7c11 */ /* 0x000fca00098f140b */
[----:B------:R3:W-:Y:S04]  /*70a0*/  STG.E desc[UR6][R10.64+0xc00], R13 ;  /* 0x000c000d0a007986 */ /* 0x0007e8000c101906 */
.L_x_83:
[----:B------:R-:W-:Y:S05]  /*70b0*/  BSYNC.RECONVERGENT B0 ;  /* 0x0000000000007941 */ /* 0x000fea0003800200 */
.L_x_82:
[----:B------:R-:W-:Y:S01]  /*70c0*/  NOP ;  /* 0x0000000000007918 */ /* 0x000fe20000000000 */
[----:B------:R-:W-:Y:S01]  /*70d0*/  BSSY.RECONVERGENT B0, `(.L_x_84) ;  /* 0x0000011000007945 */ /* 0x000fe20003800200 */
[----:B------:R-:W-:Y:S01]  /*70e0*/  ISETP.GE.AND P3, PT, R8, R9, PT ;  /* 0x000000090800720c */ /* 0x000fe20003f66270 */
[----:B------:R-:W-:Y:S02]  /*70f0*/  VIADD R8, R3, 0xd80 ;  /* 0x00000d8003087836 */ /* 0x000fe40000000000 */
[----:B------:R-:W-:Y:S10]  /*7100*/  @P4 BRA `(.L_x_85) ;  /* 0x0000000000344947 */ /* 0x000ff40003800000 */
[----:B------:R-:W4:Y:S01]  /*7110*/  LDS R0, [R22+0x1200] ;  /* 0x0012000016007984 */ /* 0x000f220000000800 */
[----:B------:R-:W4:Y:S01]  /*7120*/  LDCU UR5, c[0x0][0x3c4] ;  /* 0x00007880ff0577ac */ /* 0x000f220008000800 */
[----:B------:R-:W5:Y:S01]  /*7130*/  LDCU.64 UR8, c[0x0][0x3a0] ;  /* 0x00007400ff0877ac */ /* 0x000f620008000a00 */
[----:B----4-:R-:W-:Y:S02]  /*7140*/  SHF.R.U32.HI R6, RZ, UR5, R0 ;  /* 0x00000005ff067c19 */ /* 0x010fe40008011600 */
[----:B-123--:R-:W-:Y:S02]  /*7150*/  LOP3.LUT R13, R0, 0x80000000, RZ, 0x3c, !PT ;  /* 0x80000000000d7812 */ /* 0x00efe400078e3cff */
[----:B------:R-:W-:-:S05]  /*7160*/  LOP3.LUT R6, R6, UR4, RZ, 0x30, !PT ;  /* 0x0000000406067c12 */ /* 0x000fca000f8e30ff */
[----:B------:R-:W-:-:S05]  /*7170*/  IMAD R6, R6, 0x8, R7 ;  /* 0x0000000806067824 */ /* 0x000fca00078e0207 */
[----:B------:R-:W1:Y:S02]  /*7180*/  LDS.64 R10, [R6+0x6600] ;  /* 0x00660000060a7984 */ /* 0x000e640000000a00 */
[----:B-1----:R-:W-:-:S05]  /*7190*/  IADD3 R12, P4, PT, R10, R3, RZ ;  /* 0x000000030a0c7210 */ /* 0x002fca0007f9e0ff */
[----:B------:R-:W-:Y:S01]  /*71a0*/  IMAD.X R11, RZ, RZ, R11, P4 ;  /* 0x000000ffff0b7224 */ /* 0x000fe200020e060b */
[----:B-----5:R-:W-:-:S04]  /*71b0*/  LEA R10, P4, R12, UR8, 0x2 ;  /* 0x000000080c0a7c11 */ /* 0x020fc8000f8810ff */
[----:B------:R-:W-:-:S05]  /*71c0*/  LEA.HI.X R11, R12, UR9, R11, 0x2, P4 ;  /* 0x000000090c0b7c11 */ /* 0x000fca000a0f140b */
[----:B------:R4:W-:Y:S04]  /*71d0*/  STG.E desc[UR6][R10.64+0x1200], R13 ;  /* 0x0012000d0a007986 */ /* 0x0009e8000c101906 */
.L_x_85:
[----:B------:R-:W-:Y:S05]  /*71e0*/  BSYNC.RECONVERGENT B0 ;  /* 0x0000000000007941 */ /* 0x000fea0003800200 */
.L_x_84:
[----:B------:R-:W-:Y:S01]  /*71f0*/  NOP ;  /* 0x0000000000007918 */ /* 0x000fe20000000000 */
[----:B------:R-:W-:Y:S01]  /*7200*/  BSSY.RECONVERGENT B0, `(.L_x_86) ;  /* 0x0000011000007945 */ /* 0x000fe20003800200 */
[----:B------:R-:W-:Y:S01]  /*7210*/  ISETP.GE.AND P4, PT, R8, R9, PT ;  /* 0x000000090800720c */ /* 0x000fe20003f86270 */
[----:B------:R-:W-:Y:S02]  /*7220*/  VIADD R8, R3, 0xf00 ;  /* 0x00000f0003087836 */ /* 0x000fe40000000000 */
[----:B------:R-:W-:Y:S10]  /*7230*/  @P5 BRA `(.L_x_87) ;  /* 0x0000000000345947 */ /* 0x000ff40003800000 */
[----:B------:R-:W5:Y:S01]  /*7240*/  LDS R0, [R22+0x1800] ;  /* 0x0018000016007984 */ /* 0x000f620000000800 */
[----:B------:R-:W5:Y:S01]  /*7250*/  LDCU UR5, c[0x0][0x3c4] ;  /* 0x00007880ff0577ac */ /* 0x000f620008000800 */
[----:B------:R-:W0:Y:S01]  /*7260*/  LDCU.64 UR8, c[0x0][0x3a0] ;  /* 0x00007400ff0877ac */ /* 0x000e220008000a00 */
[----:B-----5:R-:W-:Y:S02]  /*7270*/  SHF.R.U32.HI R6, RZ, UR5, R0 ;  /* 0x00000005ff067c19 */ /* 0x020fe40008011600 */
[----:B-1234-:R-:W-:Y:S02]  /*7280*/  LOP3.LUT R13, R0, 0x80000000, RZ, 0x3c, !PT ;  /* 0x80000000000d7812 */ /* 0x01efe400078e3cff */
[----:B------:R-:W-:-:S05]  /*7290*/  LOP3.LUT R6, R6, UR4, RZ, 0x30, !PT ;  /* 0x0000000406067c12 */ /* 0x000fca000f8e30ff */
[----:B------:R-:W-:-:S05]  /*72a0*/  IMAD R6, R6, 0x8, R7 ;  /* 0x0000000806067824 */ /* 0x000fca00078e0207 */
[----:B------:R-:W1:Y:S02]  /*72b0*/  LDS.64 R10, [R6+0x6600] ;  /* 0x00660000060a7984 */ /* 0x000e640000000a00 */
[----:B-1----:R-:W-:-:S05]  /*72c0*/  IADD3 R12, P5, PT, R10, R3, RZ ;  /* 0x000000030a0c7210 */ /* 0x002fca0007fbe0ff */
[----:B------:R-:W-:Y:S01]  /*72d0*/  IMAD.X R11, RZ, RZ, R11, P5 ;  /* 0x000000ffff0b7224 */ /* 0x000fe200028e060b */
[----:B0-----:R-:W-:-:S04]  /*72e0*/  LEA R10, P5, R12, UR8, 0x2 ;  /* 0x000000080c0a7c11 */ /* 0x001fc8000f8a10ff */
[----:B------:R-:W-:-:S05]  /*72f0*/  LEA.HI.X R11, R12, UR9, R11, 0x2, P5 ;  /* 0x000000090c0b7c11 */ /* 0x000fca000a8f140b */
[----:B------:R0:W-:Y:S04]  /*7300*/  STG.E desc[UR6][R10.64+0x1800], R13 ;  /* 0x0018000d0a007986 */ /* 0x0001e8000c101906 */
.L_x_87:
[----:B------:R-:W-:Y:S05]  /*7310*/  BSYNC.RECONVERGENT B0 ;  /* 0x0000000000007941 */ /* 0x000fea0003800200 */
.L_x_86:
        /* <DEDUP_REMOVED lines=9> */
[----:B01234-:R-:W-:Y:S02]  /*73b0*/  LOP3.LUT R13, R0, 0x80000000, RZ, 0x3c, !PT ;  /* 0x80000000000d7812 */ /* 0x01ffe400078e3cff */
[----:B------:R-:W-:-:S05]  /*73c0*/  LOP3.LUT R6, R6, UR4, RZ, 0x30, !PT ;  /* 0x0000000406067c12 */ /* 0x000fca000f8e30ff */
[----:B------:R-:W-:-:S05]  /*73d0*/  IMAD R6, R6, 0x8, R7 ;  /* 0x0000000806067824 */ /* 0x000fca00078e0207 */
[----:B------:R-:W0:Y:S02]  /*73e0*/  LDS.64 R10, [R6+0x6600] ;  /* 0x00660000060a7984 */ /* 0x000e240000000a00 */
[----:B0-----:R-:W-:-:S05]  /*73f0*/  IADD3 R12, P6, PT, R10, R3, RZ ;  /* 0x000000030a0c7210 */ /* 0x001fca0007fde0ff */
[----:B------:R-:W-:Y:S01]  /*7400*/  IMAD.X R11, RZ, RZ, R11, P6 ;  /* 0x000000ffff0b7224 */ /* 0x000fe200030e060b */
[----:B------:R-:W-:-:S04]  /*7410*/  LEA R10, P6, R12, UR8, 0x2 ;  /* 0x000000080c0a7c11 */ /* 0x000fc8000f8c10ff */
[----:B------:R-:W-:-:S05]  /*7420*/  LEA.HI.X R11, R12, UR9, R11, 0x2, P6 ;  /* 0x000000090c0b7c11 */ /* 0x000fca000b0f140b */
[----:B------:R0:W-:Y:S04]  /*7430*/  STG.E desc[UR6][R10.64+0x1e00], R13 ;  /* 0x001e000d0a007986 */ /* 0x0001e8000c101906 */
.L_x_89:
[----:B------:R-:W-:Y:S05]  /*7440*/  BSYNC.RECONVERGENT B0 ;  /* 0x0000000000007941 */ /* 0x000fea0003800200 */
.L_x_88:
        /* <DEDUP_REMOVED lines=18> */
.L_x_91:
[----:B------:R-:W-:Y:S05]  /*7570*/  BSYNC.RECONVERGENT B0 ;  /* 0x0000000000007941 */ /* 0x000fea0003800200 */
.L_x_90:
        /* <DEDUP_REMOVED lines=18> */
.L_x_93:
[----:B------:R-:W-:Y:S05]  /*76a0*/  BSYNC.RECONVERGENT B0 ;  /* 0x0000000000007941 */ /* 0x000fea0003800200 */
.L_x_92:
        /* <DEDUP_REMOVED lines=18> */
.L_x_95:
[----:B------:R-:W-:Y:S05]  /*77d0*/  BSYNC.RECONVERGENT B0 ;  /* 0x0000000000007941 */ /* 0x000fea0003800200 */
.L_x_94:
        /* <DEDUP_REMOVED lines=18> */
.L_x_97:
[----:B------:R-:W-:Y:S05]  /*7900*/  BSYNC.RECONVERGENT B0 ;  /* 0x0000000000007941 */ /* 0x000fea0003800200 */
.L_x_96:
[----:B------:R-:W-:Y:S01]  /*7910*/  NOP ;  /* 0x0000000000007918 */ /* 0x000fe20000000000 */
[----:B------:R-:W-:Y:S01]  /*7920*/  BSSY.RECONVERGENT B0, `(.L_x_98) ;  /* 0x0000011000007945 */ /* 0x000fe20003800200 */
[----:B------:R-:W-:Y:S02]  /*7930*/  ISETP.GE.AND P4, PT, R8, R9, PT ;  /* 0x000000090800720c */ /* 0x000fe40003f86270 */
[----:B------:R-:W-:Y:S01]  /*7940*/  LOP3.LUT R8, R3, 0x1800, RZ, 0xfc, !PT ;  /* 0x0000180003087812 */ /* 0x000fe200078efcff */
        /* <DEDUP_REMOVED lines=14> */
.L_x_99:
[----:B------:R-:W-:Y:S05]  /*7a30*/  BSYNC.RECONVERGENT B0 ;  /* 0x0000000000007941 */ /* 0x000fea0003800200 */
.L_x_98:
[----:B------:R-:W-:Y:S01]  /*7a40*/  NOP ;  /* 0x0000000000007918 */ /* 0x000fe20000000000 */
[----:B------:R-:W-:Y:S01]  /*7a50*/  BSSY.RECONVERGENT B0, `(.L_x_100) ;  /* 0x0000010000007945 */ /* 0x000fe20003800200 */
[----:B------:R-:W-:-:S03]  /*7a60*/  ISETP.GE.AND P5, PT, R8, R9, PT ;  /* 0x000000090800720c */ /* 0x000fc60003fa6270 */
        /* <DEDUP_REMOVED lines=14> */
.L_x_101:
[----:B------:R-:W-:Y:S05]  /*7b50*/  BSYNC.RECONVERGENT B0 ;  /* 0x0000000000007941 */ /* 0x000fea0003800200 */
.L_x_100:
[----:B------:R-:W-:Y:S01]  /*7b60*/  NOP ;  /* 0x0000000000007918 */ /* 0x000fe20000000000 */
[----:B------:R-:W-:Y:S04]  /*7b70*/  BSSY.RECONVERGENT B0, `(.L_x_102) ;  /* 0x000000f000007945 */ /* 0x000fe80003800200 */
[----:B------:R-:W-:Y:S05]  /*7b80*/  @P1 BRA `(.L_x_103) ;  /* 0x0000000000341947 */ /* 0x000fea0003800000 */
        /* <DEDUP_REMOVED lines=13> */
.L_x_103:
[----:B------:R-:W-:Y:S05]  /*7c60*/  BSYNC.RECONVERGENT B0 ;  /* 0x0000000000007941 */ /* 0x000fea0003800200 */
.L_x_102:
        /* <DEDUP_REMOVED lines=16> */
.L_x_105:
[----:B------:R-:W-:Y:S05]  /*7d70*/  BSYNC.RECONVERGENT B0 ;  /* 0x0000000000007941 */ /* 0x000fea0003800200 */
.L_x_104:
        /* <DEDUP_REMOVED lines=16> */
.L_x_107:
[----:B------:R-:W-:Y:S05]  /*7e80*/  BSYNC.RECONVERGENT B0 ;  /* 0x0000000000007941 */ /* 0x000fea0003800200 */
.L_x_106:
        /* <DEDUP_REMOVED lines=16> */
.L_x_109:
[----:B------:R-:W-:Y:S05]  /*7f90*/  BSYNC.RECONVERGENT B0 ;  /* 0x0000000000007941 */ /* 0x000fea0003800200 */
.L_x_108:
[----:B------:R-:W-:Y:S01]  /*7fa0*/  NOP ;  /* 0x0000000000007918 */ /* 0x000fe20000000000 */
[----:B------:R-:W-:Y:S04]  /*7fb0*/  BSSY.RECONVERGENT B0, `(.L_x_110) ;  /* 0x000000f000007945 */ /* 0x000fe80003800200 */
[----:B------:R-:W-:Y:S05]  /*7fc0*/  @P5 BRA `(.L_x_111) ;  /* 0x0000000000345947 */ /* 0x000fea0003800000 */
[----:B------:R-:W5:Y:S01]  /*7fd0*/  LDS R0, [R22+0x6000] ;  /* 0x0060000016007984 */ /* 0x000f620000000800 */
[----:B------:R-:W5:Y:S01]  /*7fe0*/  LDCU UR5, c[0x0][0x3c4] ;  /* 0x00007880ff0577ac */ /* 0x000f620008000800 */
[----:B------:R-:W1:Y:S01]  /*7ff0*/  LDCU.64 UR8, c[0x0][0x3a0] ;  /* 0x00007400ff0877ac */ /* 0x000e620008000a00 */
[----:B-----5:R-:W-:-:S04]  /*8000*/  SHF.R.U32.HI R6, RZ, UR5, R0 ;  /* 0x00000005ff067c19 */ /* 0x020fc80008011600 */
[----:B------:R-:W-:-:S05]  /*8010*/  LOP3.LUT R6, R6, UR4, RZ, 0x30, !PT ;  /* 0x0000000406067c12 */ /* 0x000fca000f8e30ff */
[----:B0-----:R-:W-:-:S05]  /*8020*/  IMAD R8, R6, 0x8, R7 ;  /* 0x0000000806087824 */ /* 0x001fca00078e0207 */
[----:B------:R-:W0:Y:S02]  /*8030*/  LDS.64 R6, [R8+0x6600] ;  /* 0x0066000008067984 */ /* 0x000e240000000a00 */
[----:B0-----:R-:W-:-:S05]  /*8040*/  IADD3 R9, P1, PT, R6, R3, RZ ;  /* 0x0000000306097210 */ /* 0x001fca0007f3e0ff */
[----:B-1234-:R-:W-:Y:S01]  /*8050*/  IMAD.X R10, RZ, RZ, R7, P1 ;  /* 0x000000ffff0a7224 */ /* 0x01efe200008e0607 */
[----:B------:R-:W-:-:S04]  /*8060*/  LEA R6, P1, R9, UR8, 0x2 ;  /* 0x0000000809067c11 */ /* 0x000fc8000f8210ff */
[----:B------:R-:W-:Y:S02]  /*8070*/  LEA.HI.X R7, R9, UR9, R10, 0x2, P1 ;  /* 0x0000000909077c11 */ /* 0x000fe400088f140a */
[----:B------:R-:W-:-:S05]  /*8080*/  LOP3.LUT R9, R0, 0x80000000, RZ, 0x3c, !PT ;  /* 0x8000000000097812 */ /* 0x000fca00078e3cff */
[----:B------:R0:W-:Y:S02]  /*8090*/  STG.E desc[UR6][R6.64+0x6000], R9 ;  /* 0x0060000906007986 */ /* 0x0001e4000c101906 */
.L_x_111:
[----:B------:R-:W-:Y:S05]  /*80a0*/  BSYNC.RECONVERGENT B0 ;  /* 0x0000000000007941 */ /* 0x000fea0003800200 */
.L_x_110:
[----:B------:R-:W-:Y:S01]  /*80b0*/  NOP ;  /* 0x0000000000007918 */ /* 0x000fe20000000000 */
.L_x_77:
[----:B------:R-:W5:Y:S01]  /*80c0*/  LDS R0, [R22] ;  /* 0x0000000016007984 */ /* 0x000f620000000800 */
[----:B------:R-:W5:Y:S03]  /*80d0*/  LDCU UR5, c[0x0][0x3c4] ;  /* 0x00007880ff0577ac */ /* 0x000f660008000800 */
[----:B01----:R-:W0:Y:S04]  /*80e0*/  LDS R6, [R22+0x600] ;  /* 0x0006000016067984 */ /* 0x003e280000000800 */
[----:B------:R-:W1:Y:S04]  /*80f0*/  LDS R7, [R22+0xc00] ;  /* 0x000c000016077984 */ /* 0x000e680000000800 */
[----:B------:R-:W1:Y:S04]  /*8100*/  LDS R8, [R22+0x1200] ;  /* 0x0012000016087984 */ /* 0x000e680000000800 */
[----:B------:R-:W1:Y:S04]  /*8110*/  LDS R9, [R22+0x1800] ;  /* 0x0018000016097984 */ /* 0x000e680000000800 */
[----:B--234-:R-:W2:Y:S04]  /*8120*/  LDS R10, [R22+0x1e00] ;  /* 0x001e0000160a7984 */ /* 0x01cea80000000800 */
[----:B------:R-:W3:Y:S04]  /*8130*/  LDS R11, [R22+0x2400] ;  /* 0x00240000160b7984 */ /* 0x000ee80000000800 */
[----:B------:R-:W4:Y:S04]  /*8140*/  LDS R12, [R22+0x2a00] ;  /* 0x002a0000160c7984 */ /* 0x000f280000000800 */
[----:B------:R-:W4:Y:S04]  /*8150*/  LDS R13, [R22+0x3000] ;  /* 0x00300000160d7984 */ /* 0x000f280000000800 */
[----:B------:R-:W4:Y:S04]  /*8160*/  LDS R14, [R22+0x3600] ;  /* 0x00360000160e7984 */ /* 0x000f280000000800 */
[----:B------:R-:W4:Y:S01]  /*8170*/  LDS R15, [R22+0x3c00] ;  /* 0x003c0000160f7984 */ /* 0x000f220000000800 */
[----:B-----5:R-:W-:-:S03]  /*8180*/  SHF.R.U32.HI R0, RZ, UR5, R0 ;  /* 0x00000005ff007c19 */ /* 0x020fc60008011600 */
[----:B------:R-:W5:Y:S01]  /*8190*/  LDS R16, [R22+0x4200] ;  /* 0x0042000016107984 */ /* 0x000f620000000800 */
[----:B0-----:R-:W-:-:S03]  /*81a0*/  SHF.R.U32.HI R6, RZ, UR5, R6 ;  /* 0x00000005ff067c19 */ /* 0x001fc60008011606 */
[----:B------:R-:W0:Y:S01]  /*81b0*/  LDS R17, [R22+0x4800] ;  /* 0x0048000016117984 */ /* 0x000e220000000800 */
[----:B-1----:R-:W-:-:S03]  /*81c0*/  SHF.R.U32.HI R7, RZ, UR5, R7 ;  /* 0x00000005ff077c19 */ /* 0x002fc60008011607 */
[----:B------:R-:W1:Y:S01]  /*81d0*/  LDS R18, [R22+0x4e00] ;  /* 0x004e000016127984 */ /* 0x000e620000000800 */
[----:B------:R-:W-:-:S03]  /*81e0*/  SHF.R.U32.HI R8, RZ, UR5, R8 ;  /* 0x00000005ff087c19 */ /* 0x000fc60008011608 */
[----:B------:R-:W1:Y:S01]  /*81f0*/  LDS R19, [R22+0x5400] ;  /* 0x0054000016137984 */ /* 0x000e620000000800 */
[----:B------:R-:W-:-:S03]  /*8200*/  SHF.R.U32.HI R9, RZ, UR5, R9 ;  /* 0x00000005ff097c19 */ /* 0x000fc60008011609 */
[----:B------:R-:W1:Y:S01]  /*8210*/  LDS R20, [R22+0x5a00] ;  /* 0x005a000016147984 */ /* 0x000e620000000800 */
[----:B--2---:R-:W-:-:S03]  /*8220*/  SHF.R.U32.HI R10, RZ, UR5, R10 ;  /* 0x00000005ff0a7c19 */ /* 0x004fc6000801160a */
[----:B------:R-:W2:Y:S01]  /*8230*/  LDS R21, [R22+0x6000] ;  /* 0x0060000016157984 */ /* 0x000ea20000000800 */
[----:B---3--:R-:W-:Y:S02]  /*8240*/  SHF.R.U32.HI R11, RZ, UR5, R11 ;  /* 0x00000005ff0b7c19 */ /* 0x008fe4000801160b */
[----:B----4-:R-:W-:Y:S02]  /*8250*/  SHF.R.U32.HI R12, RZ, UR5, R12 ;  /* 0x00000005ff0c7c19 */ /* 0x010fe4000801160c */
[----:B------:R-:W-:Y:S02]  /*8260*/  SHF.R.U32.HI R13, RZ, UR5, R13 ;  /* 0x00000005ff0d7c19 */ /* 0x000fe4000801160d */
[----:B------:R-:W-:Y:S02]  /*8270*/  SHF.R.U32.HI R43, RZ, UR5, R14 ;  /* 0x00000005ff2b7c19 */ /* 0x000fe4000801160e */
[----:B------:R-:W-:Y:S02]  /*8280*/  LOP3.LUT R14, R12, UR4, RZ, 0x30, !PT ;  /* 0x000000040c0e7c12 */ /* 0x000fe4000f8e30ff */
[----:B------:R-:W-:-:S02]  /*8290*/  SHF.R.U32.HI R44, RZ, UR5, R15 ;  /* 0x00000005ff2c7c19 */ /* 0x000fc4000801160f */
[----:B------:R-:W-:Y:S02]  /*82a0*/  LOP3.LUT R15, R11, UR4, RZ, 0x30, !PT ;  /* 0x000000040b0f7c12 */ /* 0x000fe4000f8e30ff */
[----:B-----5:R-:W-:Y:S02]  /*82b0*/  SHF.R.U32.HI R45, RZ, UR5, R16 ;  /* 0x00000005ff2d7c19 */ /* 0x020fe40008011610 */
[----:B------:R-:W-:Y:S02]  /*82c0*/  LOP3.LUT R16, R10, UR4, RZ, 0x30, !PT ;  /* 0x000000040a107c12 */ /* 0x000fe4000f8e30ff */
[----:B0-----:R-:W-:Y:S02]  /*82d0*/  SHF.R.U32.HI R46, RZ, UR5, R17 ;  /* 0x00000005ff2e7c19 */ /* 0x001fe40008011611 */
[----:B------:R-:W-:Y:S02]  /*82e0*/  LOP3.LUT R17, R9, UR4, RZ, 0x30, !PT ;  /* 0x0000000409117c12 */ /* 0x000fe4000f8e30ff */
[----:B-1----:R-:W-:-:S02]  /*82f0*/  SHF.R.U32.HI R47, RZ, UR5, R18 ;  /* 0x00000005ff2f7c19 */ /* 0x002fc40008011612 */
[----:B------:R-:W-:Y:S02]  /*8300*/  LOP3.LUT R18, R8, UR4, RZ, 0x30, !PT ;  /* 0x0000000408127c12 */ /* 0x000fe4000f8e30ff */
[----:B------:R-:W-:Y:S02]  /*8310*/  SHF.R.U32.HI R48, RZ, UR5, R19 ;  /* 0x00000005ff307c19 */ /* 0x000fe40008011613 */
[----:B------:R-:W-:Y:S02]  /*8320*/  LOP3.LUT R19, R7, UR4, RZ, 0x30, !PT ;  /* 0x0000000407137c12 */ /* 0x000fe4000f8e30ff */
[----:B------:R-:W-:Y:S02]  /*8330*/  SHF.R.U32.HI R49, RZ, UR5, R20 ;  /* 0x00000005ff317c19 */ /* 0x000fe40008011614 */
[----:B------:R-:W-:Y:S02]  /*8340*/  LOP3.LUT R20, R6, UR4, RZ, 0x30, !PT ;  /* 0x0000000406147c12 */ /* 0x000fe4000f8e30ff */
[----:B--2---:R-:W-:-:S02]  /*8350*/  SHF.R.U32.HI R50, RZ, UR5, R21 ;  /* 0x00000005ff327c19 */ /* 0x004fc40008011615 */
[----:B------:R-:W-:Y:S02]  /*8360*/  LOP3.LUT R21, R0, UR4, RZ, 0x30, !PT ;  /* 0x0000000400157c12 */ /* 0x000fe4000f8e30ff */
[----:B------:R-:W-:Y:S02]  /*8370*/  LOP3.LUT R13, R13, UR4, RZ, 0x30, !PT ;  /* 0x000000040d0d7c12 */ /* 0x000fe4000f8e30ff */
[----:B------:R-:W-:Y:S02]  /*8380*/  LOP3.LUT R12, R43, UR4, RZ, 0x30, !PT ;  /* 0x000000042b0c7c12 */ /* 0x000fe4000f8e30ff */
[----:B------:R-:W-:Y:S02]  /*8390*/  LOP3.LUT R11, R44, UR4, RZ, 0x30, !PT ;  /* 0x000000042c0b7c12 */ /* 0x000fe4000f8e30ff */
[----:B------:R-:W-:Y:S02]  /*83a0*/  LOP3.LUT R10, R45, UR4, RZ, 0x30, !PT ;  /* 0x000000042d0a7c12 */ /* 0x000fe4000f8e30ff */
[----:B------:R-:W-:-:S02]  /*83b0*/  LOP3.LUT R9, R46, UR4, RZ, 0x30, !PT ;  /* 0x000000042e097c12 */ /* 0x000fc4000f8e30ff */
[----:B------:R-:W-:Y:S02]  /*83c0*/  LOP3.LUT R8, R47, UR4, RZ, 0x30, !PT ;  /* 0x000000042f087c12 */ /* 0x000fe4000f8e30ff */
[----:B------:R-:W-:Y:S02]  /*83d0*/  LOP3.LUT R7, R48, UR4, RZ, 0x30, !PT ;  /* 0x0000000430077c12 */ /* 0x000fe4000f8e30ff */
[----:B------:R-:W-:Y:S02]  /*83e0*/  LOP3.LUT R6, R49, UR4, RZ, 0x30, !PT ;  /* 0x0000000431067c12 */ /* 0x000fe4000f8e30ff */
[----:B------:R-:W-:Y:S01]  /*83f0*/  LOP3.LUT R0, R50, UR4, RZ, 0x30, !PT ;  /* 0x0000000432007c12 */ /* 0x000fe2000f8e30ff */
[----:B------:R-:W-:Y:S06]  /*8400*/  @P0 BRA `(.L_x_112) ;  /* 0x0000000000640947 */ /* 0x000fec0003800000 */
[----:B------:R-:W0:Y:S01]  /*8410*/  LDCU.64 UR4, c[0x0][0x3b8] ;  /* 0x00007700ff0477ac */ /* 0x000e220008000a00 */
[----:B------:R-:W-:Y:S01]  /*8420*/  IMAD R5, R42, 0x1980, RZ ;  /* 0x000019802a057824 */ /* 0x000fe200078e02ff */
[----:B------:R-:W-:-:S04]  /*8430*/  LOP3.LUT R2, R41, 0x1f, R3, 0xf8, !PT ;  /* 0x0000001f29027812 */ /* 0x000fc800078ef803 */
[----:B------:R-:W-:-:S04]  /*8440*/  IADD3 R3, P1, PT, R5, R2, RZ ;  /* 0x0000000205037210 */ /* 0x000fc80007f3e0ff */
[----:B------:R-:W-:Y:S02]  /*8450*/  LEA.HI.X.SX32 R4, R5, RZ, 0x1, P1 ;  /* 0x000000ff05047211 */ /* 0x000fe400008f0eff */
[----:B0-----:R-:W-:-:S04]  /*8460*/  LEA R2, P1, R3, UR4, 0x2 ;  /* 0x0000000403027c11 */ /* 0x001fc8000f8210ff */
        /* <DEDUP_REMOVED lines=19> */
.L_x_112:
[----:B------:R-:W-:Y:S01]  /*85a0*/  IMAD.IADD R60, R23, 0x1, -R54 ;  /* 0x00000001173c7824 */ /* 0x000fe200078e0a36 */
[----:B------:R-:W0:Y:S01]  /*85b0*/  LDCU.64 UR4, c[0x0][0x3b8] ;  /* 0x00007700ff0477ac */ /* 0x000e220008000a00 */
[----:B------:R-:W-:-:S03]  /*85c0*/  VIADD R3, R57, 0x20 ;  /* 0x0000002039037836 */ /* 0x000fc60000000000 */
[-C--:B------:R-:W-:Y:S02]  /*85d0*/  ISETP.GE.AND P2, PT, R57, R60.reuse, PT ;  /* 0x0000003c3900720c */ /* 0x080fe40003f46270 */
[----:B------:R-:W-:Y:S01]  /*85e0*/  ISETP.GE.AND P1, PT, R3, R60, PT ;  /* 0x0000003c0300720c */ /* 0x000fe20003f26270 */
[----:B------:R-:W-:-:S05]  /*85f0*/  VIADD R3, R57, 0x40 ;  /* 0x0000004039037836 */ /* 0x000fca0000000000 */
[----:B------:R-:W-:Y:S01]  /*8600*/  ISETP.GE.AND P5, PT, R3, R60, PT ;  /* 0x0000003c0300720c */ /* 0x000fe20003fa6270 */
[----:B------:R-:W-:-:S05]  /*8610*/  VIADD R3, R57, 0x60 ;  /* 0x0000006039037836 */ /* 0x000fca0000000000 */
[----:B------:R-:W-:Y:S01]  /*8620*/  ISETP.GE.AND P4, PT, R3, R60, PT ;  /* 0x0000003c0300720c */ /* 0x000fe20003f86270 */
[----:B------:R-:W-:Y:S01]  /*8630*/  VIADD R3, R57, 0x80 ;  /* 0x0000008039037836 */ /* 0x000fe20000000000 */
[----:B0-----:R-:W-:Y:S01]  /*8640*/  IADD3 R2, P6, PT, R5, UR4, RZ ;  /* 0x0000000405027c10 */ /* 0x001fe2000ffde0ff */
[----:B------:R-:W-:-:S03]  /*8650*/  VIADD R5, R57, 0xa0 ;  /* 0x000000a039057836 */ /* 0x000fc60000000000 */
[-C--:B------:R-:W-:Y:S02]  /*8660*/  ISETP.GE.AND P3, PT, R3, R60.reuse, PT ;  /* 0x0000003c0300720c */ /* 0x080fe40003f66270 */
[----:B------:R-:W-:Y:S02]  /*8670*/  IADD3.X R3, PT, PT, R4, UR5, RZ, P6, !PT ;  /* 0x0000000504037c10 */ /* 0x000fe4000b7fe4ff */
[-C--:B------:R-:W-:Y:S01]  /*8680*/  ISETP.GE.AND P6, PT, R5, R60.reuse, PT ;  /* 0x0000003c0500720c */ /* 0x080fe20003fc6270 */
[----:B------:R-:W-:Y:S02]  /*8690*/  VIADD R5, R57, 0xc0 ;  /* 0x000000c039057836 */ /* 0x000fe40000000000 */
[----:B------:R-:W5:Y:S03]  /*86a0*/  @!P2 LDG.E R41, desc[UR6][R2.64] ;  /* 0x000000060229a981 */ /* 0x000f66000c1e1900 */
[-C--:B------:R-:W-:Y:S01]  /*86b0*/  ISETP.GE.AND P2, PT, R5, R60.reuse, PT ;  /* 0x0000003c0500720c */ /* 0x080fe20003f46270 */
[----:B------:R-:W-:Y:S01]  /*86c0*/  VIADD R5, R57, 0xe0 ;  /* 0x000000e039057836 */ /* 0x000fe20000000000 */
[----:B------:R-:W5:Y:S04]  /*86d0*/  @!P1 LDG.E R44, desc[UR6][R2.64+0x80] ;  /* 0x00008006022c9981 */ /* 0x000f68000c1e1900 */
[----:B------:R-:W-:Y:S01]  /*86e0*/  ISETP.GE.AND P1, PT, R5, R60, PT ;  /* 0x0000003c0500720c */ /* 0x000fe20003f26270 */
[----:B------:R-:W-:Y:S01]  /*86f0*/  VIADD R59, R57, 0x100 ;  /* 0x00000100393b7836 */ /* 0x000fe20000000000 */
[----:B------:R-:W5:Y:S04]  /*8700*/  @!P5 LDG.E R43, desc[UR6][R2.64+0x100] ;  /* 0x00010006022bd981 */ /* 0x000f68000c1e1900 */
[----:B------:R-:W5:Y:S04]  /*8710*/  @!P4 LDG.E R46, desc[UR6][R2.64+0x180] ;  /* 0x00018006022ec981 */ /* 0x000f68000c1e1900 */
[----:B------:R-:W5:Y:S03]  /*8720*/  @!P2 LDG.E R47, desc[UR6][R2.64+0x300] ;  /* 0x00030006022fa981 */ /* 0x000f66000c1e1900 */
[C---:B------:R-:W-:Y:S01]  /*8730*/  @!P1 IADD3 R5, P2, PT, R54.reuse, R57, RZ ;  /* 0x0000003936059210 */ /* 0x040fe20007f5e0ff */
[----:B------:R-:W5:Y:S03]  /*8740*/  @!P3 LDG.E R45, desc[UR6][R2.64+0x200] ;  /* 0x00020006022db981 */ /* 0x000f66000c1e1900 */
[----:B------:R-:W-:Y:S01]  /*8750*/  @!P1 LEA.HI.X.SX32 R62, R54, RZ, 0x1, P2 ;  /* 0x000000ff363e9211 */ /* 0x000fe200010f0eff */
[----:B------:R0:W5:Y:S01]  /*8760*/  @!P6 LDG.E R48, desc[UR6][R2.64+0x280] ;  /* 0x000280060230e981 */ /* 0x000162000c1e1900 */
[----:B------:R-:W-:-:S04]  /*8770*/  @!P1 LEA R4, P2, R5, UR4, 0x2 ;  /* 0x0000000405049c11 */ /* 0x000fc8000f8410ff */
[----:B------:R-:W-:-:S05]  /*8780*/  @!P1 LEA.HI.X R5, R5, UR5, R62, 0x2, P2 ;  /* 0x0000000505059c11 */ /* 0x000fca00090f143e */
[----:B------:R1:W5:Y:S01]  /*8790*/  @!P1 LDG.E R50, desc[UR6][R4.64+0x380] ;  /* 0x0003800604329981 */ /* 0x000362000c1e1900 */
[----:B------:R-:W-:-:S13]  /*87a0*/  ISETP.GE.AND P1, PT, R59, R60, PT ;  /* 0x0000003c3b00720c */ /* 0x000fda0003f26270 */
[----:B------:R-:W-:-:S04]  /*87b0*/  @!P1 IADD3 R59, P2, PT, R54, R57, RZ ;  /* 0x00000039363b9210 */ /* 0x000fc80007f5e0ff */
[----:B------:R-:W-:Y:S02]  /*87c0*/  @!P1 LEA.HI.X.SX32 R62, R54, RZ, 0x1, P2 ;  /* 0x000000ff363e9211 */ /* 0x000fe400010f0eff */
[----:B0-----:R-:W-:-:S04]  /*87d0*/  @!P1 LEA R2, P2, R59, UR4, 0x2 ;  /* 0x000000043b029c11 */ /* 0x001fc8000f8410ff */
[----:B------:R-:W-:Y:S01]  /*87e0*/  @!P1 LEA.HI.X R3, R59, UR5, R62, 0x2, P2 ;  /* 0x000000053b039c11 */ /* 0x000fe200090f143e */
[----:B------:R-:W-:-:S04]  /*87f0*/  VIADD R59, R57, 0x120 ;  /* 0x00000120393b7836 */ /* 0x000fc80000000000 */
[----:B------:R0:W5:Y:S01]  /*8800*/  @!P1 LDG.E R49, desc[UR6][R2.64+0x400] ;  /* 0x0004000602319981 */ /* 0x000162000c1e1900 */
[----:B------:R-:W-:-:S13]  /*8810*/  ISETP.GE.AND P1, PT, R59, R60, PT ;  /* 0x0000003c3b00720c */ /* 0x000fda0003f26270 */
[----:B------:R-:W-:-:S04]  /*8820*/  @!P1 IADD3 R59, P2, PT, R54, R57, RZ ;  /* 0x00000039363b9210 */ /* 0x000fc80007f5e0ff */
[----:B------:R-:W-:Y:S02]  /*8830*/  @!P1 LEA.HI.X.SX32 R62, R54, RZ, 0x1, P2 ;  /* 0x000000ff363e9211 */ /* 0x000fe400010f0eff */
[----:B-1----:R-:W-:-:S04]  /*8840*/  @!P1 LEA R4, P2, R59, UR4, 0x2 ;  /* 0x000000043b049c11 */ /* 0x002fc8000f8410ff */
[----:B------:R-:W-:Y:S01]  /*8850*/  @!P1 LEA.HI.X R5, R59, UR5, R62, 0x2, P2 ;  /* 0x000000053b059c11 */ /* 0x000fe200090f143e */
[----:B------:R-:W-:-:S04]  /*8860*/  VIADD R59, R57, 0x140 ;  /* 0x00000140393b7836 */ /* 0x000fc80000000000 */
        /* <DEDUP_REMOVED lines=9> */
[----:B------:R-:W-:-:S05]  /*8900*/  @!P1 IMAD R62, R42, 0x1980, RZ ;  /* 0x000019802a3e9824 */ /* 0x000fca00078e02ff */
[----:B-1----:R-:W-:-:S04]  /*8910*/  @!P1 IADD3 R5, P2, PT, R62, R57, RZ ;  /* 0x000000393e059210 */ /* 0x002fc80007f5e0ff */
[----:B------:R-:W-:Y:S02]  /*8920*/  @!P1 LEA.HI.X.SX32 R62, R62, RZ, 0x1, P2 ;  /* 0x000000ff3e3e9211 */ /* 0x000fe400010f0eff */
[----:B------:R-:W-:Y:S01]  /*8930*/  @!P1 LEA R4, P2, R5, UR4, 0x2 ;  /* 0x0000000405049c11 */ /* 0x000fe2000f8410ff */
[----:B------:R-:W-:-:S03]  /*8940*/  VIADD R59, R57, 0x180 ;  /* 0x00000180393b7836 */ /* 0x000fc60000000000 */
[----:B------:R-:W-:-:S05]  /*8950*/  @!P1 LEA.HI.X R5, R5, UR5, R62, 0x2, P2 ;  /* 0x0000000505059c11 */ /* 0x000fca00090f143e */
[----:B------:R1:W5:Y:S01]  /*8960*/  @!P1 LDG.E R56, desc[UR6][R4.64+0x580] ;  /* 0x0005800604389981 */ /* 0x000362000c1e1900 */
[----:B------:R-:W-:-:S13]  /*8970*/  ISETP.GE.AND P1, PT, R59, R60, PT ;  /* 0x0000003c3b00720c */ /* 0x000fda0003f26270 */
[----:B0-----:R-:W-:-:S05]  /*8980*/  @!P1 IMAD R2, R42, 0x1980, RZ ;  /* 0x000019802a029824 */ /* 0x001fca00078e02ff */
[----:B------:R-:W-:-:S04]  /*8990*/  @!P1 IADD3 R3, P2, PT, R2, R57, RZ ;  /* 0x0000003902039210 */ /* 0x000fc80007f5e0ff */
[----:B------:R-:W-:Y:S02]  /*89a0*/  @!P1 LEA.HI.X.SX32 R62, R2, RZ, 0x1, P2 ;  /* 0x000000ff023e9211 */ /* 0x000fe400010f0eff */
[----:B------:R-:W-:Y:S01]  /*89b0*/  @!P1 LEA R2, P2, R3, UR4, 0x2 ;  /* 0x0000000403029c11 */ /* 0x000fe2000f8410ff */
[----:B------:R-:W-:-:S03]  /*89c0*/  VIADD R59, R57, 0x1a0 ;  /* 0x000001a0393b7836 */ /* 0x000fc60000000000 */
[----:B------:R-:W-:-:S05]  /*89d0*/  @!P1 LEA.HI.X R3, R3, UR5, R62, 0x2, P2 ;  /* 0x0000000503039c11 */ /* 0x000fca00090f143e */
[----:B------:R0:W5:Y:S01]  /*89e0*/  @!P1 LDG.E R53, desc[UR6][R2.64+0x600] ;  /* 0x0006000602359981 */ /* 0x000162000c1e1900 */
[----:B------:R-:W-:-:S13]  /*89f0*/  ISETP.GE.AND P1, PT, R59, R60, PT ;  /* 0x0000003c3b00720c */ /* 0x000fda0003f26270 */
[----:B-1----:R-:W-:-:S05]  /*8a00*/  @!P1 IMAD R4, R42, 0x1980, RZ ;  /* 0x000019802a049824 */ /* 0x002fca00078e02ff */
[----:B------:R-:W-:-:S04]  /*8a10*/  @!P1 IADD3 R5, P2, PT, R4, R57, RZ ;  /* 0x0000003904059210 */ /* 0x000fc80007f5e0ff */
[----:B------:R-:W-:Y:S02]  /*8a20*/  @!P1 LEA.HI.X.SX32 R62, R4, RZ, 0x1, P2 ;  /* 0x000000ff043e9211 */ /* 0x000fe400010f0eff */
[----:B------:R-:W-:Y:S01]  /*8a30*/  @!P1 LEA R4, P2, R5, UR4, 0x2 ;  /* 0x0000000405049c11 */ /* 0x000fe2000f8410ff */
[----:B------:R-:W-:-:S03]  /*8a40*/  VIADD R59, R57, 0x1c0 ;  /* 0x000001c0393b7836 */ /* 0x000fc60000000000 */
[----:B------:R-:W-:-:S05]  /*8a50*/  @!P1 LEA.HI.X R5, R5, UR5, R62, 0x2, P2 ;  /* 0x0000000505059c11 */ /* 0x000fca00090f143e */
[----:B------:R1:W5:Y:S01]  /*8a60*/  @!P1 LDG.E R54, desc[UR6][R4.64+0x680] ;  /* 0x0006800604369981 */ /* 0x000362000c1e1900 */
[----:B------:R-:W-:Y:S01]  /*8a70*/  ISETP.GE.AND P1, PT, R59, R60, PT ;  /* 0x0000003c3b00720c */ /* 0x000fe20003f26270 */
[----:B------:R-:W-:-:S05]  /*8a80*/  VIADD R59, R57, 0x200 ;  /* 0x00000200393b7836 */ /* 0x000fca0000000000 */
[----:B------:R-:W-:-:S07]  /*8a90*/  ISETP.GE.AND P3, PT, R59, R60, PT ;  /* 0x0000003c3b00720c */ /* 0x000fce0003f66270 */
[----:B0-----:R-:W-:-:S05]  /*8aa0*/  @!P1 IMAD R2, R42, 0x1980, RZ ;  /* 0x000019802a029824 */ /* 0x001fca00078e02ff */
[C---:B------:R-:W-:Y:S01]  /*8ab0*/  @!P1 IADD3 R3, P2, PT, R2.reuse, R57, RZ ;  /* 0x0000003902039210 */ /* 0x040fe20007f5e0ff */
[----:B------:R-:W0:Y:S03]  /*8ac0*/  @!P3 S2R R59, SR_TID.X ;  /* 0x00000000003bb919 */ /* 0x000e260000002100 */
[----:B------:R-:W-:Y:S02]  /*8ad0*/  @!P1 LEA.HI.X.SX32 R62, R2, RZ, 0x1, P2 ;  /* 0x000000ff023e9211 */ /* 0x000fe400010f0eff */
[----:B------:R-:W-:Y:S01]  /*8ae0*/  @!P1 LEA R2, P2, R3, UR4, 0x2 ;  /* 0x0000000403029c11 */ /* 0x000fe2000f8410ff */
[----:B-1----:R-:W-:-:S03]  /*8af0*/  VIADD R5, R57, 0x1e0 ;  /* 0x000001e039057836 */ /* 0x002fc60000000000 */
[----:B------:R-:W-:-:S05]  /*8b00*/  @!P1 LEA.HI.X R3, R3, UR5, R62, 0x2, P2 ;  /* 0x0000000503039c11 */ /* 0x000fca00090f143e */
[----:B------:R0:W5:Y:S01]  /*8b10*/  @!P1 LDG.E R51, desc[UR6][R2.64+0x700] ;  /* 0x0007000602339981 */ /* 0x000162000c1e1900 */
[----:B------:R-:W-:-:S13]  /*8b20*/  ISETP.GE.AND P1, PT, R5, R60, PT ;  /* 0x0000003c0500720c */ /* 0x000fda0003f26270 */
[----:B------:R-:W-:-:S05]  /*8b30*/  @!P1 IMAD R4, R42, 0x1980, RZ ;  /* 0x000019802a049824 */ /* 0x000fca00078e02ff */
[C---:B------:R-:W-:Y:S02]  /*8b40*/  @!P1 IADD3 R5, P2, PT, R4.reuse, R57, RZ ;  /* 0x0000003904059210 */ /* 0x040fe40007f5e0ff */
[----:B0-----:R-:W-:Y:S02]  /*8b50*/  @!P3 LOP3.LUT R2, R59, 0x3e0, RZ, 0xc0, !PT ;  /* 0x000003e03b02b812 */ /* 0x001fe400078ec0ff */
[----:B------:R-:W-:Y:S02]  /*8b60*/  @!P1 LEA.HI.X.SX32 R60, R4, RZ, 0x1, P2 ;  /* 0x000000ff043c9211 */ /* 0x000fe400010f0eff */
[----:B------:R-:W-:Y:S02]  /*8b70*/  @!P1 LEA R4, P2, R5, UR4, 0x2 ;  /* 0x0000000405049c11 */ /* 0x000fe4000f8410ff */
[----:B------:R-:W-:Y:S01]  /*8b80*/  @!P3 LOP3.LUT R59, R59, 0x1f, RZ, 0xc0, !PT ;  /* 0x0000001f3b3bb812 */ /* 0x000fe200078ec0ff */
[----:B------:R-:W-:Y:S01]  /*8b90*/  @!P3 IMAD R3, R42, 0x1980, RZ ;  /* 0x000019802a03b824 */ /* 0x000fe200078e02ff */
[----:B------:R-:W-:-:S03]  /*8ba0*/  @!P1 LEA.HI.X R5, R5, UR5, R60, 0x2, P2 ;  /* 0x0000000505059c11 */ /* 0x000fc600090f143c */
[----:B------:R-:W-:Y:S02]  /*8bb0*/  @!P3 IMAD R2, R2, 0x11, R59 ;  /* 0x000000110202b824 */ /* 0x000fe400078e023b */
[----:B------:R1:W5:Y:S03]  /*8bc0*/  @!P1 LDG.E R58, desc[UR6][R4.64+0x780] ;  /* 0x00078006043a9981 */ /* 0x000366000c1e1900 */
[----:B------:R-:W-:-:S04]  /*8bd0*/  @!P3 IADD3 R59, P1, PT, R3, R2, RZ ;  /* 0x00000002033bb210 */ /* 0x000fc80007f3e0ff */
[----:B------:R-:W-:Y:S02]  /*8be0*/  @!P3 LEA.HI.X.SX32 R60, R3, RZ, 0x1, P1 ;  /* 0x000000ff033cb211 */ /* 0x000fe400008f0eff */
[----:B------:R-:W-:-:S04]  /*8bf0*/  @!P3 LEA R2, P1, R59, UR4, 0x2 ;  /* 0x000000043b02bc11 */ /* 0x000fc8000f8210ff */
[----:B------:R-:W-:-:S05]  /*8c00*/  @!P3 LEA.HI.X R3, R59, UR5, R60, 0x2, P1 ;  /* 0x000000053b03bc11 */ /* 0x000fca00088f143c */
[----:B------:R1:W5:Y:S04]  /*8c10*/  @!P3 LDG.E R57, desc[UR6][R2.64+0x800] ;  /* 0x000800060239b981 */ /* 0x000368000c1e1900 */
.L_x_113:
[----:B------:R-:W-:Y:S08]  /*8c20*/  BAR.SYNC.DEFER_BLOCKING 0x0 ;  /* 0x0000000000007b1d */ /* 0x000ff00000010000 */
[----:B------:R-:W2:Y:S01]  /*8c30*/  S2UR UR5, SR_CgaCtaId ;  /* 0x00000000000579c3 */ /* 0x000ea20000008800 */
[----:B------:R-:W-:Y:S01]  /*8c40*/  UMOV UR4, 0x400 ;  /* 0x0000040000047882 */ /* 0x000fe20000000000 */
[----:B01----:R-:W0:Y:S01]  /*8c50*/  S2R R2, SR_TID.X ;  /* 0x0000000000027919 */ /* 0x003e220000002100 */
[----:B-----5:R1:W-:Y:S04]  /*8c60*/  STS [R40+-0x4], R41 ;  /* 0xfffffc2928007388 */ /* 0x0203e80000000800 */
[----:B------:R1:W-:Y:S01]  /*8c70*/  STS [R39+-0x4], R44 ;  /* 0xfffffc2c27007388 */ /* 0x0003e20000000800 */
[----:B--2---:R-:W-:-:S03]  /*8c80*/  ULEA UR4, UR5, UR4, 0x18 ;  /* 0x0000000405047291 */ /* 0x004fc6000f8ec0ff */
[----:B------:R1:W-:Y:S04]  /*8c90*/  STS [R38+-0x4], R43 ;  /* 0xfffffc2b26007388 */ /* 0x0003e80000000800 */
        /* <DEDUP_REMOVED lines=13> */
[----:B------:R1:W-:Y:S01]  /*8d70*/  STS [R24+-0x4], R57 ;  /* 0xfffffc3918007388 */ /* 0x0003e20000000800 */
[----:B------:R-:W-:Y:S06]  /*8d80*/  BAR.SYNC.DEFER_BLOCKING 0x0 ;  /* 0x0000000000007b1d */ /* 0x000fec0000010000 */
[----:B0-----:R-:W-:Y:S05]  /*8d90*/  @P0 BRA `(.L_x_114) ;  /* 0x00000008006c0947 */ /* 0x001fea0003800000 */
[----:B------:R-:W-:Y:S01]  /*8da0*/  LEA R21, R21, UR4, 0x3 ;  /* 0x0000000415157c11 */ /* 0x000fe2000f8e18ff */
[----:B------:R-:W-:Y:S01]  /*8db0*/  LDS R3, [R22] ;  /* 0x0000000016037984 */ /* 0x000fe20000000800 */
[----:B------:R-:W0:Y:S01]  /*8dc0*/  LDCU.64 UR8, c[0x0][0x3b0] ;  /* 0x00007600ff0877ac */ /* 0x000e220008000a00 */
[----:B-1----:R-:W-:Y:S02]  /*8dd0*/  LEA R26, R20, UR4, 0x3 ;  /* 0x00000004141a7c11 */ /* 0x002fe4000f8e18ff */
[----:B------:R-:W1:Y:S01]  /*8de0*/  LDS.64 R4, [R21+0x6600] ;  /* 0x0066000015047984 */ /* 0x000e620000000a00 */
[----:B------:R-:W-:Y:S02]  /*8df0*/  LEA R19, R19, UR4, 0x3 ;  /* 0x0000000413137c11 */ /* 0x000fe4000f8e18ff */
[----:B------:R-:W-:Y:S02]  /*8e00*/  LEA R17, R17, UR4, 0x3 ;  /* 0x0000000411117c11 */ /* 0x000fe4000f8e18ff */
[----:B------:R-:W-:-:S02]  /*8e10*/  LEA R15, R15, UR4, 0x3 ;  /* 0x000000040f0f7c11 */ /* 0x000fc4000f8e18ff */
[----:B------:R-:W-:Y:S02]  /*8e20*/  LEA R13, R13, UR4, 0x3 ;  /* 0x000000040d0d7c11 */ /* 0x000fe4000f8e18ff */
[----:B------:R-:W-:Y:S02]  /*8e30*/  LEA R11, R11, UR4, 0x3 ;  /* 0x000000040b0b7c11 */ /* 0x000fe4000f8e18ff */
[----:B------:R-:W-:Y:S02]  /*8e40*/  LEA R9, R9, UR4, 0x3 ;  /* 0x0000000409097c11 */ /* 0x000fe4000f8e18ff */
[----:B------:R-:W-:Y:S02]  /*8e50*/  LEA R7, R7, UR4, 0x3 ;  /* 0x0000000407077c11 */ /* 0x000fe4000f8e18ff */
[----:B-1----:R-:W-:-:S05]  /*8e60*/  IADD3 R4, P0, PT, R4, R2, RZ ;  /* 0x0000000204047210 */ /* 0x002fca0007f1e0ff */
[----:B------:R-:W-:Y:S01]  /*8e70*/  IMAD.X R5, RZ, RZ, R5, P0 ;  /* 0x000000ffff057224 */ /* 0x000fe200000e0605 */
[----:B0-----:R-:W-:-:S04]  /*8e80*/  LEA R24, P0, R4, UR8, 0x2 ;  /* 0x0000000804187c11 */ /* 0x001fc8000f8010ff */
[----:B------:R-:W-:-:S05]  /*8e90*/  LEA.HI.X R25, R4, UR9, R5, 0x2, P0 ;  /* 0x0000000904197c11 */ /* 0x000fca00080f1405 */
[----:B------:R-:W-:Y:S01]  /*8ea0*/  STG.E desc[UR6][R24.64], R3 ;  /* 0x0000000318007986 */ /* 0x000fe2000c101906 */
[----:B------:R-:W-:-:S03]  /*8eb0*/  NOP ;  /* 0x0000000000007918 */ /* 0x000fc60000000000 */
[----:B------:R0:W1:Y:S04]  /*8ec0*/  LDS.64 R4, [R26+0x6600] ;  /* 0x006600001a047984 */ /* 0x0000680000000a00 */
[----:B------:R-:W2:Y:S01]  /*8ed0*/  LDS R23, [R22+0x600] ;  /* 0x0006000016177984 */ /* 0x000ea20000000800 */
[----:B0-----:R-:W-:Y:S02]  /*8ee0*/  LEA R26, R18, UR4, 0x3 ;  /* 0x00000004121a7c11 */ /* 0x001fe4000f8e18ff */
[----:B-1----:R-:W-:-:S05]  /*8ef0*/  IADD3 R4, P0, PT, R4, R2, RZ ;  /* 0x0000000204047210 */ /* 0x002fca0007f1e0ff */
[----:B------:R-:W-:Y:S01]  /*8f00*/  IMAD.X R5, RZ, RZ, R5, P0 ;  /* 0x000000ffff057224 */ /* 0x000fe200000e0605 */
[----:B------:R-:W-:-:S04]  /*8f10*/  LEA R20, P0, R4, UR8, 0x2 ;  /* 0x0000000804147c11 */ /* 0x000fc8000f8010ff */
[----:B------:R-:W-:-:S05]  /*8f20*/  LEA.HI.X R21, R4, UR9, R5, 0x2, P0 ;  /* 0x0000000904157c11 */ /* 0x000fca00080f1405 */
[----:B--2---:R-:W-:Y:S01]  /*8f30*/  STG.E desc[UR6][R20.64+0x600], R23 ;  /* 0x0006001714007986 */ /* 0x004fe2000c101906 */
[----:B------:R-:W-:-:S03]  /*8f40*/  NOP ;  /* 0x0000000000007918 */ /* 0x000fc60000000000 */
[----:B------:R-:W0:Y:S04]  /*8f50*/  LDS.64 R4, [R19+0x6600] ;  /* 0x0066000013047984 */ /* 0x000e280000000a00 */
[----:B------:R-:W1:Y:S01]  /*8f60*/  LDS R3, [R22+0xc00] ;  /* 0x000c000016037984 */ /* 0x000e620000000800 */
[----:B0-----:R-:W-:-:S05]  /*8f70*/  IADD3 R4, P0, PT, R4, R2, RZ ;  /* 0x0000000204047210 */ /* 0x001fca0007f1e0ff */
[----:B------:R-:W-:Y:S01]  /*8f80*/  IMAD.X R5, RZ, RZ, R5, P0 ;  /* 0x000000ffff057224 */ /* 0x000fe200000e0605 */
[----:B------:R-:W-:-:S04]  /*8f90*/  LEA R24, P0, R4, UR8, 0x2 ;  /* 0x0000000804187c11 */ /* 0x000fc8000f8010ff */
[----:B------:R-:W-:-:S05]  /*8fa0*/  LEA.HI.X R25, R4, UR9, R5, 0x2, P0 ;  /* 0x0000000904197c11 */ /* 0x000fca00080f1405 */
[----:B-1----:R0:W-:Y:S01]  /*8fb0*/  STG.E desc[UR6][R24.64+0xc00], R3 ;  /* 0x000c000318007986 */ /* 0x0021e2000c101906 */
[----:B------:R-:W-:-:S03]  /*8fc0*/  NOP ;  /* 0x0000000000007918 */ /* 0x000fc60000000000 */
[----:B------:R-:W1:Y:S04]  /*8fd0*/  LDS.64 R4, [R26+0x6600] ;  /* 0x006600001a047984 */ /* 0x000e680000000a00 */
        /* <DEDUP_REMOVED lines=99> */
[----:B-1----:R-:W-:Y:S01]  /*9610*/  STG.E desc[UR6][R10.64+0x5400], R3 ;  /* 0x005400030a007986 */ /* 0x002fe2000c101906 */
[----:B------:R-:W-:-:S03]  /*9620*/  NOP ;  /* 0x0000000000007918 */ /* 0x000fc60000000000 */
[----:B------:R-:W0:Y:S04]  /*9630*/  LDS.64 R4, [R12+0x6600] ;  /* 0x006600000c047984 */ /* 0x000e280000000a00 */
[----:B------:R-:W1:Y:S01]  /*9640*/  LDS R9, [R22+0x5a00] ;  /* 0x005a000016097984 */ /* 0x000e620000000800 */
[----:B0-----:R-:W-:-:S05]  /*9650*/  IADD3 R4, P0, PT, R4, R2, RZ ;  /* 0x0000000204047210 */ /* 0x001fca0007f1e0ff */
[----:B------:R-:W-:Y:S01]  /*9660*/  IMAD.X R5, RZ, RZ, R5, P0 ;  /* 0x000000ffff057224 */ /* 0x000fe200000e0605 */
[----:B------:R-:W-:-:S04]  /*9670*/  LEA R6, P0, R4, UR8, 0x2 ;  /* 0x0000000804067c11 */ /* 0x000fc8000f8010ff */
[----:B------:R-:W-:Y:S02]  /*9680*/  LEA.HI.X R7, R4, UR9, R5, 0x2, P0 ;  /* 0x0000000904077c11 */ /* 0x000fe400080f1405 */
[----:B------:R-:W-:-:S03]  /*9690*/  LEA R4, R0, UR4, 0x3 ;  /* 0x0000000400047c11 */ /* 0x000fc6000f8e18ff */
[----:B-1----:R-:W-:Y:S01]  /*96a0*/  STG.E desc[UR6][R6.64+0x5a00], R9 ;  /* 0x005a000906007986 */ /* 0x002fe2000c101906 */
        /* <DEDUP_REMOVED lines=8> */
[----:B------:R-:W-:Y:S01]  /*9730*/  NOP ;  /* 0x0000000000007918 */ /* 0x000fe20000000000 */
[----:B------:R-:W-:Y:S05]  /*9740*/  EXIT ;  /* 0x000000000000794d */ /* 0x000fea0003800000 */
.L_x_114:
[----:B------:R-:W-:Y:S01]  /*9750*/  LEA R21, R21, UR4, 0x3 ;  /* 0x0000000415157c11 */ /* 0x000fe2000f8e18ff */
[----:B------:R-:W-:Y:S01]  /*9760*/  IMAD R23, R42, -0x1980, R23 ;  /* 0xffffe6802a177824 */ /* 0x000fe200078e0217 */
[----:B-1----:R-:W-:Y:S01]  /*9770*/  LEA R26, R20, UR4, 0x3 ;  /* 0x00000004141a7c11 */ /* 0x002fe2000f8e18ff */
[C---:B------:R-:W-:Y:S01]  /*9780*/  VIADD R20, R2.reuse, 0x180 ;  /* 0x0000018002147836 */ /* 0x040fe20000000000 */
[----:B------:R-:W-:Y:S01]  /*9790*/  LEA R19, R19, UR4, 0x3 ;  /* 0x0000000413137c11 */ /* 0x000fe2000f8e18ff */
[----:B------:R-:W0:Y:S01]  /*97a0*/  LDS.64 R4, [R21+0x6600] ;  /* 0x0066000015047984 */ /* 0x000e220000000a00 */
[----:B------:R-:W-:Y:S02]  /*97b0*/  ISETP.GE.AND P1, PT, R2, R23, PT ;  /* 0x000000170200720c */ /* 0x000fe40003f26270 */
[----:B------:R-:W-:Y:S02]  /*97c0*/  LEA R17, R17, UR4, 0x3 ;  /* 0x0000000411117c11 */ /* 0x000fe4000f8e18ff */
[----:B------:R-:W-:-:S02]  /*97d0*/  LEA R15, R15, UR4, 0x3 ;  /* 0x000000040f0f7c11 */ /* 0x000fc4000f8e18ff */
[----:B------:R-:W-:Y:S02]  /*97e0*/  LEA R13, R13, UR4, 0x3 ;  /* 0x000000040d0d7c11 */ /* 0x000fe4000f8e18ff */
[----:B------:R-:W-:Y:S02]  /*97f0*/  LEA R11, R11, UR4, 0x3 ;  /* 0x000000040b0b7c11 */ /* 0x000fe4000f8e18ff */
[----:B------:R-:W-:Y:S02]  /*9800*/  LEA R9, R9, UR4, 0x3 ;  /* 0x0000000409097c11 */ /* 0x000fe4000f8e18ff */
[----:B------:R-:W-:Y:S01]  /*9810*/  LEA R7, R7, UR4, 0x3 ;  /* 0x0000000407077c11 */ /* 0x000fe2000f8e18ff */
[----:B------:R-:W1:Y:S01]  /*9820*/  @!P1 LDS R3, [R22] ;  /* 0x0000000016039984 */ /* 0x000e620000000800 */
[----:B------:R-:W2:Y:S01]  /*9830*/  @!P1 LDC.64 R24, c[0x0][0x3b0] ;  /* 0x0000ec00ff189b82 */ /* 0x000ea20000000a00 */
[----:B0-----:R-:W-:-:S05]  /*9840*/  @!P1 IADD3 R4, P0, PT, R4, R2, RZ ;  /* 0x0000000204049210 */ /* 0x001fca0007f1e0ff */
[----:B------:R-:W-:Y:S01]  /*9850*/  @!P1 IMAD.X R5, RZ, RZ, R5, P0 ;  /* 0x000000ffff059224 */ /* 0x000fe200000e0605 */
[----:B--2---:R-:W-:-:S04]  /*9860*/  @!P1 LEA R24, P0, R4, R24, 0x2 ;  /* 0x0000001804189211 */ /* 0x004fc800078010ff */
[----:B------:R-:W-:-:S05]  /*9870*/  @!P1 LEA.HI.X R25, R4, R25, R5, 0x2, P0 ;  /* 0x0000001904199211 */ /* 0x000fca00000f1405 */
[----:B-1----:R0:W-:Y:S01]  /*9880*/  @!P1 STG.E desc[UR6][R24.64], R3 ;  /* 0x0000000318009986 */ /* 0x0021e2000c101906 */
[----:B------:R-:W-:-:S03]  /*9890*/  NOP ;  /* 0x0000000000007918 */ /* 0x000fc60000000000 */
[----:B------:R1:W2:Y:S01]  /*98a0*/  LDS.64 R4, [R26+0x6600] ;  /* 0x006600001a047984 */ /* 0x0002a20000000a00 */
[----:B------:R-:W-:Y:S01]  /*98b0*/  ISETP.GE.AND P1, PT, R20, R23, PT ;  /* 0x000000171400720c */ /* 0x000fe20003f26270 */
[----:B0-----:R-:W-:Y:S01]  /*98c0*/  VIADD R24, R2, 0x300 ;  /* 0x0000030002187836 */ /* 0x001fe20000000000 */
[----:B-1----:R-:W-:Y:S01]  /*98d0*/  LEA R26, R18, UR4, 0x3 ;  /* 0x00000004121a7c11 */ /* 0x002fe2000f8e18ff */
[----:B------:R-:W-:-:S10]  /*98e0*/  VIADD R18, R2, 0x480 ;  /* 0x0000048002127836 */ /* 0x000fd40000000000 */
[----:B------:R-:W0:Y:S01]  /*98f0*/  @!P1 LDS R27, [R22+0x600] ;  /* 0x00060000161b9984 */ /* 0x000e220000000800 */
[----:B------:R-:W1:Y:S01]  /*9900*/  @!P1 LDC.64 R20, c[0x0][0x3b0] ;  /* 0x0000ec00ff149b82 */ /* 0x000e620000000a00 */
[----:B--2---:R-:W-:-:S05]  /*9910*/  @!P1 IADD3 R4, P0, PT, R4, R2, RZ ;  /* 0x0000000204049210 */ /* 0x004fca0007f1e0ff */
[----:B------:R-:W-:Y:S01]  /*9920*/  @!P1 IMAD.X R5, RZ, RZ, R5, P0 ;  /* 0x000000ffff059224 */ /* 0x000fe200000e0605 */
[----:B-1----:R-:W-:-:S04]  /*9930*/  @!P1 LEA R20, P0, R4, R20, 0x2 ;  /* 0x0000001404149211 */ /* 0x002fc800078010ff */
[----:B------:R-:W-:-:S05]  /*9940*/  @!P1 LEA.HI.X R21, R4, R21, R5, 0x2, P0 ;  /* 0x0000001504159211 */ /* 0x000fca00000f1405 */
[----:B0-----:R0:W-:Y:S01]  /*9950*/  @!P1 STG.E desc[UR6][R20.64+0x600], R27 ;  /* 0x0006001b14009986 */ /* 0x0011e2000c101906 */
[----:B------:R-:W-:-:S03]  /*9960*/  NOP ;  /* 0x0000000000007918 */ /* 0x000fc60000000000 */
[----:B------:R-:W1:Y:S01]  /*9970*/  LDS.64 R4, [R19+0x6600] ;  /* 0x0066000013047984 */ /* 0x000e620000000a00 */
[----:B------:R-:W-:Y:S01]  /*9980*/  ISETP.GE.AND P1, PT, R24, R23, PT ;  /* 0x000000171800720c */ /* 0x000fe20003f26270 */
[----:B0-----:R-:W-:-:S12]  /*9990*/  VIADD R20, R2, 0x600 ;  /* 0x0000060002147836 */ /* 0x001fd80000000000 */
[----:B------:R-:W0:Y:S01]  /*99a0*/  @!P1 LDS R3, [R22+0xc00] ;  /* 0x000c000016039984 */ /* 0x000e220000000800 */
[----:B------:R-:W2:Y:S01]  /*99b0*/  @!P1 LDC.64 R24, c[0x0][0x3b0] ;  /* 0x0000ec00ff189b82 */ /* 0x000ea20000000a00 */
[----:B-1----:R-:W-:-:S05]  /*99c0*/  @!P1 IADD3 R4, P0, PT, R4, R2, RZ ;  /* 0x0000000204049210 */ /* 0x002fca0007f1e0ff */
[----:B------:R-:W-:Y:S01]  /*99d0*/  @!P1 IMAD.X R5, RZ, RZ, R5, P0 ;  /* 0x000000ffff059224 */ /* 0x000fe200000e0605 */
[----:B--2---:R-:W-:-:S04]  /*99e0*/  @!P1 LEA R24, P0, R4, R24, 0x2 ;  /* 0x0000001804189211 */ /* 0x004fc800078010ff */
[----:B------:R-:W-:-:S05]  /*99f0*/  @!P1 LEA.HI.X R25, R4, R25, R5, 0x2, P0 ;  /* 0x0000001904199211 */ /* 0x000fca00000f1405 */
[----:B0-----:R0:W-:Y:S01]  /*9a00*/  @!P1 STG.E desc[UR6][R24.64+0xc00], R3 ;  /* 0x000c000318009986 */ /* 0x0011e2000c101906 */
[----:B------:R-:W-:-:S03]  /*9a10*/  NOP ;  /* 0x0000000000007918 */ /* 0x000fc60000000000 */
[----:B------:R-:W1:Y:S01]  /*9a20*/  LDS.64 R4, [R26+0x6600] ;  /* 0x006600001a047984 */ /* 0x000e620000000a00 */
[----:B------:R-:W-:Y:S02]  /*9a30*/  ISETP.GE.AND P1, PT, R18, R23, PT ;  /* 0x000000171200720c */ /* 0x000fe40003f26270 */
[----:B0-----:R-:W-:Y:S01]  /*9a40*/  LEA R24, R16, UR4, 0x3 ;  /* 0x0000000410187c11 */ /* 0x001fe2000f8e18ff */
[----:B------:R-:W-:-:S10]  /*9a50*/  VIADD R16, R2, 0x780 ;  /* 0x0000078002107836 */ /* 0x000fd40000000000 */
        /* <DEDUP_REMOVED lines=33> */
[----:B0-----:R-:W-:-:S11]  /*9c70*/  LOP3.LUT R16, R2, 0xc00, RZ, 0xfc, !PT ;  /* 0x00000c0002107812 */ /* 0x001fd600078efcff */
        /* <DEDUP_REMOVED lines=87> */
[----:B0-----:R-:W-:Y:S01]  /*a1f0*/  @!P1 STG.E desc[UR6][R8.64+0x4e00], R15 ;  /* 0x004e000f08009986 */ /* 0x001fe2000c101906 */
[----:B------:R-:W-:-:S03]  /*a200*/  NOP ;  /* 0x0000000000007918 */ /* 0x000fc60000000000 */
[----:B------:R-:W0:Y:S01]  /*a210*/  LDS.64 R4, [R7+0x6600] ;  /* 0x0066000007047984 */ /* 0x000e220000000a00 */
[----:B------:R-:W-:-:S13]  /*a220*/  ISETP.GE.AND P1, PT, R10, R23, PT ;  /* 0x000000170a00720c */ /* 0x000fda0003f26270 */
[----:B------:R-:W1:Y:S01]  /*a230*/  @!P1 LDS R3, [R22+0x5400] ;  /* 0x0054000016039984 */ /* 0x000e620000000800 */
[----:B------:R-:W2:Y:S01]  /*a240*/  @!P1 LDC.64 R10, c[0x0][0x3b0] ;  /* 0x0000ec00ff0a9b82 */ /* 0x000ea20000000a00 */
[----:B0-----:R-:W-:-:S05]  /*a250*/  @!P1 IADD3 R4, P0, PT, R4, R2, RZ ;  /* 0x0000000204049210 */ /* 0x001fca0007f1e0ff */
[----:B------:R-:W-:Y:S01]  /*a260*/  @!P1 IMAD.X R5, RZ, RZ, R5, P0 ;  /* 0x000000ffff059224 */ /* 0x000fe200000e0605 */
[----:B--2---:R-:W-:-:S04]  /*a270*/  @!P1 LEA R10, P0, R4, R10, 0x2 ;  /* 0x0000000a040a9211 */ /* 0x004fc800078010ff */
[----:B------:R-:W-:-:S05]  /*a280*/  @!P1 LEA.HI.X R11, R4, R11, R5, 0x2, P0 ;  /* 0x0000000b040b9211 */ /* 0x000fca00000f1405 */
[----:B-1----:R-:W-:Y:S01]  /*a290*/  @!P1 STG.E desc[UR6][R10.64+0x5400], R3 ;  /* 0x005400030a009986 */ /* 0x002fe2000c101906 */
        /* <DEDUP_REMOVED lines=8> */
[----:B------:R-:W-:Y:S02]  /*a320*/  @!P1 LEA.HI.X R7, R4, R7, R5, 0x2, P0 ;  /* 0x0000000704079211 */ /* 0x000fe400000f1405 */
[----:B------:R-:W-:Y:S02]  /*a330*/  LEA R5, R0, UR4, 0x3 ;  /* 0x0000000400057c11 */ /* 0x000fe4000f8e18ff */
[----:B------:R-:W-:Y:S01]  /*a340*/  LOP3.LUT R0, R2, 0x1800, RZ, 0xfc, !PT ;  /* 0x0000180002007812 */ /* 0x000fe200078efcff */
[----:B-1----:R-:W-:Y:S01]  /*a350*/  @!P1 STG.E desc[UR6][R6.64+0x5a00], R9 ;  /* 0x005a000906009986 */ /* 0x002fe2000c101906 */
[----:B------:R-:W-:-:S03]  /*a360*/  NOP ;  /* 0x0000000000007918 */ /* 0x000fc60000000000 */
[----:B------:R-:W0:Y:S01]  /*a370*/  LDS.64 R4, [R5+0x6600] ;  /* 0x0066000005047984 */ /* 0x000e220000000a00 */
[----:B------:R-:W-:-:S13]  /*a380*/  ISETP.GE.AND P1, PT, R0, R23, PT ;  /* 0x000000170000720c */ /* 0x000fda0003f26270 */
[----:B------:R-:W1:Y:S01]  /*a390*/  @!P1 LDS R11, [R22+0x6000] ;  /* 0x00600000160b9984 */ /* 0x000e620000000800 */
[----:B------:R-:W2:Y:S01]  /*a3a0*/  @!P1 LDC.64 R12, c[0x0][0x3b0] ;  /* 0x0000ec00ff0c9b82 */ /* 0x000ea20000000a00 */
[----:B0-----:R-:W-:-:S05]  /*a3b0*/  IADD3 R0, P0, PT, R4, R2, RZ ;  /* 0x0000000204007210 */ /* 0x001fca0007f1e0ff */
[----:B------:R-:W-:Y:S01]  /*a3c0*/  IMAD.X R4, RZ, RZ, R5, P0 ;  /* 0x000000ffff047224 */ /* 0x000fe200000e0605 */
[----:B--2---:R-:W-:-:S04]  /*a3d0*/  @!P1 LEA R2, P0, R0, R12, 0x2 ;  /* 0x0000000c00029211 */ /* 0x004fc800078010ff */
[----:B------:R-:W-:-:S05]  /*a3e0*/  @!P1 LEA.HI.X R3, R0, R13, R4, 0x2, P0 ;  /* 0x0000000d00039211 */ /* 0x000fca00000f1404 */
[----:B-1----:R-:W-:Y:S01]  /*a3f0*/  @!P1 STG.E desc[UR6][R2.64+0x6000], R11 ;  /* 0x0060000b02009986 */ /* 0x002fe2000c101906 */
[----:B------:R-:W-:Y:S01]  /*a400*/  NOP ;  /* 0x0000000000007918 */ /* 0x000fe20000000000 */
[----:B------:R-:W-:Y:S05]  /*a410*/  EXIT ;  /* 0x000000000000794d */ /* 0x000fea0003800000 */
.L_x_30:
[----:B------:R-:W-:Y:S02]  /*a420*/  IMAD.MOV.U32 R58, RZ, RZ, R39 ;  /* 0x000000ffff3a7224 */ /* 0x000fe400078e0027 */
[----:B------:R-:W-:Y:S02]  /*a430*/  IMAD.MOV.U32 R49, RZ, RZ, 0x1 ;  /* 0x00000001ff317424 */ /* 0x000fe400078e00ff */
[----:B------:R-:W-:Y:S02]  /*a440*/  IMAD.MOV.U32 R60, RZ, RZ, RZ ;  /* 0x000000ffff3c7224 */ /* 0x000fe400078e00ff */
[----:B------:R-:W-:-:S07]  /*a450*/  IMAD.MOV.U32 R47, RZ, RZ, -0x1 ;  /* 0xffffffffff2f7424 */ /* 0x000fce00078e00ff */
[----:B------:R-:W-:Y:S05]  /*a460*/  WARPSYNC.COLLECTIVE R47, `(.L_x_115) ;  /* 0x000000002f087348 */ /* 0x000fea0003c00000 */
[----:B------:R0:W1:Y:S02]  /*a470*/  SHFL.UP P0, R46, R58, R49, R60 ;  /* 0x040000313a2e7389 */ /* 0x000064000000003c */
[----:B01----:R-:W-:Y:S05]  /*a480*/  ENDCOLLECTIVE ;  /* 0x000000000000791b */ /* 0x003fea0003800000 */
.L_x_115:
[----:B------:R-:W-:Y:S02]  /*a490*/  IMAD.MOV.U32 R49, RZ, RZ, 0x2 ;  /* 0x00000002ff317424 */ /* 0x000fe400078e00ff */
[----:B------:R-:W-:-:S04]  /*a4a0*/  IMAD.MOV.U32 R40, RZ, RZ, R46 ;  /* 0x000000ffff287224 */ /* 0x000fc800078e002e */
[----:B------:R-:W-:-:S04]  /*a4b0*/  @P0 IMAD.IADD R40, R39, 0x1, R40 ;  /* 0x0000000127280824 */ /* 0x000fc800078e0228 */
[----:B------:R-:W-:-:S07]  /*a4c0*/  IMAD.MOV.U32 R58, RZ, RZ, R40 ;  /* 0x000000ffff3a7224 */ /* 0x000fce00078e0028 */
[----:B------:R-:W-:Y:S05]  /*a4d0*/  WARPSYNC.COLLECTIVE R47, `(.L_x_116) ;  /* 0x000000002f087348 */ /* 0x000fea0003c00000 */
[----:B------:R0:W1:Y:S02]  /*a4e0*/  SHFL.UP P0, R46, R58, R49, R60 ;  /* 0x040000313a2e7389 */ /* 0x000064000000003c */
[----:B01----:R-:W-:Y:S05]  /*a4f0*/  ENDCOLLECTIVE ;  /* 0x000000000000791b */ /* 0x003fea0003800000 */
.L_x_116:
[----:B------:R-:W-:Y:S02]  /*a500*/  IMAD.MOV.U32 R49, RZ, RZ, 0x4 ;  /* 0x00000004ff317424 */ /* 0x000fe400078e00ff */
[----:B------:R-:W-:-:S04]  /*a510*/  IMAD.MOV.U32 R43, RZ, RZ, R46 ;  /* 0x000000ffff2b7224 */ /* 0x000fc800078e002e */
[----:B------:R-:W-:-:S04]  /*a520*/  @P0 IMAD.IADD R43, R40, 0x1, R43 ;  /* 0x00000001282b0824 */ /* 0x000fc800078e022b */
[----:B------:R-:W-:-:S07]  /*a530*/  IMAD.MOV.U32 R58, RZ, RZ, R43 ;  /* 0x000000ffff3a7224 */ /* 0x000fce00078e002b */
[----:B------:R-:W-:Y:S05]  /*a540*/  WARPSYNC.COLLECTIVE R47, `(.L_x_117) ;  /* 0x000000002f087348 */ /* 0x000fea0003c00000 */
[----:B------:R0:W1:Y:S02]  /*a550*/  SHFL.UP P0, R46, R58, R49, R60 ;  /* 0x040000313a2e7389 */ /* 0x000064000000003c */
[----:B01----:R-:W-:Y:S05]  /*a560*/  ENDCOLLECTIVE ;  /* 0x000000000000791b */ /* 0x003fea0003800000 */
.L_x_117:
[----:B------:R-:W-:Y:S02]  /*a570*/  IMAD.MOV.U32 R49, RZ, RZ, 0x8 ;  /* 0x00000008ff317424 */ /* 0x000fe400078e00ff */
[----:B------:R-:W-:-:S04]  /*a580*/  IMAD.MOV.U32 R44, RZ, RZ, R46 ;  /* 0x000000ffff2c7224 */ /* 0x000fc800078e002e */
[----:B------:R-:W-:-:S04]  /*a590*/  @P0 IMAD.IADD R44, R43, 0x1, R44 ;  /* 0x000000012b2c0824 */ /* 0x000fc800078e022c */
[----:B------:R-:W-:-:S07]  /*a5a0*/  IMAD.MOV.U32 R58, RZ, RZ, R44 ;  /* 0x000000ffff3a7224 */ /* 0x000fce00078e002c */
[----:B------:R-:W-:Y:S05]  /*a5b0*/  WARPSYNC.COLLECTIVE R47, `(.L_x_118) ;  /* 0x000000002f087348 */ /* 0x000fea0003c00000 */
[----:B------:R0:W1:Y:S02]  /*a5c0*/  SHFL.UP P0, R46, R58, R49, R60 ;  /* 0x040000313a2e7389 */ /* 0x000064000000003c */
[----:B01----:R-:W-:Y:S05]  /*a5d0*/  ENDCOLLECTIVE ;  /* 0x000000000000791b */ /* 0x003fea0003800000 */
.L_x_118:
[----:B------:R-:W-:Y:S02]  /*a5e0*/  IMAD.MOV.U32 R49, RZ, RZ, 0x10 ;  /* 0x00000010ff317424 */ /* 0x000fe400078e00ff */
[----:B------:R-:W-:-:S04]  /*a5f0*/  IMAD.MOV.U32 R45, RZ, RZ, R46 ;  /* 0x000000ffff2d7224 */ /* 0x000fc800078e002e */
[----:B------:R-:W-:-:S04]  /*a600*/  @P0 IMAD.IADD R45, R44, 0x1, R45 ;  /* 0x000000012c2d0824 */ /* 0x000fc800078e022d */
[----:B------:R-:W-:-:S07]  /*a610*/  IMAD.MOV.U32 R58, RZ, RZ, R45 ;  /* 0x000000ffff3a7224 */ /* 0x000fce00078e002d */
[----:B------:R-:W-:Y:S05]  /*a620*/  WARPSYNC.COLLECTIVE R47, `(.L_x_119) ;  /* 0x000000002f087348 */ /* 0x000fea0003c00000 */
[----:B------:R0:W1:Y:S02]  /*a630*/  SHFL.UP P0, R46, R58, R49, R60 ;  /* 0x040000313a2e7389 */ /* 0x000064000000003c */
[----:B01----:R-:W-:Y:S05]  /*a640*/  ENDCOLLECTIVE ;  /* 0x000000000000791b */ /* 0x003fea0003800000 */
.L_x_119:
[----:B------:R-:W-:Y:S05]  /*a650*/  BRA `(.L_x_120) ;  /* 0xffffff8400407947 */ /* 0x000fea000383ffff */
.L_x_121:
[----:B------:R-:W-:-:S00]  /*a660*/  BRA `(.L_x_121) ;  /* 0xfffffffc00fc7947 */ /* 0x000fc0000383ffff */
[----:B------:R-:W-:-:S00]  /*a670*/  NOP ;  /* 0x0000000000007918 */ /* 0x000fc00000000000 */
        /* <DEDUP_REMOVED lines=8> */
.L_x_740:


//--------------------- .text._ZN3cub18CUB_300001_SM_10006detail10radix_sort33DeviceRadixSortExclusiveSumKernelINS1_5radix10policy_hubIiiyE10Policy1000EyEEvPT0_ --------------------------
	.section	.text._ZN3cub18CUB_300001_SM_10006detail10radix_sort33DeviceRadixSortExclusiveSumKernelINS1_5radix10policy_hubIiiyE10Policy1000EyEEvPT0_,"ax",@progbits
	.align	128
        .global         _ZN3cub18CUB_300001_SM_10006detail10radix_sort33DeviceRadixSortExclusiveSumKernelINS1_5radix10policy_hubIiiyE10Policy1000EyEEvPT0_
        .type           _ZN3cub18CUB_300001_SM_10006detail10radix_sort33DeviceRadixSortExclusiveSumKernelINS1_5radix10policy_hubIiiyE10Policy1000EyEEvPT0_,@function
        .size           _ZN3cub18CUB_300001_SM_10006detail10radix_sort33DeviceRadixSortExclusiveSumKernelINS1_5radix10policy_hubIiiyE10Policy1000EyEEvPT0_,(.L_x_741 - _ZN3cub18CUB_300001_SM_10006detail10radix_sort33DeviceRadixSortExclusiveSumKernelINS1_5radix10policy_hubIiiyE10Policy1000EyEEvPT0_)
        .other          _ZN3cub18CUB_300001_SM_10006detail10radix_sort33DeviceRadixSortExclusiveSumKernelINS1_5radix10policy_hubIiiyE10Policy1000EyEEvPT0_,@"STO_CUDA_ENTRY STV_DEFAULT"
_ZN3cub18CUB_300001_SM_10006detail10radix_sort33DeviceRadixSortExclusiveSumKernelINS1_5radix10policy_hubIiiyE10Policy1000EyEEvPT0_:
.text._ZN3cub18CUB_300001_SM_10006detail10radix_sort33DeviceRadixSortExclusiveSumKernelINS1_5radix10policy_hubIiiyE10Policy1000EyEEvPT0_:
[----:B------:R-:W-:Y:S01]  /*0000*/  LDC R1, c[0x0][0x37c] ;  /* 0x0000df00ff017b82 */ /* 0x000fe20000000800 */
[----:B------:R-:W0:Y:S07]  /*0010*/  S2R R18, SR_TID.X ;  /* 0x0000000000127919 */ /* 0x000e2e0000002100 */
[----:B------:R-:W1:Y:S01]  /*0020*/  LDC.64 R16, c[0x0][0x380] ;  /* 0x0000e000ff107b82 */ /* 0x000e620000000a00 */
[----:B------:R-:W2:Y:S01]  /*0030*/  LDCU.64 UR4, c[0x0][0x358] ;  /* 0x00006b00ff0477ac */ /* 0x000ea20008000a00 */
[----:B------:R-:W3:Y:S01]  /*0040*/  S2R R5, SR_CTAID.X ;  /* 0x0000000000057919 */ /* 0x000ee20000002500 */
[----:B0-----:R-:W-:Y:S01]  /*0050*/  ISETP.GT.U32.AND P1, PT, R18, 0xff, PT ;  /* 0x000000ff1200780c */ /* 0x001fe20003f24070 */
[----:B---3--:R-:W-:-:S04]  /*0060*/  IMAD R5, R5, 0x100, R18 ;  /* 0x0000010005057824 */ /* 0x008fc800078e0212 */
[----:B-1----:R-:W-:-:S08]  /*0070*/  IMAD.WIDE R16, R5, 0x8, R16 ;  /* 0x0000000805107825 */ /* 0x002fd000078e0210 */
[----:B--2---:R-:W2:Y:S01]  /*0080*/  @!P1 LDG.E.64 R2, desc[UR4][R16.64] ;  /* 0x0000000410029981 */ /* 0x004ea2000c1e1b00 */
[----:B------:R-:W-:Y:S02]  /*0090*/  MOV R0, 0x400 ;  /* 0x0000040000007802 */ /* 0x000fe40000000f00 */
[C---:B------:R-:W-:Y:S01]  /*00a0*/  ISETP.GT.U32.AND P0, PT, R18.reuse, 0x1f, PT ;  /* 0x0000001f1200780c */ /* 0x040fe20003f04070 */
[----:B------:R-:W0:Y:S02]  /*00b0*/  S2R R5, SR_CgaCtaId ;  /* 0x0000000000057919 */ /* 0x000e240000008800 */
[----:B0-----:R-:W-:Y:S02]  /*00c0*/  LEA R5, R5, R0, 0x18 ;  /* 0x0000000005057211 */ /* 0x001fe400078ec0ff */
[----:B------:R-:W-:-:S05]  /*00d0*/  LEA.HI R0, R18, R18, RZ, 0x1d ;  /* 0x0000001212007211 */ /* 0x000fca00078fe8ff */
[----:B------:R-:W-:-:S05]  /*00e0*/  IMAD R0, R0, 0x8, R5 ;  /* 0x0000000800007824 */ /* 0x000fca00078e0205 */
[----:B--2---:R0:W-:Y:S01]  /*00f0*/  STS.64 [R0+0x10], R2 ;  /* 0x0000100200007388 */ /* 0x0041e20000000a00 */
[----:B------:R-:W-:Y:S06]  /*0100*/  BAR.SYNC.DEFER_BLOCKING 0x0 ;  /* 0x0000000000007b1d */ /* 0x000fec0000010000 */
[----:B------:R-:W-:Y:S05]  /*0110*/  @P0 BRA `(.L_x_122) ;  /* 0x0000000400240947 */ /* 0x000fea0003800000 */
[----:B------:R-:W-:Y:S01]  /*0120*/  IMAD R18, R18, 0x48, R5 ;  /* 0x0000004812127824 */ /* 0x000fe200078e0205 */
[----:B------:R-:W-:-:S04]  /*0130*/  UMOV UR6, 0xffffffff ;  /* 0xffffffff00067882 */ /* 0x000fc80000000000 */
[----:B------:R-:W-:Y:S04]  /*0140*/  LDS.64 R14, [R18+0x10] ;  /* 0x00001000120e7984 */ /* 0x000fe80000000a00 */
[----:B------:R-:W-:Y:S04]  /*0150*/  LDS.64 R12, [R18+0x18] ;  /* 0x00001800120c7984 */ /* 0x000fe80000000a00 */
[----:B------:R-:W1:Y:S04]  /*0160*/  LDS.64 R10, [R18+0x20] ;  /* 0x00002000120a7984 */ /* 0x000e680000000a00 */
[----:B------:R-:W-:Y:S04]  /*0170*/  LDS.64 R8, [R18+0x28] ;  /* 0x0000280012087984 */ /* 0x000fe80000000a00 */
[----:B------:R-:W2:Y:S04]  /*0180*/  LDS.64 R6, [R18+0x30] ;  /* 0x0000300012067984 */ /* 0x000ea80000000a00 */
[----:B------:R-:W-:Y:S04]  /*0190*/  LDS.64 R4, [R18+0x38] ;  /* 0x0000380012047984 */ /* 0x000fe80000000a00 */
[----:B0-----:R-:W0:Y:S04]  /*01a0*/  LDS.64 R2, [R18+0x40] ;  /* 0x0000400012027984 */ /* 0x001e280000000a00 */
[----:B------:R-:W3:Y:S01]  /*01b0*/  LDS.64 R20, [R18+0x48] ;  /* 0x0000480012147984 */ /* 0x000ee20000000a00 */
[----:B-1----:R-:W-:-:S04]  /*01c0*/  IADD3 R19, P3, P4, R10, R12, R14 ;  /* 0x0000000c0a137210 */ /* 0x002fc80007c7e00e */
[----:B------:R-:W-:Y:S02]  /*01d0*/  IADD3.X R23, PT, PT, R11, R13, R15, P3, P4 ;  /* 0x0000000d0b177210 */ /* 0x000fe40001fe840f */
[----:B--2---:R-:W-:-:S04]  /*01e0*/  IADD3 R19, P0, P2, R6, R19, R8 ;  /* 0x0000001306137210 */ /* 0x004fc80007a1e008 */
[----:B------:R-:W-:Y:S02]  /*01f0*/  IADD3.X R23, PT, PT, R7, R23, R9, P0, P2 ;  /* 0x0000001707177210 */ /* 0x000fe400007e4409 */
[----:B0-----:R-:W-:-:S04]  /*0200*/  IADD3 R19, P3, P4, R2, R19, R4 ;  /* 0x0000001302137210 */ /* 0x001fc80007c7e004 */
[----:B---3--:R-:W-:Y:S02]  /*0210*/  IADD3 R20, P0, PT, R20, R19, RZ ;  /* 0x0000001314147210 */ /* 0x008fe40007f1e0ff */
[----:B------:R-:W-:-:S05]  /*0220*/  IADD3.X R19, PT, PT, R3, R23, R5, P3, P4 ;  /* 0x0000001703137210 */ /* 0x000fca0001fe8405 */
[----:B------:R-:W-:Y:S01]  /*0230*/  IMAD.X R19, R21, 0x1, R19, P0 ;  /* 0x0000000115137824 */ /* 0x000fe200000e0613 */
[----:B------:R-:W-:Y:S06]  /*0240*/  BRA.DIV UR6, `(.L_x_123) ;  /* 0x0000000206f07947 */ /* 0x000fec000b800000 */
[----:B------:R-:W0:Y:S04]  /*0250*/  SHFL.UP PT, R27, R20, 0x1, RZ ;  /* 0x04200000141b7989 */ /* 0x000e2800000e00ff */
[----:B------:R-:W1:Y:S01]  /*0260*/  SHFL.UP P0, R25, R19, 0x1, RZ ;  /* 0x0420000013197989 */ /* 0x000e6200000000ff */
[----:B0-----:R-:W-:-:S04]  /*0270*/  IADD3 R22, P2, PT, R27, R20, RZ ;  /* 0x000000141b167210 */ /* 0x001fc80007f5e0ff */
[----:B-1----:R-:W-:Y:S01]  /*0280*/  SEL R27, R22, R27, P0 ;  /* 0x0000001b161b7207 */ /* 0x002fe20000000000 */
[----:B------:R-:W-:-:S04]  /*0290*/  IMAD.X R26, R25, 0x1, R19, P2 ;  /* 0x00000001191a7824 */ /* 0x000fc800010e0613 */
[----:B------:R-:W0:Y:S01]  /*02a0*/  SHFL.UP PT, R28, R27, 0x2, RZ ;  /* 0x044000001b1c7989 */ /* 0x000e2200000e00ff */
[----:B------:R-:W-:-:S05]  /*02b0*/  SEL R26, R26, R25, P0 ;  /* 0x000000191a1a7207 */ /* 0x000fca0000000000 */
[----:B------:R-:W1:Y:S01]  /*02c0*/  SHFL.UP P0, R25, R26, 0x2, RZ ;  /* 0x044000001a197989 */ /* 0x000e6200000000ff */
[----:B0-----:R-:W-:-:S05]  /*02d0*/  IADD3 R21, P2, PT, R28, R27, RZ ;  /* 0x0000001b1c157210 */ /* 0x001fca0007f5e0ff */
[----:B-1----:R-:W-:Y:S01]  /*02e0*/  IMAD.X R22, R25, 0x1, R26, P2 ;  /* 0x0000000119167824 */ /* 0x002fe200010e061a */
[----:B------:R-:W-:-:S04]  /*02f0*/  SEL R28, R21, R28, P0 ;  /* 0x0000001c151c7207 */ /* 0x000fc80000000000 */
[----:B------:R-:W-:Y:S01]  /*0300*/  SEL R29, R22, R25, P0 ;  /* 0x00000019161d7207 */ /* 0x000fe20000000000 */
        /* <DEDUP_REMOVED lines=12> */
[----:B------:R0:W1:Y:S04]  /*03d0*/  SHFL.UP PT, R28, R27, 0x10, RZ ;  /* 0x060000001b1c7989 */ /* 0x00006800000e00ff */
[----:B------:R0:W2:Y:S02]  /*03e0*/  SHFL.UP P0, R25, R26, 0x10, RZ ;  /* 0x060000001a197989 */ /* 0x0000a400000000ff */
.L_x_134:
[----:B-1----:R-:W-:-:S04]  /*03f0*/  IADD3 R21, P2, PT, R28, R27, RZ ;  /* 0x0000001b1c157210 */ /* 0x002fc80007f5e0ff */
[----:B--2---:R-:W-:Y:S01]  /*0400*/  SEL R21, R21, R28, P0 ;  /* 0x0000001c15157207 */ /* 0x004fe20000000000 */
[----:B------:R-:W-:-:S05]  /*0410*/  IMAD.X R22, R25, 0x1, R26, P2 ;  /* 0x0000000119167824 */ /* 0x000fca00010e061a */
[----:B------:R-:W-:Y:S02]  /*0420*/  SEL R22, R22, R25, P0 ;  /* 0x0000001916167207 */ /* 0x000fe40000000000 */
[----:B------:R-:W-:-:S05]  /*0430*/  IADD3 R20, P0, PT, R21, -R20, RZ ;  /* 0x8000001415147210 */ /* 0x000fca0007f1e0ff */
[----:B------:R-:W-:Y:S01]  /*0440*/  IMAD.X R21, R22, 0x1, ~R19, P0 ;  /* 0x0000000116157824 */ /* 0x000fe200000e0e13 */
[----:B------:R-:W-:-:S04]  /*0450*/  IADD3 R14, P0, PT, R14, R20, RZ ;  /* 0x000000140e0e7210 */ /* 0x000fc80007f1e0ff */
[----:B------:R1:W-:Y:S01]  /*0460*/  STS.64 [R18+0x10], R20 ;  /* 0x0000101412007388 */ /* 0x0003e20000000a00 */
[----:B------:R-:W-:Y:S01]  /*0470*/  IMAD.X R15, R15, 0x1, R21, P0 ;  /* 0x000000010f0f7824 */ /* 0x000fe200000e0615 */
        /* <DEDUP_REMOVED lines=17> */
[----:B------:R-:W-:-:S05]  /*0590*/  IMAD.X R3, R3, 0x1, R5, P0 ;  /* 0x0000000103037824 */ /* 0x000fca00000e0605 */
[----:B------:R1:W-:Y:S03]  /*05a0*/  STS.64 [R18+0x48], R2 ;  /* 0x0000480212007388 */ /* 0x0003e60000000a00 */
.L_x_122:
[----:B------:R-:W-:Y:S05]  /*05b0*/  WARPSYNC.ALL ;  /* 0x0000000000007948 */ /* 0x000fea0003800000 */
[----:B------:R-:W-:Y:S06]  /*05c0*/  BAR.SYNC.DEFER_BLOCKING 0x0 ;  /* 0x0000000000007b1d */ /* 0x000fec0000010000 */
[----:B------:R-:W-:Y:S05]  /*05d0*/  @P1 EXIT ;  /* 0x000000000000194d */ /* 0x000fea0003800000 */
[----:B01----:R-:W0:Y:S04]  /*05e0*/  LDS.64 R2, [R0+0x10] ;  /* 0x0000100000027984 */ /* 0x003e280000000a00 */
[----:B0-----:R-:W-:Y:S01]  /*05f0*/  STG.E.64 desc[UR4][R16.64], R2 ;  /* 0x0000000210007986 */ /* 0x001fe2000c101b04 */
[----:B------:R-:W-:Y:S05]  /*0600*/  EXIT ;  /* 0x000000000000794d */ /* 0x000fea0003800000 */
.L_x_123:
[----:B------:R-:W-:Y:S02]  /*0610*/  IMAD.MOV.U32 R24, RZ, RZ, R20 ;  /* 0x000000ffff187224 */ /* 0x000fe400078e0014 */
[----:B------:R-:W-:Y:S02]  /*0620*/  IMAD.MOV.U32 R23, RZ, RZ, 0x1 ;  /* 0x00000001ff177424 */ /* 0x000fe400078e00ff */
[----:B------:R-:W-:Y:S02]  /*0630*/  IMAD.MOV.U32 R22, RZ, RZ, RZ ;  /* 0x000000ffff167224 */ /* 0x000fe400078e00ff */
[----:B------:R-:W-:-:S07]  /*0640*/  IMAD.MOV.U32 R21, RZ, RZ, -0x1 ;  /* 0xffffffffff157424 */ /* 0x000fce00078e00ff */
[----:B------:R-:W-:Y:S05]  /*0650*/  WARPSYNC.COLLECTIVE R21, `(.L_x_124) ;  /* 0x0000000015087348 */ /* 0x000fea0003c00000 */
[----:B------:R0:W1:Y:S02]  /*0660*/  SHFL.UP P0, R25, R24, R23, R22 ;  /* 0x0400001718197389 */ /* 0x0000640000000016 */
[----:B01----:R-:W-:Y:S05]  /*0670*/  ENDCOLLECTIVE ;  /* 0x000000000000791b */ /* 0x003fea0003800000 */
.L_x_124:
[----:B------:R-:W-:Y:S02]  /*0680*/  IMAD.MOV.U32 R24, RZ, RZ, R19 ;  /* 0x000000ffff187224 */ /* 0x000fe400078e0013 */
[----:B------:R-:W-:-:S07]  /*0690*/  IMAD.MOV.U32 R27, RZ, RZ, R25 ;  /* 0x000000ffff1b7224 */ /* 0x000fce00078e0019 */
[----:B------:R-:W-:Y:S05]  /*06a0*/  WARPSYNC.COLLECTIVE R21, `(.L_x_125) ;  /* 0x0000000015087348 */ /* 0x000fea0003c00000 */
[----:B------:R0:W1:Y:S02]  /*06b0*/  SHFL.UP P0, R25, R24, R23, R22 ;  /* 0x0400001718197389 */ /* 0x0000640000000016 */
[----:B01----:R-:W-:Y:S05]  /*06c0*/  ENDCOLLECTIVE ;  /* 0x000000000000791b */ /* 0x003fea0003800000 */
.L_x_125:
[----:B------:R-:W-:Y:S01]  /*06d0*/  IADD3 R26, P2, PT, R27, R20, RZ ;  /* 0x000000141b1a7210 */ /* 0x000fe20007f5e0ff */
[----:B------:R-:W-:-:S03]  /*06e0*/  IMAD.MOV.U32 R23, RZ, RZ, 0x2 ;  /* 0x00000002ff177424 */ /* 0x000fc600078e00ff */
[----:B------:R-:W-:Y:S01]  /*06f0*/  SEL R27, R26, R27, P0 ;  /* 0x0000001b1a1b7207 */ /* 0x000fe20000000000 */
[----:B------:R-:W-:-:S04]  /*0700*/  IMAD.X R26, R25, 0x1, R19, P2 ;  /* 0x00000001191a7824 */ /* 0x000fc800010e0613 */
[----:B------:R-:W-:Y:S01]  /*0710*/  IMAD.MOV.U32 R24, RZ, RZ, R27 ;  /* 0x000000ffff187224 */ /* 0x000fe200078e001b */
[----:B------:R-:W-:-:S07]  /*0720*/  SEL R26, R26, R25, P0 ;  /* 0x000000191a1a7207 */ /* 0x000fce0000000000 */
[----:B------:R-:W-:Y:S05]  /*0730*/  WARPSYNC.COLLECTIVE R21, `(.L_x_126) ;  /* 0x0000000015087348 */ /* 0x000fea0003c00000 */
[----:B------:R0:W1:Y:S02]  /*0740*/  SHFL.UP P0, R25, R24, R23, R22 ;  /* 0x0400001718197389 */ /* 0x0000640000000016 */
[----:B01----:R-:W-:Y:S05]  /*0750*/  ENDCOLLECTIVE ;  /* 0x000000000000791b */ /* 0x003fea0003800000 */
.L_x_126:
[----:B------:R-:W-:Y:S02]  /*0760*/  IMAD.MOV.U32 R24, RZ, RZ, R26 ;  /* 0x000000ffff187224 */ /* 0x000fe400078e001a */
[----:B------:R-:W-:-:S07]  /*0770*/  IMAD.MOV.U32 R28, RZ, RZ, R25 ;  /* 0x000000ffff1c7224 */ /* 0x000fce00078e0019 */
[----:B------:R-:W-:Y:S05]  /*0780*/  WARPSYNC.COLLECTIVE R21, `(.L_x_127) ;  /* 0x0000000015087348 */ /* 0x000fea0003c00000 */
[----:B------:R0:W1:Y:S02]  /*0790*/  SHFL.UP P0, R25, R24, R23, R22 ;  /* 0x0400001718197389 */ /* 0x0000640000000016 */
[----:B01----:R-:W-:Y:S05]  /*07a0*/  ENDCOLLECTIVE ;  /* 0x000000000000791b */ /* 0x003fea0003800000 */
.L_x_127:
        /* <DEDUP_REMOVED lines=9> */
.L_x_128:
[----:B------:R-:W-:Y:S02]  /*0840*/  IMAD.MOV.U32 R24, RZ, RZ, R29 ;  /* 0x000000ffff187224 */ /* 0x000fe400078e001d */
[----:B------:R-:W-:-:S07]  /*0850*/  IMAD.MOV.U32 R27, RZ, RZ, R25 ;  /* 0x000000ffff1b7224 */ /* 0x000fce00078e0019 */
[----:B------:R-:W-:Y:S05]  /*0860*/  WARPSYNC.COLLECTIVE R21, `(.L_x_129) ;  /* 0x0000000015087348 */ /* 0x000fea0003c00000 */
[----:B------:R0:W1:Y:S02]  /*0870*/  SHFL.UP P0, R25, R24, R23, R22 ;  /* 0x0400001718197389 */ /* 0x0000640000000016 */
[----:B01----:R-:W-:Y:S05]  /*0880*/  ENDCOLLECTIVE ;  /* 0x000000000000791b */ /* 0x003fea0003800000 */
.L_x_129:
        /* <DEDUP_REMOVED lines=9> */
.L_x_130:
[----:B------:R-:W-:Y:S02]  /*0920*/  IMAD.MOV.U32 R24, RZ, RZ, R29 ;  /* 0x000000ffff187224 */ /* 0x000fe400078e001d */
[----:B------:R-:W-:-:S07]  /*0930*/  IMAD.MOV.U32 R27, RZ, RZ, R25 ;  /* 0x000000ffff1b7224 */ /* 0x000fce00078e0019 */
[----:B------:R-:W-:Y:S05]  /*0940*/  WARPSYNC.COLLECTIVE R21, `(.L_x_131) ;  /* 0x0000000015087348 */ /* 0x000fea0003c00000 */
[----:B------:R0:W1:Y:S02]  /*0950*/  SHFL.UP P0, R25, R24, R23, R22 ;  /* 0x0400001718197389 */ /* 0x0000640000000016 */
[----:B01----:R-:W-:Y:S05]  /*0960*/  ENDCOLLECTIVE ;  /* 0x000000000000791b */ /* 0x003fea0003800000 */
.L_x_131:
        /* <DEDUP_REMOVED lines=9> */
.L_x_132:
[----:B------:R-:W-:Y:S02]  /*0a00*/  IMAD.MOV.U32 R24, RZ, RZ, R26 ;  /* 0x000000ffff187224 */ /* 0x000fe400078e001a */
[----:B------:R-:W-:-:S07]  /*0a10*/  IMAD.MOV.U32 R28, RZ, RZ, R25 ;  /* 0x000000ffff1c7224 */ /* 0x000fce00078e0019 */
[----:B------:R-:W-:Y:S05]  /*0a20*/  WARPSYNC.COLLECTIVE R21, `(.L_x_133) ;  /* 0x0000000015087348 */ /* 0x000fea0003c00000 */
[----:B------:R0:W1:Y:S02]  /*0a30*/  SHFL.UP P0, R25, R24, R23, R22 ;  /* 0x0400001718197389 */ /* 0x0000640000000016 */
[----:B01----:R-:W-:Y:S05]  /*0a40*/  ENDCOLLECTIVE ;  /* 0x000000000000791b */ /* 0x003fea0003800000 */
.L_x_133:
[----:B------:R-:W-:Y:S05]  /*0a50*/  BRA `(.L_x_134) ;  /* 0xfffffff800647947 */ /* 0x000fea000383ffff */
.L_x_135:
        /* <DEDUP_REMOVED lines=10> */
.L_x_741:


//--------------------- .text._ZN3cub18CUB_300001_SM_10006detail10radix_sort30DeviceRadixSortHistogramKernelINS1_5radix10policy_hubIiiyE10Policy1000ELNS0_9SortOrderE0EiyNS1_21identity_decomposer_tEEEvPT2_PKT1_SA_iiT3_ --------------------------
	.section	.text._ZN3cub18CUB_300001_SM_10006detail10radix_sort30DeviceRadixSortHistogramKernelINS1_5radix10policy_hubIiiyE10Policy1000ELNS0_9SortOrderE0EiyNS1_21identity_decomposer_tEEEvPT2_PKT1_SA_iiT3_,"ax",@progbits
	.align	128
        .global         _ZN3cub18CUB_300001_SM_10006detail10radix_sort30DeviceRadixSortHistogramKernelINS1_5radix10policy_hubIiiyE10Policy1000ELNS0_9SortOrderE0EiyNS1_21identity_decomposer_tEEEvPT2_PKT1_SA_iiT3_
        .type           _ZN3cub18CUB_300001_SM_10006detail10radix_sort30DeviceRadixSortHistogramKernelINS1_5radix10policy_hubIiiyE10Policy1000ELNS0_9SortOrderE0EiyNS1_21identity_decomposer_tEEEvPT2_PKT1_SA_iiT3_,@function
        .size           _ZN3cub18CUB_300001_SM_10006detail10radix_sort30DeviceRadixSortHistogramKernelINS1_5radix10policy_hubIiiyE10Policy1000ELNS0_9SortOrderE0EiyNS1_21identity_decomposer_tEEEvPT2_PKT1_SA_iiT3_,(.L_x_742 - _ZN3cub18CUB_300001_SM_10006detail10radix_sort30DeviceRadixSortHistogramKernelINS1_5radix10policy_hubIiiyE10Policy1000ELNS0_9SortOrderE0EiyNS1_21identity_decomposer_tEEEvPT2_PKT1_SA_iiT3_)
        .other          _ZN3cub18CUB_300001_SM_10006detail10radix_sort30DeviceRadixSortHistogramKernelINS1_5radix10policy_hubIiiyE10Policy1000ELNS0_9SortOrderE0EiyNS1_21identity_decomposer_tEEEvPT2_PKT1_SA_iiT3_,@"STO_CUDA_ENTRY STV_DEFAULT"
_ZN3cub18CUB_300001_SM_10006detail10radix_sort30DeviceRadixSortHistogramKernelINS1_5radix10policy_hubIiiyE10Policy1000ELNS0_9SortOrderE0EiyNS1_21identity_decomposer_tEEEvPT2_PKT1_SA_iiT3_:
.text._ZN3cub18CUB_300001_SM_10006detail10radix_sort30DeviceRadixSortHistogramKernelINS1_5radix10policy_hubIiiyE10Policy1000ELNS0_9SortOrderE0EiyNS1_21identity_decomposer_tEEEvPT2_PKT1_SA_iiT3_:
[----:B------:R-:W-:Y:S01]  /*0000*/  LDC R1, c[0x0][0x37c] ;  /* 0x0000df00ff017b82 */ /* 0x000fe20000000800 */
[----:B------:R-:W0:Y:S02]  /*0010*/  LDCU.64 UR14, c[0x0][0x390] ;  /* 0x00007200ff0e77ac */ /* 0x000e240008000a00 */
[----:B0-----:R-:W-:-:S04]  /*0020*/  ISETP.NE.U32.AND P0, PT, RZ, UR14, PT ;  /* 0x0000000eff007c0c */ /* 0x001fc8000bf05070 */
[----:B------:R-:W-:-:S13]  /*0030*/  ISETP.NE.AND.EX P0, PT, RZ, UR15, PT, P0 ;  /* 0x0000000fff007c0c */ /* 0x000fda000bf05300 */
[----:B------:R-:W-:Y:S05]  /*0040*/  @!P0 EXIT ;  /* 0x000000000000894d */ /* 0x000fea0003800000 */
[----:B------:R-:W-:Y:S01]  /*0050*/  UIADD3 UR11, UP0, UPT, UR14, -0x1, URZ ;  /* 0xffffffff0e0b7890 */ /* 0x000fe2000ff1e0ff */
[----:B------:R-:W0:Y:S01]  /*0060*/  S2R R4, SR_TID.X ;  /* 0x0000000000047919 */ /* 0x000e220000002100 */
[----:B------:R-:W1:Y:S01]  /*0070*/  LDCU.64 UR4, c[0x0][0x398] ;  /* 0x00007300ff0477ac */ /* 0x000e620008000a00 */
[----:B------:R-:W2:Y:S01]  /*0080*/  S2UR UR7, SR_CgaCtaId ;  /* 0x00000000000779c3 */ /* 0x000ea20000008800 */
[----:B------:R-:W-:Y:S01]  /*0090*/  UIADD3.X UR12, UPT, UPT, UR15, -0x1, URZ, UP0, !UPT ;  /* 0xffffffff0f0c7890 */ /* 0x000fe200087fe4ff */
[----:B------:R-:W-:Y:S01]  /*00a0*/  UMOV UR6, 0x400 ;  /* 0x0000040000067882 */ /* 0x000fe20000000000 */
[----:B------:R-:W3:Y:S05]  /*00b0*/  LDCU.64 UR20, c[0x0][0x358] ;  /* 0x00006b00ff1477ac */ /* 0x000eea0008000a00 */
[----:B------:R-:W4:Y:S01]  /*00c0*/  S2UR UR8, SR_CTAID.X ;  /* 0x00000000000879c3 */ /* 0x000f220000002500 */
[----:B------:R-:W-:Y:S01]  /*00d0*/  USHF.R.U64 UR11, UR11, 0x1e, UR12 ;  /* 0x0000001e0b0b7899 */ /* 0x000fe2000800120c */
[----:B------:R-:W0:Y:S03]  /*00e0*/  LDCU UR28, c[0x0][0x370] ;  /* 0x00006e00ff1c77ac */ /* 0x000e260008000800 */
[----:B------:R-:W-:-:S02]  /*00f0*/  UIADD3 UR11, UP0, UPT, UR11, 0x1, URZ ;  /* 0x000000010b0b7890 */ /* 0x000fc4000ff1e0ff */
[----:B-1----:R-:W-:Y:S02]  /*0100*/  UIADD3 UR4, UPT, UPT, UR5, 0x7, -UR4 ;  /* 0x0000000705047890 */ /* 0x002fe4000fffe804 */
[----:B------:R-:W-:Y:S02]  /*0110*/  ULEA.HI.X UR12, UR12, URZ, URZ, 0x2, UP0 ;  /* 0x000000ff0c0c7291 */ /* 0x000fe400080f14ff */
[----:B------:R-:W-:Y:S02]  /*0120*/  UISETP.LT.U32.AND UP0, UPT, UR11, UR14, UPT ;  /* 0x0000000e0b00728c */ /* 0x000fe4000bf01070 */
[----:B------:R-:W-:Y:S02]  /*0130*/  USHF.R.S32.HI UR5, URZ, 0x1f, UR4 ;  /* 0x0000001fff057899 */ /* 0x000fe40008011404 */
[----:B------:R-:W-:Y:S02]  /*0140*/  UISETP.LT.U32.AND.EX UP0, UPT, UR12, UR15, UPT, UP0 ;  /* 0x0000000f0c00728c */ /* 0x000fe4000bf01100 */
[----:B------:R-:W-:-:S02]  /*0150*/  ULEA.HI UR5, UR5, UR4, URZ, 0x3 ;  /* 0x0000000405057291 */ /* 0x000fc4000f8f18ff */
[----:B------:R-:W-:Y:S01]  /*0160*/  USEL UR11, UR11, UR14, UP0 ;  /* 0x0000000e0b0b7287 */ /* 0x000fe20008000000 */
[C---:B0-----:R-:W-:Y:S01]  /*0170*/  VIADD R21, R4.reuse, 0x780 ;  /* 0x0000078004157836 */ /* 0x041fe20000000000 */
[----:B------:R-:W-:Y:S02]  /*0180*/  USEL UR12, UR12, UR15, UP0 ;  /* 0x0000000f0c0c7287 */ /* 0x000fe40008000000 */
[----:B------:R-:W-:Y:S02]  /*0190*/  UISETP.GE.AND UP0, UPT, UR4, 0x8, UPT ;  /* 0x000000080400788c */ /* 0x000fe4000bf06270 */
[----:B--2---:R-:W-:Y:S02]  /*01a0*/  ULEA UR6, UR7, UR6, 0x18 ;  /* 0x0000000607067291 */ /* 0x004fe4000f8ec0ff */
[----:B------:R-:W-:Y:S02]  /*01b0*/  USHF.R.S32.HI UR5, URZ, 0x3, UR5 ;  /* 0x00000003ff057899 */ /* 0x000fe40008011405 */
[----:B------:R-:W-:Y:S01]  /*01c0*/  PLOP3.LUT P0, PT, PT, PT, UP0, 0x80, 0x8 ;  /* 0x000000000008781c */ /* 0x000fe20003f0f008 */
[----:B----4-:R-:W-:Y:S01]  /*01d0*/  USHF.L.U32 UR8, UR8, 0xb, URZ ;  /* 0x0000000b08087899 */ /* 0x010fe200080006ff */
[C---:B------:R-:W-:Y:S01]  /*01e0*/  LEA R0, R4.reuse, UR6, 0x2 ;  /* 0x0000000604007c11 */ /* 0x040fe2000f8e10ff */
[----:B------:R-:W-:Y:S01]  /*01f0*/  UIADD3 UR22, UPT, UPT, UR5, -0x1, URZ ;  /* 0xffffffff05167890 */ /* 0x000fe2000fffe0ff */
[----:B------:R-:W-:Y:S01]  /*0200*/  ISETP.GT.U32.OR P0, PT, R4, 0xff, !P0 ;  /* 0x000000ff0400780c */ /* 0x000fe20004704470 */
[----:B------:R-:W-:-:S02]  /*0210*/  ULOP3.LUT UR23, UR5, 0xf, URZ, 0xc0, !UPT ;  /* 0x0000000f05177892 */ /* 0x000fc4000f8ec0ff */
[----:B------:R-:W-:Y:S01]  /*0220*/  ULOP3.LUT UR24, UR5, 0x7, URZ, 0xc0, !UPT ;  /* 0x0000000705187892 */ /* 0x000fe2000f8ec0ff */
[----:B------:R-:W-:Y:S01]  /*0230*/  P2R R20, PR, RZ, 0x1 ;  /* 0x00000001ff147803 */ /* 0x000fe20000000000 */
[----:B------:R-:W-:Y:S02]  /*0240*/  ULOP3.LUT UR25, UR5, 0x3, URZ, 0xc0, !UPT ;  /* 0x0000000305197892 */ /* 0x000fe4000f8ec0ff */
[----:B------:R-:W-:Y:S02]  /*0250*/  ULOP3.LUT UR26, UR5, 0xffffff0, URZ, 0xc0, !UPT ;  /* 0x0ffffff0051a7892 */ /* 0x000fe4000f8ec0ff */
[----:B------:R-:W-:Y:S02]  /*0260*/  ULOP3.LUT UR27, UR5, 0xffffff8, URZ, 0xc0, !UPT ;  /* 0x0ffffff8051b7892 */ /* 0x000fe4000f8ec0ff */
[----:B------:R-:W-:Y:S01]  /*0270*/  ULOP3.LUT UR9, UR5, 0x1, URZ, 0xc0, !UPT ;  /* 0x0000000105097892 */ /* 0x000fe2000f8ec0ff */
[----:B------:R-:W-:Y:S01]  /*0280*/  UMOV UR6, URZ ;  /* 0x000000ff00067c82 */ /* 0x000fe20008000000 */
[----:B---3--:R-:W-:-:S10]  /*0290*/  UMOV UR7, URZ ;  /* 0x000000ff00077c82 */ /* 0x008fd40008000000 */
.L_x_219:
[----:B------:R-:W-:Y:S01]  /*02a0*/  ISETP.NE.AND P0, PT, R20, RZ, PT ;  /* 0x000000ff1400720c */ /* 0x000fe20003f05270 */
[----:B------:R-:W-:-:S12]  /*02b0*/  BSSY.RECONVERGENT B0, `(.L_x_136) ;  /* 0x000007c000007945 */ /* 0x000fd80003800200 */
[----:B012345:R-:W-:Y:S05]  /*02c0*/  @P0 BRA `(.L_x_137) ;  /* 0x0000000400e80947 */ /* 0x03ffea0003800000 */
[----:B------:R-:W-:Y:S02]  /*02d0*/  IMAD.U32 R2, RZ, RZ, UR22 ;  /* 0x00000016ff027e24 */ /* 0x000fe4000f8e00ff */
[----:B------:R-:W-:-:S03]  /*02e0*/  IMAD.MOV.U32 R3, RZ, RZ, RZ ;  /* 0x000000ffff037224 */ /* 0x000fc600078e00ff */
[----:B------:R-:W-:-:S13]  /*02f0*/  ISETP.GE.U32.AND P1, PT, R2, 0xf, PT ;  /* 0x0000000f0200780c */ /* 0x000fda0003f26070 */
[----:B------:R-:W-:Y:S05]  /*0300*/  @!P1 BRA `(.L_x_138) ;  /* 0x00000000005c9947 */ /* 0x000fea0003800000 */
[----:B------:R-:W-:Y:S01]  /*0310*/  VIADD R2, R0, 0x2000 ;  /* 0x0000200000027836 */ /* 0x000fe20000000000 */
[----:B------:R-:W-:-:S12]  /*0320*/  UIADD3 UR4, UPT, UPT, -UR26, URZ, URZ ;  /* 0x000000ff1a047290 */ /* 0x000fd8000fffe1ff */
.L_x_139:
[----:B------:R-:W-:Y:S01]  /*0330*/  UIADD3 UR4, UPT, UPT, UR4, 0x10, URZ ;  /* 0x0000001004047890 */ /* 0x000fe2000fffe0ff */
[----:B------:R-:W-:Y:S03]  /*0340*/  STS [R2+-0x2000], RZ ;  /* 0xffe000ff02007388 */ /* 0x000fe60000000800 */
[----:B------:R-:W-:Y:S01]  /*0350*/  UISETP.NE.AND UP0, UPT, UR4, URZ, UPT ;  /* 0x000000ff0400728c */ /* 0x000fe2000bf05270 */
        /* <DEDUP_REMOVED lines=16> */
[----:B------:R-:W-:Y:S06]  /*0460*/  BRA.U UP0, `(.L_x_139) ;  /* 0xfffffffd00b07547 */ /* 0x000fec000b83ffff */
[----:B------:R-:W-:-:S07]  /*0470*/  IMAD.U32 R3, RZ, RZ, UR26 ;  /* 0x0000001aff037e24 */ /* 0x000fce000f8e00ff */
.L_x_138:
[----:B------:R-:W-:Y:S01]  /*0480*/  ISETP.NE.AND P0, PT, RZ, UR23, PT ;  /* 0x00000017ff007c0c */ /* 0x000fe2000bf05270 */
[----:B------:R-:W-:Y:S01]  /*0490*/  IMAD.U32 R6, RZ, RZ, UR24 ;  /* 0x00000018ff067e24 */ /* 0x000fe2000f8e00ff */
[----:B------:R-:W-:-:S03]  /*04a0*/  MOV R2, UR23 ;  /* 0x0000001700027c02 */ /* 0x000fc60008000f00 */
[----:B------:R-:W-:Y:S02]  /*04b0*/  VIADD R6, R6, 0xffffffff ;  /* 0xffffffff06067836 */ /* 0x000fe40000000000 */
[----:B------:R-:W-:-:S06]  /*04c0*/  VIADD R2, R2, 0xffffffff ;  /* 0xffffffff02027836 */ /* 0x000fcc0000000000 */
[----:B------:R-:W-:Y:S05]  /*04d0*/  @!P0 BRA `(.L_x_140) ;  /* 0x00000000007c8947 */ /* 0x000fea0003800000 */
[----:B------:R-:W-:Y:S01]  /*04e0*/  ISETP.GE.U32.AND P2, PT, R2, 0x7, PT ;  /* 0x000000070200780c */ /* 0x000fe20003f46070 */
[----:B------:R-:W-:-:S12]  /*04f0*/  UISETP.NE.AND UP0, UPT, UR24, URZ, UPT ;  /* 0x000000ff1800728c */ /* 0x000fd8000bf05270 */
[----:B------:R-:W-:Y:S05]  /*0500*/  @!P2 BRA `(.L_x_141) ;  /* 0x000000000028a947 */ /* 0x000fea0003800000 */
        /* <DEDUP_REMOVED lines=10> */
.L_x_141:
[----:B------:R-:W-:Y:S05]  /*05b0*/  BRA.U !UP0, `(.L_x_140) ;  /* 0x0000000108447547 */ /* 0x000fea000b800000 */
[----:B------:R-:W-:Y:S01]  /*05c0*/  ISETP.GE.U32.AND P2, PT, R6, 0x3, PT ;  /* 0x000000030600780c */ /* 0x000fe20003f46070 */
[----:B------:R-:W-:-:S12]  /*05d0*/  UISETP.NE.AND UP0, UPT, UR25, URZ, UPT ;  /* 0x000000ff1900728c */ /* 0x000fd8000bf05270 */
[C---:B0-----:R-:W-:Y:S02]  /*05e0*/  @P2 IMAD R5, R3.reuse, 0x400, R0 ;  /* 0x0000040003052824 */ /* 0x041fe400078e0200 */
[----:B------:R-:W-:-:S03]  /*05f0*/  @P2 VIADD R3, R3, 0x4 ;  /* 0x0000000403032836 */ /* 0x000fc60000000000 */
[----:B------:R1:W-:Y:S04]  /*0600*/  @P2 STS [R5], RZ ;  /* 0x000000ff05002388 */ /* 0x0003e80000000800 */
[----:B------:R1:W-:Y:S04]  /*0610*/  @P2 STS [R5+0x400], RZ ;  /* 0x000400ff05002388 */ /* 0x0003e80000000800 */
[----:B------:R1:W-:Y:S04]  /*0620*/  @P2 STS [R5+0x800], RZ ;  /* 0x000800ff05002388 */ /* 0x0003e80000000800 */
[----:B------:R1:W-:Y:S01]  /*0630*/  @P2 STS [R5+0xc00], RZ ;  /* 0x000c00ff05002388 */ /* 0x0003e20000000800 */
[----:B------:R-:W-:Y:S05]  /*0640*/  BRA.U !UP0, `(.L_x_140) ;  /* 0x0000000108207547 */ /* 0x000fea000b800000 */
[----:B------:R-:W-:Y:S01]  /*0650*/  IMAD R3, R3, 0x400, R0 ;  /* 0x0000040003037824 */ /* 0x000fe200078e0200 */
[----:B------:R-:W-:-:S04]  /*0660*/  UISETP.NE.AND UP0, UPT, UR25, 0x1, UPT ;  /* 0x000000011900788c */ /* 0x000fc8000bf05270 */
[----:B------:R2:W-:Y:S05]  /*0670*/  STS [R3], RZ ;  /* 0x000000ff03007388 */ /* 0x0005ea0000000800 */
[----:B------:R-:W-:Y:S05]  /*0680*/  BRA.U !UP0, `(.L_x_140) ;  /* 0x0000000108107547 */ /* 0x000fea000b800000 */
[----:B------:R-:W-:Y:S01]  /*0690*/  UISETP.NE.AND UP0, UPT, UR25, 0x2, UPT ;  /* 0x000000021900788c */ /* 0x000fe2000bf05270 */
[----:B------:R3:W-:Y:S05]  /*06a0*/  STS [R3+0x400], RZ ;  /* 0x000400ff03007388 */ /* 0x0007ea0000000800 */
[----:B------:R-:W-:-:S13]  /*06b0*/  PLOP3.LUT P2, PT, PT, PT, UP0, 0x80, 0x8 ;  /* 0x000000000008781c */ /* 0x000fda0003f4f008 */
[----:B------:R3:W-:Y:S02]  /*06c0*/  @P2 STS [R3+0x800], RZ ;  /* 0x000800ff03002388 */ /* 0x0007e40000000800 */
.L_x_140:
[----:B------:R-:W-:-:S13]  /*06d0*/  ISETP.GT.U32.AND P2, PT, R4, 0x7f, PT ;  /* 0x0000007f0400780c */ /* 0x000fda0003f44070 */
[----:B------:R-:W-:Y:S05]  /*06e0*/  @P2 BRA `(.L_x_137) ;  /* 0x0000000000e02947 */ /* 0x000fea0003800000 */
[----:B--23--:R-:W-:Y:S01]  /*06f0*/  HFMA2 R3, -RZ, RZ, 0, 0 ;  /* 0x00000000ff037431 */ /* 0x00cfe200000001ff */
[----:B------:R-:W-:Y:S06]  /*0700*/  @!P1 BRA `(.L_x_142) ;  /* 0x0000000000589947 */ /* 0x000fec0003800000 */
[----:B------:R-:W-:-:S07]  /*0710*/  IMAD.MOV.U32 R3, RZ, RZ, RZ ;  /* 0x000000ffff037224 */ /* 0x000fce00078e00ff */
.L_x_143:
[C---:B012---:R-:W-:Y:S02]  /*0720*/  IMAD R5, R3.reuse, 0x400, R0 ;  /* 0x0000040003057824 */ /* 0x047fe400078e0200 */
[----:B------:R-:W-:-:S03]  /*0730*/  VIADD R3, R3, 0x10 ;  /* 0x0000001003037836 */ /* 0x000fc60000000000 */
[----:B------:R2:W-:Y:S02]  /*0740*/  STS [R5+0x200], RZ ;  /* 0x000200ff05007388 */ /* 0x0005e40000000800 */
[----:B------:R-:W-:Y:S02]  /*0750*/  ISETP.NE.AND P1, PT, R3, UR26, PT ;  /* 0x0000001a03007c0c */ /* 0x000fe4000bf25270 */
[----:B------:R2:W-:Y:S04]  /*0760*/  STS [R5+0x600], RZ ;  /* 0x000600ff05007388 */ /* 0x0005e80000000800 */
        /* <DEDUP_REMOVED lines=13> */
[----:B------:R2:W-:Y:S01]  /*0840*/  STS [R5+0x3e00], RZ ;  /* 0x003e00ff05007388 */ /* 0x0005e20000000800 */
[----:B------:R-:W-:Y:S05]  /*0850*/  @P1 BRA `(.L_x_143) ;  /* 0xfffffffc00b01947 */ /* 0x000fea000383ffff */
[----:B------:R-:W-:-:S07]  /*0860*/  IMAD.U32 R3, RZ, RZ, UR26 ;  /* 0x0000001aff037e24 */ /* 0x000fce000f8e00ff */
.L_x_142:
[----:B------:R-:W-:Y:S05]  /*0870*/  @!P0 BRA `(.L_x_137) ;  /* 0x00000000007c8947 */ /* 0x000fea0003800000 */
[----:B------:R-:W-:Y:S01]  /*0880*/  ISETP.GE.U32.AND P0, PT, R2, 0x7, PT ;  /* 0x000000070200780c */ /* 0x000fe20003f06070 */
[----:B------:R-:W-:-:S12]  /*0890*/  UISETP.NE.AND UP0, UPT, UR24, URZ, UPT ;  /* 0x000000ff1800728c */ /* 0x000fd8000bf05270 */
[----:B------:R-:W-:Y:S05]  /*08a0*/  @!P0 BRA `(.L_x_144) ;  /* 0x0000000000288947 */ /* 0x000fea0003800000 */
[C---:B------:R-:W-:Y:S02]  /*08b0*/  IMAD R2, R3.reuse, 0x400, R0 ;  /* 0x0000040003027824 */ /* 0x040fe400078e0200 */
[----:B------:R-:W-:-:S03]  /*08c0*/  VIADD R3, R3, 0x8 ;  /* 0x0000000803037836 */ /* 0x000fc60000000000 */
[----:B------:R3:W-:Y:S04]  /*08d0*/  STS [R2+0x200], RZ ;  /* 0x000200ff02007388 */ /* 0x0007e80000000800 */
[----:B------:R3:W-:Y:S04]  /*08e0*/  STS [R2+0x600], RZ ;  /* 0x000600ff02007388 */ /* 0x0007e80000000800 */
[----:B------:R3:W-:Y:S04]  /*08f0*/  STS [R2+0xa00], RZ ;  /* 0x000a00ff02007388 */ /* 0x0007e80000000800 */
[----:B------:R3:W-:Y:S04]  /*0900*/  STS [R2+0xe00], RZ ;  /* 0x000e00ff02007388 */ /* 0x0007e80000000800 */
[----:B------:R3:W-:Y:S04]  /*0910*/  STS [R2+0x1200], RZ ;  /* 0x001200ff02007388 */ /* 0x0007e80000000800 */
[----:B------:R3:W-:Y:S04]  /*0920*/  STS [R2+0x1600], RZ ;  /* 0x001600ff02007388 */ /* 0x0007e80000000800 */
[----:B------:R3:W-:Y:S04]  /*0930*/  STS [R2+0x1a00], RZ ;  /* 0x001a00ff02007388 */ /* 0x0007e80000000800 */
[----:B------:R3:W-:Y:S02]  /*0940*/  STS [R2+0x1e00], RZ ;  /* 0x001e00ff02007388 */ /* 0x0007e40000000800 */
.L_x_144:
[----:B------:R-:W-:Y:S05]  /*0950*/  BRA.U !UP0, `(.L_x_137) ;  /* 0x0000000108447547 */ /* 0x000fea000b800000 */
[----:B------:R-:W-:Y:S01]  /*0960*/  ISETP.GE.U32.AND P0, PT, R6, 0x3, PT ;  /* 0x000000030600780c */ /* 0x000fe20003f06070 */
[----:B------:R-:W-:-:S12]  /*0970*/  UISETP.NE.AND UP0, UPT, UR25, URZ, UPT ;  /* 0x000000ff1900728c */ /* 0x000fd8000bf05270 */
[C---:B---3--:R-:W-:Y:S01]  /*0980*/  @P0 IMAD R2, R3.reuse, 0x400, R0 ;  /* 0x0000040003020824 */ /* 0x048fe200078e0200 */
[----:B------:R-:W-:-:S04]  /*0990*/  @P0 IADD3 R3, PT, PT, R3, 0x4, RZ ;  /* 0x0000000403030810 */ /* 0x000fc80007ffe0ff */
[----:B------:R4:W-:Y:S04]  /*09a0*/  @P0 STS [R2+0x200], RZ ;  /* 0x000200ff02000388 */ /* 0x0009e80000000800 */
[----:B------:R4:W-:Y:S04]  /*09b0*/  @P0 STS [R2+0x600], RZ ;  /* 0x000600ff02000388 */ /* 0x0009e80000000800 */
[----:B------:R4:W-:Y:S04]  /*09c0*/  @P0 STS [R2+0xa00], RZ ;  /* 0x000a00ff02000388 */ /* 0x0009e80000000800 */
[----:B------:R4:W-:Y:S01]  /*09d0*/  @P0 STS [R2+0xe00], RZ ;  /* 0x000e00ff02000388 */ /* 0x0009e20000000800 */
[----:B------:R-:W-:Y:S05]  /*09e0*/  BRA.U !UP0, `(.L_x_137) ;  /* 0x0000000108207547 */ /* 0x000fea000b800000 */
[----:B------:R-:W-:Y:S01]  /*09f0*/  IMAD R3, R3, 0x400, R0 ;  /* 0x0000040003037824 */ /* 0x000fe200078e0200 */
[----:B------:R-:W-:-:S04]  /*0a00*/  UISETP.NE.AND UP0, UPT, UR25, 0x1, UPT ;  /* 0x000000011900788c */ /* 0x000fc8000bf05270 */
[----:B------:R3:W-:Y:S05]  /*0a10*/  STS [R3+0x200], RZ ;  /* 0x000200ff03007388 */ /* 0x0007ea0000000800 */
[----:B------:R-:W-:Y:S05]  /*0a20*/  BRA.U !UP0, `(.L_x_137) ;  /* 0x0000000108107547 */ /* 0x000fea000b800000 */
[----:B------:R-:W-:Y:S01]  /*0a30*/  UISETP.NE.AND UP0, UPT, UR25, 0x2, UPT ;  /* 0x000000021900788c */ /* 0x000fe2000bf05270 */
[----:B------:R0:W-:Y:S05]  /*0a40*/  STS [R3+0x600], RZ ;  /* 0x000600ff03007388 */ /* 0x0001ea0000000800 */
[----:B------:R-:W-:-:S13]  /*0a50*/  PLOP3.LUT P0, PT, PT, PT, UP0, 0x80, 0x8 ;  /* 0x000000000008781c */ /* 0x000fda0003f0f008 */
[----:B------:R0:W-:Y:S02]  /*0a60*/  @P0 STS [R3+0xa00], RZ ;  /* 0x000a00ff03000388 */ /* 0x0001e40000000800 */
.L_x_137:
[----:B------:R-:W-:Y:S05]  /*0a70*/  BSYNC.RECONVERGENT B0 ;  /* 0x0000000000007941 */ /* 0x000fea0003800200 */
.L_x_136:
[----:B------:R-:W5:Y:S01]  /*0a80*/  LDCU.64 UR14, c[0x0][0x390] ;  /* 0x00007200ff0e77ac */ /* 0x000f620008000a00 */
[----:B------:R-:W-:Y:S02]  /*0a90*/  USHF.L.U32 UR4, UR6, 0x1e, URZ ;  /* 0x0000001e06047899 */ /* 0x000fe400080006ff */
[----:B------:R-:W-:Y:S02]  /*0aa0*/  USHF.L.U64.HI UR5, UR6, 0x1e, UR7 ;  /* 0x0000001e06057899 */ /* 0x000fe40008010207 */
[----:B-----5:R-:W-:-:S04]  /*0ab0*/  UIADD3 UR4, UP0, UPT, -UR4, UR14, URZ ;  /* 0x0000000e04047290 */ /* 0x020fc8000ff1e1ff */
[----:B------:R-:W-:Y:S02]  /*0ac0*/  UIADD3.X UR5, UPT, UPT, ~UR5, UR15, URZ, UP0, !UPT ;  /* 0x0000000f05057290 */ /* 0x000fe400087fe5ff */
[----:B------:R-:W-:-:S04]  /*0ad0*/  UISETP.LT.U32.AND UP0, UPT, UR4, 0x40000000, UPT ;  /* 0x400000000400788c */ /* 0x000fc8000bf01070 */
[----:B------:R-:W-:-:S04]  /*0ae0*/  UISETP.LT.U32.AND.EX UP0, UPT, UR5, URZ, UPT, UP0 ;  /* 0x000000ff0500728c */ /* 0x000fc8000bf01100 */
[----:B------:R-:W-:Y:S02]  /*0af0*/  USEL UR13, UR4, 0x40000000, UP0 ;  /* 0x40000000040d7887 */ /* 0x000fe40008000000 */
[----:B------:R-:W-:Y:S02]  /*0b00*/  USEL UR14, UR5, URZ, UP0 ;  /* 0x000000ff050e7287 */ /* 0x000fe40008000000 */
[----:B------:R-:W-:-:S04]  /*0b10*/  UISETP.GT.U32.AND UP0, UPT, UR13, UR8, UPT ;  /* 0x000000080d00728c */ /* 0x000fc8000bf04070 */
[----:B------:R-:W-:Y:S01]  /*0b20*/  UISETP.GT.U32.AND.EX UP0, UPT, UR14, URZ, UPT, UP0 ;  /* 0x000000ff0e00728c */ /* 0x000fe2000bf04100 */
[----:B------:R-:W-:Y:S08]  /*0b30*/  BAR.SYNC.DEFER_BLOCKING 0x0 ;  /* 0x0000000000007b1d */ /* 0x000ff00000010000 */
[----:B------:R-:W-:Y:S06]  /*0b40*/  BAR.SYNC.DEFER_BLOCKING 0x0 ;  /* 0x0000000000007b1d */ /* 0x000fec0000010000 */
[----:B------:R-:W-:Y:S05]  /*0b50*/  BRA.U !UP0, `(.L_x_145) ;  /* 0x0000000d082c7547 */ /* 0x000fea000b800000 */
[----:B------:R-:W-:Y:S01]  /*0b60*/  UMOV UR10, UR8 ;  /* 0x00000008000a7c82 */ /* 0x000fe20008000000 */
[----:B------:R-:W-:-:S05]  /*0b70*/  UMOV UR5, URZ ;  /* 0x000000ff00057c82 */ /* 0x000fca0008000000 */
.L_x_150:
[----:B-----5:R-:W5:Y:S01]  /*0b80*/  LDCU.64 UR18, c[0x0][0x390] ;  /* 0x00007200ff1277ac */ /* 0x020f620008000a00 */
[----:B------:R-:W-:Y:S02]  /*0b90*/  USHF.L.U32 UR15, UR6, 0x1e, URZ ;  /* 0x0000001e060f7899 */ /* 0x000fe400080006ff */
[----:B------:R-:W-:Y:S02]  /*0ba0*/  USHF.L.U64.HI UR16, UR6, 0x1e, UR7 ;  /* 0x0000001e06107899 */ /* 0x000fe40008010207 */
[----:B------:R-:W-:-:S04]  /*0bb0*/  UIADD3 UR15, UP0, UPT, UR10, UR15, URZ ;  /* 0x0000000f0a0f7290 */ /* 0x000fc8000ff1e0ff */
[----:B------:R-:W-:Y:S02]  /*0bc0*/  UIADD3.X UR16, UPT, UPT, UR5, UR16, URZ, UP0, !UPT ;  /* 0x0000001005107290 */ /* 0x000fe400087fe4ff */
[----:B------:R-:W-:Y:S02]  /*0bd0*/  ULEA UR10, UP0, UR28, UR10, 0xb ;  /* 0x0000000a1c0a7291 */ /* 0x000fe4000f8058ff */
[----:B-----5:R-:W-:Y:S02]  /*0be0*/  UIADD3 UR17, UP1, UPT, -UR15, UR18, URZ ;  /* 0x000000120f117290 */ /* 0x020fe4000ff3e1ff */
[----:B------:R-:W-:Y:S02]  /*0bf0*/  UIADD3.X UR5, UPT, UPT, URZ, UR5, URZ, UP0, !UPT ;  /* 0x00000005ff057290 */ /* 0x000fe400087fe4ff */
[----:B------:R-:W-:Y:S02]  /*0c00*/  UIADD3.X UR4, UPT, UPT, ~UR16, UR19, URZ, UP1, !UPT ;  /* 0x0000001310047290 */ /* 0x000fe40008ffe5ff */
[----:B------:R-:W-:-:S02]  /*0c10*/  UISETP.GE.U32.AND UP1, UPT, UR17, 0x800, UPT ;  /* 0x000008001100788c */ /* 0x000fc4000bf26070 */
[----:B------:R-:W-:Y:S02]  /*0c20*/  UISETP.GE.U32.AND UP0, UPT, UR10, UR13, UPT ;  /* 0x0000000d0a00728c */ /* 0x000fe4000bf06070 */
[----:B------:R-:W-:Y:S02]  /*0c30*/  UISETP.GE.U32.AND.EX UP1, UPT, UR4, URZ, UPT, UP1 ;  /* 0x000000ff0400728c */ /* 0x000fe4000bf26110 */
[----:B------:R-:W-:-:S07]  /*0c40*/  UISETP.GE.U32.AND.EX UP0, UPT, UR5, UR14, UPT, UP0 ;  /* 0x0000000e0500728c */ /* 0x000fce000bf06100 */
[----:B0-----:R-:W-:Y:S05]  /*0c50*/  BRA.U !UP1, `(.L_x_146) ;  /* 0x0000000109587547 */ /* 0x001fea000b800000 */
[----:B------:R-:W4:Y:S01]  /*0c60*/  LDCU.64 UR18, c[0x0][0x388] ;  /* 0x00007100ff1277ac */ /* 0x000f220008000a00 */
[----:B0-23--:R-:W-:-:S05]  /*0c70*/  IADD3 R3, P0, PT, R4, UR15, RZ ;  /* 0x0000000f04037c10 */ /* 0x00dfca000ff1e0ff */
[----:B------:R-:W-:Y:S01]  /*0c80*/  IMAD.X R6, RZ, RZ, UR16, P0 ;  /* 0x00000010ff067e24 */ /* 0x000fe200080e06ff */
[----:B----4-:R-:W-:-:S04]  /*0c90*/  LEA R2, P0, R3, UR18, 0x2 ;  /* 0x0000001203027c11 */ /* 0x010fc8000f8010ff */
        /* <DEDUP_REMOVED lines=18> */
.L_x_146:
[----:B------:R-:W4:Y:S01]  /*0dc0*/  LDCU.64 UR18, c[0x0][0x388] ;  /* 0x00007100ff1277ac */ /* 0x000f220008000a00 */
[C---:B012---:R-:W-:Y:S01]  /*0dd0*/  VIADD R5, R4.reuse, 0x100 ;  /* 0x0000010004057836 */ /* 0x047fe20000000000 */
[C---:B---3--:R-:W-:Y:S01]  /*0de0*/  IADD3 R3, P0, PT, R4.reuse, UR15, RZ ;  /* 0x0000000f04037c10 */ /* 0x048fe2000ff1e0ff */
[C---:B----4-:R-:W-:Y:S01]  /*0df0*/  VIADD R2, R4.reuse, 0x80 ;  /* 0x0000008004027836 */ /* 0x050fe20000000000 */
[C---:B------:R-:W-:Y:S01]  /*0e00*/  ISETP.GE.AND P1, PT, R4.reuse, UR17, PT ;  /* 0x0000001104007c0c */ /* 0x040fe2000bf26270 */
[----:B------:R-:W-:Y:S01]  /*0e10*/  VIADD R7, R4, 0x180 ;  /* 0x0000018004077836 */ /* 0x000fe20000000000 */
[----:B------:R-:W-:Y:S01]  /*0e20*/  ISETP.GE.AND P3, PT, R5, UR17, PT ;  /* 0x0000001105007c0c */ /* 0x000fe2000bf66270 */
[----:B------:R-:W-:Y:S01]  /*0e30*/  IMAD.X R6, RZ, RZ, UR16, P0 ;  /* 0x00000010ff067e24 */ /* 0x000fe200080e06ff */
[----:B------:R-:W-:Y:S01]  /*0e40*/  ISETP.GE.AND P2, PT, R2, UR17, PT ;  /* 0x0000001102007c0c */ /* 0x000fe2000bf46270 */
[----:B------:R-:W-:Y:S01]  /*0e50*/  VIADD R5, R4, 0x200 ;  /* 0x0000020004057836 */ /* 0x000fe20000000000 */
[----:B------:R-:W-:Y:S01]  /*0e60*/  ISETP.GE.AND P4, PT, R7, UR17, PT ;  /* 0x0000001107007c0c */ /* 0x000fe2000bf86270 */
[----:B------:R-:W-:-:S03]  /*0e70*/  IMAD.MOV.U32 R12, RZ, RZ, 0x7fffffff ;  /* 0x7fffffffff0c7424 */ /* 0x000fc600078e00ff */
[----:B------:R-:W-:Y:S01]  /*0e80*/  ISETP.GE.AND P5, PT, R5, UR17, PT ;  /* 0x0000001105007c0c */ /* 0x000fe2000bfa6270 */
[----:B------:R-:W-:Y:S01]  /*0e90*/  VIADD R5, R4, 0x300 ;  /* 0x0000030004057836 */ /* 0x000fe20000000000 */
[----:B------:R-:W-:-:S04]  /*0ea0*/  LEA R2, P0, R3, UR18, 0x2 ;  /* 0x0000001203027c11 */ /* 0x000fc8000f8010ff */
[----:B------:R-:W-:Y:S01]  /*0eb0*/  LEA.HI.X R3, R3, UR19, R6, 0x2, P0 ;  /* 0x0000001303037c11 */ /* 0x000fe200080f1406 */
[----:B------:R-:W-:Y:S01]  /*0ec0*/  IMAD.MOV.U32 R11, RZ, RZ, 0x7fffffff ;  /* 0x7fffffffff0b7424 */ /* 0x000fe200078e00ff */
[----:B------:R-:W-:-:S03]  /*0ed0*/  IADD3 R6, PT, PT, R4, 0x280, RZ ;  /* 0x0000028004067810 */ /* 0x000fc60007ffe0ff */
[----:B------:R1:W5:Y:S01]  /*0ee0*/  @!P1 LDG.E R12, desc[UR20][R2.64] ;  /* 0x00000014020c9981 */ /* 0x000362000c1e1900 */
[----:B------:R-:W-:Y:S01]  /*0ef0*/  ISETP.GE.AND P1, PT, R5, UR17, PT ;  /* 0x0000001105007c0c */ /* 0x000fe2000bf26270 */
[----:B------:R-:W-:Y:S01]  /*0f00*/  VIADD R5, R4, 0x380 ;  /* 0x0000038004057836 */ /* 0x000fe20000000000 */
[----:B------:R-:W-:Y:S01]  /*0f10*/  ISETP.GE.AND P0, PT, R6, UR17, PT ;  /* 0x0000001106007c0c */ /* 0x000fe2000bf06270 */
[----:B------:R-:W-:Y:S01]  /*0f20*/  IMAD.MOV.U32 R9, RZ, RZ, 0x7fffffff ;  /* 0x7fffffffff097424 */ /* 0x000fe200078e00ff */
[----:B------:R1:W5:Y:S02]  /*0f30*/  @!P2 LDG.E R11, desc[UR20][R2.64+0x200] ;  /* 0x00020014020ba981 */ /* 0x000364000c1e1900 */
[----:B------:R-:W-:Y:S01]  /*0f40*/  ISETP.GE.AND P2, PT, R5, UR17, PT ;  /* 0x0000001105007c0c */ /* 0x000fe2000bf46270 */
[----:B------:R-:W-:Y:S02]  /*0f50*/  VIADD R5, R4, 0x480 ;  /* 0x0000048004057836 */ /* 0x000fe40000000000 */
[----:B------:R-:W-:Y:S01]  /*0f60*/  IMAD.MOV.U32 R10, RZ, RZ, 0x7fffffff ;  /* 0x7fffffffff0a7424 */ /* 0x000fe200078e00ff */
[----:B------:R1:W5:Y:S01]  /*0f70*/  @!P4 LDG.E R9, desc[UR20][R2.64+0x600] ;  /* 0x000600140209c981 */ /* 0x000362000c1e1900 */
[----:B------:R-:W-:-:S02]  /*0f80*/  MOV R8, 0x7fffffff ;  /* 0x7fffffff00087802 */ /* 0x000fc40000000f00 */
[C---:B------:R-:W-:Y:S02]  /*0f90*/  LOP3.LUT R6, R4.reuse, 0x400, RZ, 0xfc, !PT ;  /* 0x0000040004067812 */ /* 0x040fe400078efcff */
[----:B------:R-:W-:Y:S01]  /*0fa0*/  ISETP.GE.AND P4, PT, R5, UR17, PT ;  /* 0x0000001105007c0c */ /* 0x000fe2000bf86270 */
[----:B------:R-:W-:Y:S01]  /*0fb0*/  VIADD R5, R4, 0x500 ;  /* 0x0000050004057836 */ /* 0x000fe20000000000 */
[----:B------:R1:W5:Y:S01]  /*0fc0*/  @!P3 LDG.E R10, desc[UR20][R2.64+0x400] ;  /* 0x00040014020ab981 */ /* 0x000362000c1e1900 */
[----:B------:R-:W-:Y:S01]  /*0fd0*/  ISETP.GE.AND P3, PT, R6, UR17, PT ;  /* 0x0000001106007c0c */ /* 0x000fe2000bf66270 */
[----:B------:R-:W-:Y:S02]  /*0fe0*/  IMAD.MOV.U32 R6, RZ, RZ, 0x7fffffff ;  /* 0x7fffffffff067424 */ /* 0x000fe400078e00ff */
[----:B------:R1:W5:Y:S01]  /*0ff0*/  @!P5 LDG.E R8, desc[UR20][R2.64+0x800] ;  /* 0x000800140208d981 */ /* 0x000362000c1e1900 */
[----:B------:R-:W-:Y:S01]  /*1000*/  ISETP.GE.AND P5, PT, R5, UR17, PT ;  /* 0x0000001105007c0c */ /* 0x000fe2000bfa6270 */
[----:B------:R-:W-:-:S02]  /*1010*/  VIADD R5, R4, 0x600 ;  /* 0x0000060004057836 */ /* 0x000fc40000000000 */
[----:B------:R-:W-:Y:S01]  /*1020*/  IMAD.MOV.U32 R7, RZ, RZ, 0x7fffffff ;  /* 0x7fffffffff077424 */ /* 0x000fe200078e00ff */
[----:B------:R1:W5:Y:S01]  /*1030*/  @!P1 LDG.E R6, desc[UR20][R2.64+0xc00] ;  /* 0x000c001402069981 */ /* 0x000362000c1e1900 */
[C---:B------:R-:W-:Y:S01]  /*1040*/  VIADD R13, R4.reuse, 0x580 ;  /* 0x00000580040d7836 */ /* 0x040fe20000000000 */
[----:B------:R-:W-:Y:S01]  /*1050*/  ISETP.GE.AND P1, PT, R5, UR17, PT ;  /* 0x0000001105007c0c */ /* 0x000fe2000bf26270 */
[----:B------:R-:W-:Y:S02]  /*1060*/  IMAD.MOV.U32 R5, RZ, RZ, 0x7fffffff ;  /* 0x7fffffffff057424 */ /* 0x000fe400078e00ff */
[----:B------:R-:W-:Y:S01]  /*1070*/  IMAD.MOV.U32 R19, RZ, RZ, 0x7fffffff ;  /* 0x7fffffffff137424 */ /* 0x000fe200078e00ff */
[----:B------:R1:W5:Y:S01]  /*1080*/  @!P0 LDG.E R7, desc[UR20][R2.64+0xa00] ;  /* 0x000a001402078981 */ /* 0x000362000c1e1900 */
[----:B------:R-:W-:Y:S01]  /*1090*/  IMAD.MOV.U32 R18, RZ, RZ, 0x7fffffff ;  /* 0x7fffffffff127424 */ /* 0x000fe200078e00ff */
[----:B------:R-:W-:Y:S01]  /*10a0*/  ISETP.GE.AND P0, PT, R13, UR17, PT ;  /* 0x000000110d007c0c */ /* 0x000fe2000bf06270 */
[C---:B------:R-:W-:Y:S01]  /*10b0*/  VIADD R14, R4.reuse, 0x700 ;  /* 0x00000700040e7836 */ /* 0x040fe20000000000 */
[----:B------:R-:W-:Y:S01]  /*10c0*/  IADD3 R13, PT, PT, R4, 0x680, RZ ;  /* 0x00000680040d7810 */ /* 0x000fe20007ffe0ff */
[----:B------:R1:W5:Y:S03]  /*10d0*/  @!P2 LDG.E R5, desc[UR20][R2.64+0xe00] ;  /* 0x000e00140205a981 */ /* 0x000366000c1e1900 */
[----:B------:R-:W-:Y:S01]  /*10e0*/  ISETP.GE.AND P2, PT, R13, UR17, PT ;  /* 0x000000110d007c0c */ /* 0x000fe2000bf46270 */
[----:B------:R1:W5:Y:S01]  /*10f0*/  @!P3 LDG.E R19, desc[UR20][R2.64+0x1000] ;  /* 0x001000140213b981 */ /* 0x000362000c1e1900 */
[----:B------:R-:W-:-:S03]  /*1100*/  ISETP.GE.AND P3, PT, R14, UR17, PT ;  /* 0x000000110e007c0c */ /* 0x000fc6000bf66270 */
[----:B------:R1:W5:Y:S01]  /*1110*/  @!P4 LDG.E R18, desc[UR20][R2.64+0x1200] ;  /* 0x001200140212c981 */ /* 0x000362000c1e1900 */
[----:B------:R-:W-:Y:S01]  /*1120*/  ISETP.GE.AND P4, PT, R21, UR17, PT ;  /* 0x0000001115007c0c */ /* 0x000fe2000bf86270 */
[----:B------:R-:W-:Y:S01]  /*1130*/  IMAD.MOV.U32 R17, RZ, RZ, 0x7fffffff ;  /* 0x7fffffffff117424 */ /* 0x000fe200078e00ff */
[----:B------:R-:W-:Y:S01]  /*1140*/  MOV R14, 0x7fffffff ;  /* 0x7fffffff000e7802 */ /* 0x000fe20000000f00 */
[----:B------:R-:W-:Y:S02]  /*1150*/  IMAD.MOV.U32 R16, RZ, RZ, 0x7fffffff ;  /* 0x7fffffffff107424 */ /* 0x000fe400078e00ff */
[----:B------:R-:W-:Y:S02]  /*1160*/  IMAD.MOV.U32 R22, RZ, RZ, 0x7fffffff ;  /* 0x7fffffffff167424 */ /* 0x000fe400078e00ff */
        /* <DEDUP_REMOVED lines=8> */
.L_x_147:
[----:B01----:R-:W0:Y:S02]  /*11f0*/  LDC.64 R2, c[0x0][0x398] ;  /* 0x0000e600ff027b82 */ /* 0x003e240000000a00 */
[----:B0-----:R-:W-:-:S13]  /*1200*/  ISETP.GT.AND P0, PT, R3, R2, PT ;  /* 0x000000020300720c */ /* 0x001fda0003f04270 */
[----:B------:R-:W-:Y:S05]  /*1210*/  @!P0 BRA `(.L_x_148) ;  /* 0x0000000400788947 */ /* 0x000fea0003800000 */
[----:B------:R-:W0:Y:S01]  /*1220*/  S2UR UR15, SR_CgaCtaId ;  /* 0x00000000000f79c3 */ /* 0x000e220000008800 */
[----:B-----5:R-:W-:Y:S01]  /*1230*/  LOP3.LUT R15, R15, 0x80000000, RZ, 0x3c, !PT ;  /* 0x800000000f0f7812 */ /* 0x020fe200078e3cff */
[----:B------:R-:W-:Y:S01]  /*1240*/  UMOV UR4, 0x400 ;  /* 0x0000040000047882 */ /* 0x000fe20000000000 */
[----:B------:R-:W-:Y:S01]  /*1250*/  LOP3.LUT R14, R14, 0x80000000, RZ, 0x3c, !PT ;  /* 0x800000000e0e7812 */ /* 0x000fe200078e3cff */
[----:B------:R-:W1:Y:S01]  /*1260*/  LDCU UR16, c[0x0][0x398] ;  /* 0x00007300ff1077ac */ /* 0x000e620008000800 */
[----:B------:R-:W-:Y:S02]  /*1270*/  LOP3.LUT R13, R13, 0x80000000, RZ, 0x3c, !PT ;  /* 0x800000000d0d7812 */ /* 0x000fe400078e3cff */
[----:B------:R-:W-:Y:S02]  /*1280*/  LOP3.LUT R2, R22, 0x80000000, RZ, 0x3c, !PT ;  /* 0x8000000016027812 */ /* 0x000fe400078e3cff */
[----:B------:R-:W-:Y:S02]  /*1290*/  LOP3.LUT R16, R16, 0x80000000, RZ, 0x3c, !PT ;  /* 0x8000000010107812 */ /* 0x000fe400078e3cff */
[----:B------:R-:W-:-:S02]  /*12a0*/  LOP3.LUT R17, R17, 0x80000000, RZ, 0x3c, !PT ;  /* 0x8000000011117812 */ /* 0x000fc400078e3cff */
[----:B------:R-:W-:Y:S02]  /*12b0*/  LOP3.LUT R18, R18, 0x80000000, RZ, 0x3c, !PT ;  /* 0x8000000012127812 */ /* 0x000fe400078e3cff */
[----:B------:R-:W-:Y:S02]  /*12c0*/  LOP3.LUT R19, R19, 0x80000000, RZ, 0x3c, !PT ;  /* 0x8000000013137812 */ /* 0x000fe400078e3cff */
[----:B------:R-:W-:Y:S02]  /*12d0*/  LOP3.LUT R5, R5, 0x80000000, RZ, 0x3c, !PT ;  /* 0x8000000005057812 */ /* 0x000fe400078e3cff */
[----:B------:R-:W-:Y:S02]  /*12e0*/  LOP3.LUT R6, R6, 0x80000000, RZ, 0x3c, !PT ;  /* 0x8000000006067812 */ /* 0x000fe400078e3cff */
[----:B------:R-:W-:Y:S02]  /*12f0*/  LOP3.LUT R7, R7, 0x80000000, RZ, 0x3c, !PT ;  /* 0x8000000007077812 */ /* 0x000fe400078e3cff */
[----:B------:R-:W-:Y:S01]  /*1300*/  LOP3.LUT R8, R8, 0x80000000, RZ, 0x3c, !PT ;  /* 0x8000000008087812 */ /* 0x000fe200078e3cff */
[----:B0-----:R-:W-:Y:S01]  /*1310*/  ULEA UR15, UR15, UR4, 0x18 ;  /* 0x000000040f0f7291 */ /* 0x001fe2000f8ec0ff */
[----:B------:R-:W-:-:S02]  /*1320*/  LOP3.LUT R9, R9, 0x80000000, RZ, 0x3c, !PT ;  /* 0x8000000009097812 */ /* 0x000fc400078e3cff */
[----:B------:R-:W-:Y:S01]  /*1330*/  LOP3.LUT R10, R10, 0x80000000, RZ, 0x3c, !PT ;  /* 0x800000000a0a7812 */ /* 0x000fe200078e3cff */
[----:B------:R-:W-:Y:S01]  /*1340*/  UMOV UR4, URZ ;  /* 0x000000ff00047c82 */ /* 0x000fe20008000000 */
[----:B------:R-:W-:Y:S02]  /*1350*/  LOP3.LUT R11, R11, 0x80000000, RZ, 0x3c, !PT ;  /* 0x800000000b0b7812 */ /* 0x000fe400078e3cff */
[----:B-1----:R-:W-:-:S07]  /*1360*/  LOP3.LUT R12, R12, 0x80000000, RZ, 0x3c, !PT ;  /* 0x800000000c0c7812 */ /* 0x002fce00078e3cff */
.L_x_149:
[----:B------:R-:W-:Y:S01]  /*1370*/  IMAD R22, RZ, RZ, -UR16 ;  /* 0x80000010ff167e24 */ /* 0x000fe2000f8e02ff */
[----:B0-----:R-:W-:Y:S01]  /*1380*/  SHF.R.U32.HI R23, RZ, UR16, R12 ;  /* 0x00000010ff177c19 */ /* 0x001fe2000801160c */
[----:B------:R-:W-:Y:S01]  /*1390*/  IMAD.MOV.U32 R25, RZ, RZ, -0x1 ;  /* 0xffffffffff197424 */ /* 0x000fe200078e00ff */
[----:B------:R-:W-:Y:S01]  /*13a0*/  ULEA UR17, UR4, UR15, 0xa ;  /* 0x0000000f04117291 */ /* 0x000fe2000f8e50ff */
[----:B------:R-:W-:Y:S01]  /*13b0*/  SHF.R.U32.HI R27, RZ, UR16, R10 ;  /* 0x00000010ff1b7c19 */ /* 0x000fe2000801160a */
[----:B------:R-:W-:Y:S01]  /*13c0*/  UIADD3 UR4, UPT, UPT, UR4, 0x1, URZ ;  /* 0x0000000104047890 */ /* 0x000fe2000fffe0ff */
[----:B------:R-:W-:Y:S02]  /*13d0*/  VIADDMNMX R22, R22, R3, 0x8, PT ;  /* 0x0000000816167446 */ /* 0x000fe40003800103 */
[----:B------:R-:W-:Y:S02]  /*13e0*/  SHF.R.U32.HI R29, RZ, UR16, R9 ;  /* 0x00000010ff1d7c19 */ /* 0x000fe40008011609 */
[----:B------:R-:W-:-:S02]  /*13f0*/  SHF.L.U32 R22, R25, R22, RZ ;  /* 0x0000001619167219 */ /* 0x000fc400000006ff */
[----:B------:R-:W-:Y:S02]  /*1400*/  SHF.R.U32.HI R25, RZ, UR16, R11 ;  /* 0x00000010ff197c19 */ /* 0x000fe4000801160b */
[-C--:B------:R-:W-:Y:S02]  /*1410*/  LOP3.LUT R23, R23, R22.reuse, RZ, 0x30, !PT ;  /* 0x0000001617177212 */ /* 0x080fe400078e30ff */
[-C--:B------:R-:W-:Y:S02]  /*1420*/  LOP3.LUT R25, R25, R22.reuse, RZ, 0x30, !PT ;  /* 0x0000001619197212 */ /* 0x080fe400078e30ff */
[----:B------:R-:W-:Y:S02]  /*1430*/  LOP3.LUT R27, R27, R22, RZ, 0x30, !PT ;  /* 0x000000161b1b7212 */ /* 0x000fe400078e30ff */
[----:B------:R-:W-:Y:S02]  /*1440*/  LEA R23, R23, UR17, 0x2 ;  /* 0x0000001117177c11 */ /* 0x000fe4000f8e10ff */
[----:B------:R-:W-:-:S02]  /*1450*/  LEA R25, R25, UR17, 0x2 ;  /* 0x0000001119197c11 */ /* 0x000fc4000f8e10ff */
[----:B------:R-:W-:Y:S01]  /*1460*/  LEA R27, R27, UR17, 0x2 ;  /* 0x000000111b1b7c11 */ /* 0x000fe2000f8e10ff */
[----:B------:R0:W-:Y:S01]  /*1470*/  ATOMS.POPC.INC.32 RZ, [R23+URZ] ;  /* 0x0000000017ff7f8c */ /* 0x0001e2000d8000ff */
[----:B------:R-:W-:Y:S02]  /*1480*/  SHF.R.U32.HI R24, RZ, UR16, R8 ;  /* 0x00000010ff187c19 */ /* 0x000fe40008011608 */
[----:B------:R-:W-:Y:S01]  /*1490*/  SHF.R.U32.HI R26, RZ, UR16, R7 ;  /* 0x00000010ff1a7c19 */ /* 0x000fe20008011607 */
[----:B------:R1:W-:Y:S01]  /*14a0*/  ATOMS.POPC.INC.32 RZ, [R25+URZ] ;  /* 0x0000000019ff7f8c */ /* 0x0003e2000d8000ff */
[-C--:B------:R-:W-:Y:S02]  /*14b0*/  LOP3.LUT R29, R29, R22.reuse, RZ, 0x30, !PT ;  /* 0x000000161d1d7212 */ /* 0x080fe400078e30ff */
[----:B------:R-:W-:Y:S01]  /*14c0*/  LOP3.LUT R24, R24, R22, RZ, 0x30, !PT ;  /* 0x0000001618187212 */ /* 0x000fe200078e30ff */
[----:B------:R2:W-:Y:S01]  /*14d0*/  ATOMS.POPC.INC.32 RZ, [R27+URZ] ;  /* 0x000000001bff7f8c */ /* 0x0005e2000d8000ff */
[----:B0-----:R-:W-:-:S02]  /*14e0*/  SHF.R.U32.HI R23, RZ, UR16, R6 ;  /* 0x00000010ff177c19 */ /* 0x001fc40008011606 */
[-C--:B------:R-:W-:Y:S02]  /*14f0*/  LOP3.LUT R26, R26, R22.reuse, RZ, 0x30, !PT ;  /* 0x000000161a1a7212 */ /* 0x080fe400078e30ff */
[----:B-1----:R-:W-:Y:S02]  /*1500*/  SHF.R.U32.HI R25, RZ, UR16, R5 ;  /* 0x00000010ff197c19 */ /* 0x002fe40008011605 */
[-C--:B------:R-:W-:Y:S02]  /*1510*/  LOP3.LUT R23, R23, R22.reuse, RZ, 0x30, !PT ;  /* 0x0000001617177212 */ /* 0x080fe400078e30ff */
[----:B--2---:R-:W-:Y:S02]  /*1520*/  SHF.R.U32.HI R27, RZ, UR16, R19 ;  /* 0x00000010ff1b7c19 */ /* 0x004fe40008011613 */
[----:B------:R-:W-:Y:S02]  /*1530*/  LEA R29, R29, UR17, 0x2 ;  /* 0x000000111d1d7c11 */ /* 0x000fe4000f8e10ff */
[----:B------:R-:W-:-:S02]  /*1540*/  LOP3.LUT R25, R25, R22, RZ, 0x30, !PT ;  /* 0x0000001619197212 */ /* 0x000fc400078e30ff */
[----:B------:R-:W-:Y:S01]  /*1550*/  LEA R24, R24, UR17, 0x2 ;  /* 0x0000001118187c11 */ /* 0x000fe2000f8e10ff */
[----:B------:R0:W-:Y:S01]  /*1560*/  ATOMS.POPC.INC.32 RZ, [R29+URZ] ;  /* 0x000000001dff7f8c */ /* 0x0001e2000d8000ff */
[----:B------:R-:W-:Y:S02]  /*1570*/  LOP3.LUT R27, R27, R22, RZ, 0x30, !PT ;  /* 0x000000161b1b7212 */ /* 0x000fe400078e30ff */
[----:B------:R-:W-:Y:S01]  /*1580*/  LEA R26, R26, UR17, 0x2 ;  /* 0x000000111a1a7c11 */ /* 0x000fe2000f8e10ff */
[----:B------:R1:W-:Y:S01]  /*1590*/  ATOMS.POPC.INC.32 RZ, [R24+URZ] ;  /* 0x0000000018ff7f8c */ /* 0x0003e2000d8000ff */
[----:B------:R-:W-:Y:S02]  /*15a0*/  LEA R23, R23, UR17, 0x2 ;  /* 0x0000001117177c11 */ /* 0x000fe4000f8e10ff */
[----:B------:R-:W-:Y:S01]  /*15b0*/  LEA R25, R25, UR17, 0x2 ;  /* 0x0000001119197c11 */ /* 0x000fe2000f8e10ff */
[----:B------:R2:W-:Y:S01]  /*15c0*/  ATOMS.POPC.INC.32 RZ, [R26+URZ] ;  /* 0x000000001aff7f8c */ /* 0x0005e2000d8000ff */
[----:B------:R-:W-:-:S02]  /*15d0*/  LEA R27, R27, UR17, 0x2 ;  /* 0x000000111b1b7c11 */ /* 0x000fc4000f8e10ff */
[----:B0-----:R-:W-:Y:S01]  /*15e0*/  SHF.R.U32.HI R29, RZ, UR16, R18 ;  /* 0x00000010ff1d7c19 */ /* 0x001fe20008011612 */
[----:B------:R0:W-:Y:S01]  /*15f0*/  ATOMS.POPC.INC.32 RZ, [R23+URZ] ;  /* 0x0000000017ff7f8c */ /* 0x0001e2000d8000ff */
[----:B-1----:R-:W-:Y:S02]  /*1600*/  SHF.R.U32.HI R24, RZ, UR16, R17 ;  /* 0x00000010ff187c19 */ /* 0x002fe40008011611 */
[----:B------:R-:W-:Y:S01]  /*1610*/  SHF.R.U32.HI R28, RZ, UR16, R15 ;  /* 0x00000010ff1c7c19 */ /* 0x000fe2000801160f */
[----:B------:R1:W-:Y:S01]  /*1620*/  ATOMS.POPC.INC.32 RZ, [R25+URZ] ;  /* 0x0000000019ff7f8c */ /* 0x0003e2000d8000ff */
[----:B--2---:R-:W-:Y:S02]  /*1630*/  SHF.R.U32.HI R26, RZ, UR16, R16 ;  /* 0x00000010ff1a7c19 */ /* 0x004fe40008011610 */
[----:B------:R-:W-:Y:S01]  /*1640*/  LOP3.LUT R29, R29, R22, RZ, 0x30, !PT ;  /* 0x000000161d1d7212 */ /* 0x000fe200078e30ff */
[----:B------:R2:W-:Y:S01]  /*1650*/  ATOMS.POPC.INC.32 RZ, [R27+URZ] ;  /* 0x000000001bff7f8c */ /* 0x0005e2000d8000ff */
[----:B0-----:R-:W-:-:S02]  /*1660*/  SHF.R.U32.HI R23, RZ, UR16, R2 ;  /* 0x00000010ff177c19 */ /* 0x001fc40008011602 */
[-C--:B------:R-:W-:Y:S02]  /*1670*/  LOP3.LUT R24, R24, R22.reuse, RZ, 0x30, !PT ;  /* 0x0000001618187212 */ /* 0x080fe400078e30ff */
[----:B-1----:R-:W-:Y:S02]  /*1680*/  SHF.R.U32.HI R25, RZ, UR16, R13 ;  /* 0x00000010ff197c19 */ /* 0x002fe4000801160d */
[-C--:B------:R-:W-:Y:S02]  /*1690*/  LOP3.LUT R26, R26, R22.reuse, RZ, 0x30, !PT ;  /* 0x000000161a1a7212 */ /* 0x080fe400078e30ff */
[----:B--2---:R-:W-:Y:S01]  /*16a0*/  SHF.R.U32.HI R27, RZ, UR16, R14 ;  /* 0x00000010ff1b7c19 */ /* 0x004fe2000801160e */
[----:B------:R-:W-:Y:S01]  /*16b0*/  UIADD3 UR16, UPT, UPT, UR16, 0x8, URZ ;  /* 0x0000000810107890 */ /* 0x000fe2000fffe0ff */
[----:B------:R-:W-:Y:S02]  /*16c0*/  LOP3.LUT R23, R23, R22, RZ, 0x30, !PT ;  /* 0x0000001617177212 */ /* 0x000fe400078e30ff */
[----:B------:R-:W-:-:S02]  /*16d0*/  LEA R29, R29, UR17, 0x2 ;  /* 0x000000111d1d7c11 */ /* 0x000fc4000f8e10ff */
[-C--:B------:R-:W-:Y:S02]  /*16e0*/  LOP3.LUT R25, R25, R22.reuse, RZ, 0x30, !PT ;  /* 0x0000001619197212 */ /* 0x080fe400078e30ff */
[----:B------:R-:W-:Y:S01]  /*16f0*/  ISETP.LE.AND P0, PT, R3, UR16, PT ;  /* 0x0000001003007c0c */ /* 0x000fe2000bf03270 */
[----:B------:R0:W-:Y:S01]  /*1700*/  ATOMS.POPC.INC.32 RZ, [R29+URZ] ;  /* 0x000000001dff7f8c */ /* 0x0001e2000d8000ff */
[----:B------:R-:W-:Y:S02]  /*1710*/  LEA R24, R24, UR17, 0x2 ;  /* 0x0000001118187c11 */ /* 0x000fe4000f8e10ff */
[-C--:B------:R-:W-:Y:S02]  /*1720*/  LOP3.LUT R27, R27, R22.reuse, RZ, 0x30, !PT ;  /* 0x000000161b1b7212 */ /* 0x080fe400078e30ff */
[----:B------:R-:W-:Y:S01]  /*1730*/  LEA R26, R26, UR17, 0x2 ;  /* 0x000000111a1a7c11 */ /* 0x000fe2000f8e10ff */
[----:B------:R0:W-:Y:S01]  /*1740*/  ATOMS.POPC.INC.32 RZ, [R24+URZ] ;  /* 0x0000000018ff7f8c */ /* 0x0001e2000d8000ff */
[----:B------:R-:W-:-:S02]  /*1750*/  LOP3.LUT R28, R28, R22, RZ, 0x30, !PT ;  /* 0x000000161c1c7212 */ /* 0x000fc400078e30ff */
[----:B------:R-:W-:Y:S01]  /*1760*/  LEA R23, R23, UR17, 0x2 ;  /* 0x0000001117177c11 */ /* 0x000fe2000f8e10ff */
[----:B------:R0:W-:Y:S01]  /*1770*/  ATOMS.POPC.INC.32 RZ, [R26+URZ] ;  /* 0x000000001aff7f8c */ /* 0x0001e2000d8000ff */
[----:B------:R-:W-:Y:S02]  /*1780*/  LEA R25, R25, UR17, 0x2 ;  /* 0x0000001119197c11 */ /* 0x000fe4000f8e10ff */
[----:B------:R-:W-:Y:S01]  /*1790*/  LEA R27, R27, UR17, 0x2 ;  /* 0x000000111b1b7c11 */ /* 0x000fe2000f8e10ff */
[----:B------:R0:W-:Y:S01]  /*17a0*/  ATOMS.POPC.INC.32 RZ, [R23+URZ] ;  /* 0x0000000017ff7f8c */ /* 0x0001e2000d8000ff */
[----:B------:R-:W-:-:S03]  /*17b0*/  LEA R28, R28, UR17, 0x2 ;  /* 0x000000111c1c7c11 */ /* 0x000fc6000f8e10ff */
[----:B------:R0:W-:Y:S04]  /*17c0*/  ATOMS.POPC.INC.32 RZ, [R25+URZ] ;  /* 0x0000000019ff7f8c */ /* 0x0001e8000d8000ff */
[----:B------:R0:W-:Y:S04]  /*17d0*/  ATOMS.POPC.INC.32 RZ, [R27+URZ] ;  /* 0x000000001bff7f8c */ /* 0x0001e8000d8000ff */
[----:B------:R0:W-:Y:S01]  /*17e0*/  ATOMS.POPC.INC.32 RZ, [R28+URZ] ;  /* 0x000000001cff7f8c */ /* 0x0001e2000d8000ff */
[----:B------:R-:W-:Y:S05]  /*17f0*/  @!P0 BRA `(.L_x_149) ;  /* 0xfffffff800dc8947 */ /* 0x000fea000383ffff */
.L_x_148:
[----:B------:R-:W-:Y:S05]  /*1800*/  BRA.U !UP0, `(.L_x_150) ;  /* 0xfffffff108dc7547 */ /* 0x000fea000b83ffff */
.L_x_145:
[----:B------:R-:W-:Y:S01]  /*1810*/  BAR.SYNC.DEFER_BLOCKING 0x0 ;  /* 0x0000000000007b1d */ /* 0x000fe20000010000 */
[----:B------:R-:W-:-:S05]  /*1820*/  ISETP.NE.AND P0, PT, R20, RZ, PT ;  /* 0x000000ff1400720c */ /* 0x000fca0003f05270 */
[----:B------:R-:W-:Y:S08]  /*1830*/  BSSY.RECONVERGENT B0, `(.L_x_151) ;  /* 0x0000164000007945 */ /* 0x000ff00003800200 */
[----:B------:R-:W-:Y:S05]  /*1840*/  @P0 BRA `(.L_x_152) ;  /* 0x0000001400880947 */ /* 0x000fea0003800000 */
[----:B------:R-:W-:Y:S01]  /*1850*/  UISETP.GE.U32.AND UP0, UPT, UR22, 0x7, UPT ;  /* 0x000000071600788c */ /* 0x000fe2000bf06070 */
[----:B0-23--:R-:W-:-:S08]  /*1860*/  IMAD.MOV.U32 R3, RZ, RZ, RZ ;  /* 0x000000ffff037224 */ /* 0x00dfd000078e00ff */
[----:B------:R-:W-:Y:S05]  /*1870*/  BRA.U !UP0, `(.L_x_153) ;  /* 0x00000005085c7547 */ /* 0x000fea000b800000 */
[----:B----4-:R-:W0:Y:S01]  /*1880*/  LDC.64 R2, c[0x0][0x380] ;  /* 0x0000e000ff027b82 */ /* 0x010e220000000a00 */
[----:B-1---5:R-:W-:-:S07]  /*1890*/  IMAD.MOV.U32 R5, RZ, RZ, RZ ;  /* 0x000000ffff057224 */ /* 0x022fce00078e00ff */
.L_x_170:
[----:B----4-:R-:W-:Y:S01]  /*18a0*/  IMAD R7, R5, 0x400, R0 ;  /* 0x0000040005077824 */ /* 0x010fe200078e0200 */
[----:B------:R-:W-:Y:S04]  /*18b0*/  BSSY.RECONVERGENT B1, `(.L_x_154) ;  /* 0x000000f000017945 */ /* 0x000fe80003800200 */
[----:B01----:R-:W1:Y:S04]  /*18c0*/  LDS R18, [R7] ;  /* 0x0000000007127984 */ /* 0x003e680000000800 */
[----:B--23--:R2:W3:Y:S04]  /*18d0*/  LDS R9, [R7+0x400] ;  /* 0x0004000007097984 */ /* 0x00c4e80000000800 */
[----:B------:R2:W4:Y:S04]  /*18e0*/  LDS R22, [R7+0x800] ;  /* 0x0008000007167984 */ /* 0x0005280000000800 */
[----:B------:R2:W0:Y:S04]  /*18f0*/  LDS R14, [R7+0xc00] ;  /* 0x000c0000070e7984 */ /* 0x0004280000000800 */
[----:B------:R2:W0:Y:S04]  /*1900*/  LDS R12, [R7+0x1000] ;  /* 0x00100000070c7984 */ /* 0x0004280000000800 */
[----:B------:R2:W0:Y:S04]  /*1910*/  LDS R6, [R7+0x1400] ;  /* 0x0014000007067984 */ /* 0x0004280000000800 */
[----:B------:R2:W0:Y:S04]  /*1920*/  LDS R8, [R7+0x1800] ;  /* 0x0018000007087984 */ /* 0x0004280000000800 */
[----:B------:R2:W0:Y:S01]  /*1930*/  LDS R10, [R7+0x1c00] ;  /* 0x001c0000070a7984 */ /* 0x0004220000000800 */
[----:B-1----:R-:W-:-:S13]  /*1940*/  ISETP.NE.AND P0, PT, R18, RZ, PT ;  /* 0x000000ff1200720c */ /* 0x002fda0003f05270 */
[----:B--234-:R-:W-:Y:S05]  /*1950*/  @!P0 BRA `(.L_x_155) ;  /* 0x0000000000108947 */ /* 0x01cfea0003800000 */
[----:B------:R-:W-:Y:S01]  /*1960*/  LEA R17, R5, R4, 0x8 ;  /* 0x0000000405117211 */ /* 0x000fe200078e40ff */
[----:B------:R-:W-:-:S04]  /*1970*/  IMAD.MOV.U32 R19, RZ, RZ, RZ ;  /* 0x000000ffff137224 */ /* 0x000fc800078e00ff */
[----:B0-----:R-:W-:-:S05]  /*1980*/  IMAD.WIDE.U32 R16, R17, 0x8, R2 ;  /* 0x0000000811107825 */ /* 0x001fca00078e0002 */
[----:B------:R1:W-:Y:S02]  /*1990*/  REDG.E.ADD.64.STRONG.GPU desc[UR20][R16.64], R18 ;  /* 0x000000121000798e */ /* 0x0003e4000c12e514 */
.L_x_155:
[----:B------:R-:W-:Y:S05]  /*19a0*/  BSYNC.RECONVERGENT B1 ;  /* 0x0000000000017941 */ /* 0x000fea0003800200 */
.L_x_154:
[----:B------:R-:W-:Y:S01]  /*19b0*/  ISETP.NE.AND P6, PT, R9, RZ, PT ;  /* 0x000000ff0900720c */ /* 0x000fe20003fc5270 */
[----:B------:R-:W-:Y:S01]  /*19c0*/  BSSY.RECONVERGENT B1, `(.L_x_156) ;  /* 0x000000e000017945 */ /* 0x000fe20003800200 */
[----:B------:R-:W-:Y:S02]  /*19d0*/  ISETP.NE.AND P0, PT, R22, RZ, PT ;  /* 0x000000ff1600720c */ /* 0x000fe40003f05270 */
[----:B0-----:R-:W-:Y:S02]  /*19e0*/  ISETP.NE.AND P1, PT, R14, RZ, PT ;  /* 0x000000ff0e00720c */ /* 0x001fe40003f25270 */
[----:B------:R-:W-:Y:S02]  /*19f0*/  ISETP.NE.AND P2, PT, R12, RZ, PT ;  /* 0x000000ff0c00720c */ /* 0x000fe40003f45270 */
[----:B------:R-:W-:Y:S02]  /*1a00*/  ISETP.NE.AND P3, PT, R6, RZ, PT ;  /* 0x000000ff0600720c */ /* 0x000fe40003f65270 */
[----:B------:R-:W-:-:S02]  /*1a10*/  ISETP.NE.AND P4, PT, R8, RZ, PT ;  /* 0x000000ff0800720c */ /* 0x000fc40003f85270 */
[----:B------:R-:W-:Y:S01]  /*1a20*/  ISETP.NE.AND P5, PT, R10, RZ, PT ;  /* 0x000000ff0a00720c */ /* 0x000fe20003fa5270 */
[----:B------:R-:W-:-:S12]  /*1a30*/  @!P6 BRA `(.L_x_157) ;  /* 0x000000000018e947 */ /* 0x000fd80003800000 */
[----:B-1----:R-:W-:Y:S02]  /*1a40*/  IMAD R17, R5, 0x100, R4 ;  /* 0x0000010005117824 */ /* 0x002fe400078e0204 */
[----:B------:R-:W-:Y:S02]  /*1a50*/  IMAD.MOV.U32 R18, RZ, RZ, R9 ;  /* 0x000000ffff127224 */ /* 0x000fe400078e0009 */
[----:B------:R-:W-:Y:S02]  /*1a60*/  VIADD R17, R17, 0x100 ;  /* 0x0000010011117836 */ /* 0x000fe40000000000 */
[----:B------:R-:W-:Y:S02]  /*1a70*/  IMAD.MOV.U32 R19, RZ, RZ, RZ ;  /* 0x000000ffff137224 */ /* 0x000fe400078e00ff */
[----:B------:R-:W-:-:S05]  /*1a80*/  IMAD.WIDE.U32 R16, R17, 0x8, R2 ;  /* 0x0000000811107825 */ /* 0x000fca00078e0002 */
[----:B------:R0:W-:Y:S02]  /*1a90*/  REDG.E.ADD.64.STRONG.GPU desc[UR20][R16.64], R18 ;  /* 0x000000121000798e */ /* 0x0001e4000c12e514 */
.L_x_157:
[----:B------:R-:W-:Y:S05]  /*1aa0*/  BSYNC.RECONVERGENT B1 ;  /* 0x0000000000017941 */ /* 0x000fea0003800200 */
.L_x_156:
[----:B------:R-:W-:Y:S04]  /*1ab0*/  BSSY.RECONVERGENT B1, `(.L_x_158) ;  /* 0x0000007000017945 */ /* 0x000fe80003800200 */
[----:B------:R-:W-:Y:S05]  /*1ac0*/  @!P0 BRA `(.L_x_159) ;  /* 0x0000000000148947 */ /* 0x000fea0003800000 */
[----:B01----:R-:W-:Y:S02]  /*1ad0*/  IMAD R17, R5, 0x100, R4 ;  /* 0x0000010005117824 */ /* 0x003fe400078e0204 */
[----:B------:R-:W-:-:S03]  /*1ae0*/  IMAD.MOV.U32 R23, RZ, RZ, RZ ;  /* 0x000000ffff177224 */ /* 0x000fc600078e00ff */
[----:B------:R-:W-:-:S05]  /*1af0*/  IADD3 R17, PT, PT, R17, 0x200, RZ ;  /* 0x0000020011117810 */ /* 0x000fca0007ffe0ff */
[----:B------:R-:W-:-:S05]  /*1b00*/  IMAD.WIDE.U32 R16, R17, 0x8, R2 ;  /* 0x0000000811107825 */ /* 0x000fca00078e0002 */
[----:B------:R2:W-:Y:S02]  /*1b10*/  REDG.E.ADD.64.STRONG.GPU desc[UR20][R16.64], R22 ;  /* 0x000000161000798e */ /* 0x0005e4000c12e514 */
.L_x_159:
[----:B------:R-:W-:Y:S05]  /*1b20*/  BSYNC.RECONVERGENT B1 ;  /* 0x0000000000017941 */ /* 0x000fea0003800200 */
.L_x_158:
[----:B------:R-:W-:Y:S04]  /*1b30*/  BSSY.RECONVERGENT B1, `(.L_x_160) ;  /* 0x0000007000017945 */ /* 0x000fe80003800200 */
[----:B------:R-:W-:Y:S05]  /*1b40*/  @!P1 BRA `(.L_x_161) ;  /* 0x0000000000149947 */ /* 0x000fea0003800000 */
[----:B012---:R-:W-:Y:S02]  /*1b50*/  IMAD R17, R5, 0x100, R4 ;  /* 0x0000010005117824 */ /* 0x007fe400078e0204 */
[----:B------:R-:W-:Y:S02]  /*1b60*/  IMAD.MOV.U32 R15, RZ, RZ, RZ ;  /* 0x000000ffff0f7224 */ /* 0x000fe400078e00ff */
[----:B------:R-:W-:-:S04]  /*1b70*/  VIADD R17, R17, 0x300 ;  /* 0x0000030011117836 */ /* 0x000fc80000000000 */
[----:B------:R-:W-:-:S05]  /*1b80*/  IMAD.WIDE.U32 R16, R17, 0x8, R2 ;  /* 0x0000000811107825 */ /* 0x000fca00078e0002 */
[----:B------:R3:W-:Y:S02]  /*1b90*/  REDG.E.ADD.64.STRONG.GPU desc[UR20][R16.64], R14 ;  /* 0x0000000e1000798e */ /* 0x0007e4000c12e514 */
.L_x_161:
[----:B------:R-:W-:Y:S05]  /*1ba0*/  BSYNC.RECONVERGENT B1 ;  /* 0x0000000000017941 */ /* 0x000fea0003800200 */
.L_x_160:
[----:B------:R-:W-:Y:S04]  /*1bb0*/  BSSY.RECONVERGENT B1, `(.L_x_162) ;  /* 0x0000007000017945 */ /* 0x000fe80003800200 */
[----:B------:R-:W-:Y:S05]  /*1bc0*/  @!P2 BRA `(.L_x_163) ;  /* 0x000000000014a947 */ /* 0x000fea0003800000 */
[----:B---3--:R-:W-:Y:S02]  /*1bd0*/  IMAD R15, R5, 0x100, R4 ;  /* 0x00000100050f7824 */ /* 0x008fe400078e0204 */
[----:B------:R-:W-:Y:S02]  /*1be0*/  HFMA2 R13, -RZ, RZ, 0, 0 ;  /* 0x00000000ff0d7431 */ /* 0x000fe400000001ff */
[----:B------:R-:W-:-:S04]  /*1bf0*/  VIADD R15, R15, 0x400 ;  /* 0x000004000f0f7836 */ /* 0x000fc80000000000 */
[----:B------:R-:W-:-:S05]  /*1c00*/  IMAD.WIDE.U32 R14, R15, 0x8, R2 ;  /* 0x000000080f0e7825 */ /* 0x000fca00078e0002 */
[----:B------:R4:W-:Y:S02]  /*1c10*/  REDG.E.ADD.64.STRONG.GPU desc[UR20][R14.64], R12 ;  /* 0x0000000c0e00798e */ /* 0x0009e4000c12e514 */
.L_x_163:
[----:B------:R-:W-:Y:S05]  /*1c20*/  BSYNC.RECONVERGENT B1 ;  /* 0x0000000000017941 */ /* 0x000fea0003800200 */
.L_x_162:
[----:B------:R-:W-:Y:S04]  /*1c30*/  BSSY.RECONVERGENT B1, `(.L_x_164) ;  /* 0x0000007000017945 */ /* 0x000fe80003800200 */
[----:B------:R-:W-:Y:S05]  /*1c40*/  @!P3 BRA `(.L_x_165) ;  /* 0x000000000014b947 */ /* 0x000fea0003800000 */
[----:B----4-:R-:W-:Y:S02]  /*1c50*/  IMAD R13, R5, 0x100, R4 ;  /* 0x00000100050d7824 */ /* 0x010fe400078e0204 */
[----:B------:R-:W-:Y:S02]  /*1c60*/  IMAD.MOV.U32 R7, RZ, RZ, RZ ;  /* 0x000000ffff077224 */ /* 0x000fe400078e00ff */
[----:B------:R-:W-:-:S04]  /*1c70*/  VIADD R13, R13, 0x500 ;  /* 0x000005000d0d7836 */ /* 0x000fc80000000000 */
[----:B------:R-:W-:-:S05]  /*1c80*/  IMAD.WIDE.U32 R12, R13, 0x8, R2 ;  /* 0x000000080d0c7825 */ /* 0x000fca00078e0002 */
[----:B------:R4:W-:Y:S02]  /*1c90*/  REDG.E.ADD.64.STRONG.GPU desc[UR20][R12.64], R6 ;  /* 0x000000060c00798e */ /* 0x0009e4000c12e514 */
.L_x_165:
[----:B------:R-:W-:Y:S05]  /*1ca0*/  BSYNC.RECONVERGENT B1 ;  /* 0x0000000000017941 */ /* 0x000fea0003800200 */
.L_x_164:
[----:B------:R-:W-:Y:S04]  /*1cb0*/  BSSY.RECONVERGENT B1, `(.L_x_166) ;  /* 0x0000007000017945 */ /* 0x000fe80003800200 */
[----:B------:R-:W-:Y:S05]  /*1cc0*/  @!P4 BRA `(.L_x_167) ;  /* 0x000000000014c947 */ /* 0x000fea0003800000 */
[----:B----4-:R-:W-:Y:S02]  /*1cd0*/  IMAD R7, R5, 0x100, R4 ;  /* 0x0000010005077824 */ /* 0x010fe400078e0204 */
[----:B------:R-:W-:Y:S02]  /*1ce0*/  IMAD.MOV.U32 R9, RZ, RZ, RZ ;  /* 0x000000ffff097224 */ /* 0x000fe400078e00ff */
[----:B------:R-:W-:-:S04]  /*1cf0*/  VIADD R7, R7, 0x600 ;  /* 0x0000060007077836 */ /* 0x000fc80000000000 */
[----:B------:R-:W-:-:S05]  /*1d00*/  IMAD.WIDE.U32 R6, R7, 0x8, R2 ;  /* 0x0000000807067825 */ /* 0x000fca00078e0002 */
[----:B------:R4:W-:Y:S02]  /*1d10*/  REDG.E.ADD.64.STRONG.GPU desc[UR20][R6.64], R8 ;  /* 0x000000080600798e */ /* 0x0009e4000c12e514 */
.L_x_167:
[----:B------:R-:W-:Y:S05]  /*1d20*/  BSYNC.RECONVERGENT B1 ;  /* 0x0000000000017941 */ /* 0x000fea0003800200 */
.L_x_166:
[----:B------:R-:W-:Y:S04]  /*1d30*/  BSSY.RECONVERGENT B1, `(.L_x_168) ;  /* 0x0000007000017945 */ /* 0x000fe80003800200 */
[----:B------:R-:W-:Y:S05]  /*1d40*/  @!P5 BRA `(.L_x_169) ;  /* 0x000000000014d947 */ /* 0x000fea0003800000 */
[----:B----4-:R-:W-:Y:S01]  /*1d50*/  LEA R7, R5, R4, 0x8 ;  /* 0x0000000405077211 */ /* 0x010fe200078e40ff */
[----:B------:R-:W-:-:S04]  /*1d60*/  IMAD.MOV.U32 R11, RZ, RZ, RZ ;  /* 0x000000ffff0b7224 */ /* 0x000fc800078e00ff */
[----:B------:R-:W-:-:S04]  /*1d70*/  VIADD R7, R7, 0x700 ;  /* 0x0000070007077836 */ /* 0x000fc80000000000 */
[----:B------:R-:W-:-:S05]  /*1d80*/  IMAD.WIDE.U32 R6, R7, 0x8, R2 ;  /* 0x0000000807067825 */ /* 0x000fca00078e0002 */
[----:B------:R4:W-:Y:S02]  /*1d90*/  REDG.E.ADD.64.STRONG.GPU desc[UR20][R6.64], R10 ;  /* 0x0000000a0600798e */ /* 0x0009e4000c12e514 */
.L_x_169:
[----:B------:R-:W-:Y:S05]  /*1da0*/  BSYNC.RECONVERGENT B1 ;  /* 0x0000000000017941 */ /* 0x000fea0003800200 */
.L_x_168:
[----:B------:R-:W-:-:S05]  /*1db0*/  VIADD R5, R5, 0x8 ;  /* 0x0000000805057836 */ /* 0x000fca0000000000 */
[----:B------:R-:W-:-:S13]  /*1dc0*/  ISETP.NE.AND P0, PT, R5, UR27, PT ;  /* 0x0000001b05007c0c */ /* 0x000fda000bf05270 */
[----:B------:R-:W-:Y:S05]  /*1dd0*/  @P0 BRA `(.L_x_170) ;  /* 0xfffffff800b00947 */ /* 0x000fea000383ffff */
[----:B------:R-:W-:-:S07]  /*1de0*/  IMAD.U32 R3, RZ, RZ, UR27 ;  /* 0x0000001bff037e24 */ /* 0x000fce000f8e00ff */
.L_x_153:
[----:B------:R-:W-:Y:S02]  /*1df0*/  UISETP.NE.AND UP0, UPT, UR24, URZ, UPT ;  /* 0x000000ff1800728c */ /* 0x000fe4000bf05270 */
[----:B----45:R-:W-:Y:S02]  /*1e00*/  IMAD.U32 R8, RZ, RZ, UR24 ;  /* 0x00000018ff087e24 */ /* 0x030fe4000f8e00ff */
[----:B-1----:R-:W-:-:S03]  /*1e10*/  IMAD.U32 R5, RZ, RZ, UR25 ;  /* 0x00000019ff057e24 */ /* 0x002fc6000f8e00ff */
[----:B------:R-:W-:Y:S01]  /*1e20*/  IADD3 R8, PT, PT, R8, -0x1, RZ ;  /* 0xffffffff08087810 */ /* 0x000fe20007ffe0ff */
[----:B------:R-:W-:Y:S01]  /*1e30*/  VIADD R5, R5, 0xffffffff ;  /* 0xffffffff05057836 */ /* 0x000fe20000000000 */
[----:B------:R-:W-:Y:S06]  /*1e40*/  BRA.U !UP0, `(.L_x_171) ;  /* 0x0000000508707547 */ /* 0x000fec000b800000 */
[----:B------:R-:W-:-:S13]  /*1e50*/  ISETP.GE.U32.AND P0, PT, R8, 0x3, PT ;  /* 0x000000030800780c */ /* 0x000fda0003f06070 */
[----:B------:R-:W-:Y:S05]  /*1e60*/  @!P0 BRA `(.L_x_172) ;  /* 0x0000000000bc8947 */ /* 0x000fea0003800000 */
[----:B------:R-:W-:Y:S01]  /*1e70*/  IMAD R7, R3, 0x400, R0 ;  /* 0x0000040003077824 */ /* 0x000fe200078e0200 */
[----:B------:R-:W-:Y:S04]  /*1e80*/  BSSY.RECONVERGENT B1, `(.L_x_173) ;  /* 0x000000f000017945 */ /* 0x000fe80003800200 */
[----:B------:R-:W1:Y:S04]  /*1e90*/  LDS R12, [R7] ;  /* 0x00000000070c7984 */ /* 0x000e680000000800 */
[----:B------:R-:W4:Y:S04]  /*1ea0*/  LDS R9, [R7+0x400] ;  /* 0x0004000007097984 */ /* 0x000f280000000800 */
[----:B------:R-:W5:Y:S04]  /*1eb0*/  LDS R6, [R7+0x800] ;  /* 0x0008000007067984 */ /* 0x000f680000000800 */
[----:B------:R-:W0:Y:S01]  /*1ec0*/  LDS R2, [R7+0xc00] ;  /* 0x000c000007027984 */ /* 0x000e220000000800 */
[----:B-1----:R-:W-:-:S02]  /*1ed0*/  ISETP.NE.AND P0, PT, R12, RZ, PT ;  /* 0x000000ff0c00720c */ /* 0x002fc40003f05270 */
[----:B----4-:R-:W-:Y:S02]  /*1ee0*/  ISETP.NE.AND P1, PT, R9, RZ, PT ;  /* 0x000000ff0900720c */ /* 0x010fe40003f25270 */
[----:B-----5:R-:W-:Y:S02]  /*1ef0*/  ISETP.NE.AND P2, PT, R6, RZ, PT ;  /* 0x000000ff0600720c */ /* 0x020fe40003f45270 */
[----:B0-----:R-:W-:-:S07]  /*1f00*/  ISETP.NE.AND P3, PT, R2, RZ, PT ;  /* 0x000000ff0200720c */ /* 0x001fce0003f65270 */
[----:B------:R-:W-:Y:S06]  /*1f10*/  @!P0 BRA `(.L_x_174) ;  /* 0x0000000000148947 */ /* 0x000fec0003800000 */
[----:B------:R-:W0:Y:S01]  /*1f20*/  LDC.64 R10, c[0x0][0x380] ;  /* 0x0000e000ff0a7b82 */ /* 0x000e220000000a00 */
[----:B------:R-:W-:Y:S02]  /*1f30*/  IMAD R7, R3, 0x100, R4 ;  /* 0x0000010003077824 */ /* 0x000fe400078e0204 */
[----:B------:R-:W-:Y:S02]  /*1f40*/  IMAD.MOV.U32 R13, RZ, RZ, RZ ;  /* 0x000000ffff0d7224 */ /* 0x000fe400078e00ff */
[----:B0-----:R-:W-:-:S05]  /*1f50*/  IMAD.WIDE.U32 R10, R7, 0x8, R10 ;  /* 0x00000008070a7825 */ /* 0x001fca00078e000a */
[----:B------:R0:W-:Y:S02]  /*1f60*/  REDG.E.ADD.64.STRONG.GPU desc[UR20][R10.64], R12 ;  /* 0x0000000c0a00798e */ /* 0x0001e4000c12e514 */
.L_x_174:
[----:B------:R-:W-:Y:S05]  /*1f70*/  BSYNC.RECONVERGENT B1 ;  /* 0x0000000000017941 */ /* 0x000fea0003800200 */
.L_x_173:
[----:B------:R-:W-:Y:S04]  /*1f80*/  BSSY.RECONVERGENT B1, `(.L_x_175) ;  /* 0x0000009000017945 */ /* 0x000fe80003800200 */
[----:B------:R-:W-:Y:S05]  /*1f90*/  @!P1 BRA `(.L_x_176) ;  /* 0x00000000001c9947 */ /* 0x000fea0003800000 */
[----:B0-----:R-:W0:Y:S01]  /*1fa0*/  LDC.64 R10, c[0x0][0x380] ;  /* 0x0000e000ff0a7b82 */ /* 0x001e220000000a00 */
[----:B------:R-:W-:Y:S01]  /*1fb0*/  IMAD R7, R3, 0x100, R4 ;  /* 0x0000010003077824 */ /* 0x000fe200078e0204 */
[----:B------:R-:W-:Y:S01]  /*1fc0*/  MOV R12, R9 ;  /* 0x00000009000c7202 */ /* 0x000fe20000000f00 */
[----:B------:R-:W-:Y:S02]  /*1fd0*/  IMAD.MOV.U32 R13, RZ, RZ, RZ ;  /* 0x000000ffff0d7224 */ /* 0x000fe400078e00ff */
[----:B------:R-:W-:-:S04]  /*1fe0*/  VIADD R7, R7, 0x100 ;  /* 0x0000010007077836 */ /* 0x000fc80000000000 */
[----:B0-----:R-:W-:-:S05]  /*1ff0*/  IMAD.WIDE.U32 R10, R7, 0x8, R10 ;  /* 0x00000008070a7825 */ /* 0x001fca00078e000a */
[----:B------:R1:W-:Y:S02]  /*2000*/  REDG.E.ADD.64.STRONG.GPU desc[UR20][R10.64], R12 ;  /* 0x0000000c0a00798e */ /* 0x0003e4000c12e514 */
.L_x_176:
[----:B------:R-:W-:Y:S05]  /*2010*/  BSYNC.RECONVERGENT B1 ;  /* 0x0000000000017941 */ /* 0x000fea0003800200 */
.L_x_175:
[----:B------:R-:W-:Y:S04]  /*2020*/  BSSY.RECONVERGENT B1, `(.L_x_177) ;  /* 0x0000008000017945 */ /* 0x000fe80003800200 */
[----:B------:R-:W-:Y:S05]  /*2030*/  @!P2 BRA `(.L_x_178) ;  /* 0x000000000018a947 */ /* 0x000fea0003800000 */
[----:B01----:R-:W0:Y:S01]  /*2040*/  LDC.64 R10, c[0x0][0x380] ;  /* 0x0000e000ff0a7b82 */ /* 0x003e220000000a00 */
[----:B------:R-:W-:-:S04]  /*2050*/  IMAD R7, R3, 0x100, R4 ;  /* 0x0000010003077824 */ /* 0x000fc800078e0204 */
[----:B------:R-:W-:-:S04]  /*2060*/  VIADD R7, R7, 0x200 ;  /* 0x0000020007077836 */ /* 0x000fc80000000000 */
[----:B0-----:R-:W-:-:S04]  /*2070*/  IMAD.WIDE.U32 R10, R7, 0x8, R10 ;  /* 0x00000008070a7825 */ /* 0x001fc800078e000a */
[----:B------:R-:W-:-:S05]  /*2080*/  IMAD.MOV.U32 R7, RZ, RZ, RZ ;  /* 0x000000ffff077224 */ /* 0x000fca00078e00ff */
[----:B------:R4:W-:Y:S02]  /*2090*/  REDG.E.ADD.64.STRONG.GPU desc[UR20][R10.64], R6 ;  /* 0x000000060a00798e */ /* 0x0009e4000c12e514 */
.L_x_178:
[----:B------:R-:W-:Y:S05]  /*20a0*/  BSYNC.RECONVERGENT B1 ;  /* 0x0000000000017941 */ /* 0x000fea0003800200 */
.L_x_177:
[----:B------:R-:W-:Y:S04]  /*20b0*/  BSSY.RECONVERGENT B1, `(.L_x_179) ;  /* 0x0000009000017945 */ /* 0x000fe80003800200 */
[----:B------:R-:W-:Y:S05]  /*20c0*/  @!P3 BRA `(.L_x_180) ;  /* 0x00000000001cb947 */ /* 0x000fea0003800000 */
[----:B----4-:R-:W4:Y:S01]  /*20d0*/  LDC.64 R6, c[0x0][0x380] ;  /* 0x0000e000ff067b82 */ /* 0x010f220000000a00 */
[----:B------:R-:W-:Y:S01]  /*20e0*/  IMAD R9, R3, 0x100, R4 ;  /* 0x0000010003097824 */ /* 0x000fe200078e0204 */
[----:B01----:R-:W-:Y:S01]  /*20f0*/  MOV R10, R2 ;  /* 0x00000002000a7202 */ /* 0x003fe20000000f00 */
[----:B------:R-:W-:Y:S02]  /*2100*/  IMAD.MOV.U32 R11, RZ, RZ, RZ ;  /* 0x000000ffff0b7224 */ /* 0x000fe400078e00ff */
[----:B------:R-:W-:-:S04]  /*2110*/  VIADD R9, R9, 0x300 ;  /* 0x0000030009097836 */ /* 0x000fc80000000000 */
[----:B----4-:R-:W-:-:S05]  /*2120*/  IMAD.WIDE.U32 R6, R9, 0x8, R6 ;  /* 0x0000000809067825 */ /* 0x010fca00078e0006 */
[----:B------:R0:W-:Y:S02]  /*2130*/  REDG.E.ADD.64.STRONG.GPU desc[UR20][R6.64], R10 ;  /* 0x0000000a0600798e */ /* 0x0001e4000c12e514 */
.L_x_180:
[----:B------:R-:W-:Y:S05]  /*2140*/  BSYNC.RECONVERGENT B1 ;  /* 0x0000000000017941 */ /* 0x000fea0003800200 */
.L_x_179:
[----:B------:R-:W-:-:S07]  /*2150*/  VIADD R3, R3, 0x4 ;  /* 0x0000000403037836 */ /* 0x000fce0000000000 */
.L_x_172:
[----:B------:R-:W-:Y:S01]  /*2160*/  UISETP.NE.AND UP0, UPT, UR25, URZ, UPT ;  /* 0x000000ff1900728c */ /* 0x000fe2000bf05270 */
[----:B------:R-:W-:Y:S08]  /*2170*/  BSSY.RECONVERGENT B1, `(.L_x_171) ;  /* 0x0000029000017945 */ /* 0x000ff00003800200 */
[----:B------:R-:W-:Y:S05]  /*2180*/  BRA.U !UP0, `(.L_x_181) ;  /* 0x00000001089c7547 */ /* 0x000fea000b800000 */
[----:B------:R-:W-:-:S13]  /*2190*/  ISETP.NE.AND P0, PT, R5, RZ, PT ;  /* 0x000000ff0500720c */ /* 0x000fda0003f05270 */
[----:B------:R-:W-:Y:S05]  /*21a0*/  @!P0 BRA `(.L_x_182) ;  /* 0x0000000000648947 */ /* 0x000fea0003800000 */
[----:B0---4-:R-:W-:Y:S01]  /*21b0*/  IMAD R6, R3, 0x400, R0 ;  /* 0x0000040003067824 */ /* 0x011fe200078e0200 */
[----:B------:R-:W-:Y:S04]  /*21c0*/  BSSY.RECONVERGENT B2, `(.L_x_183) ;  /* 0x000000c000027945 */ /* 0x000fe80003800200 */
[----:B------:R-:W0:Y:S04]  /*21d0*/  LDS R2, [R6] ;  /* 0x0000000006027984 */ /* 0x000e280000000800 */
[----:B------:R-:W4:Y:S01]  /*21e0*/  LDS R9, [R6+0x400] ;  /* 0x0004000006097984 */ /* 0x000f220000000800 */
[----:B0-----:R-:W-:-:S02]  /*21f0*/  ISETP.NE.AND P0, PT, R2, RZ, PT ;  /* 0x000000ff0200720c */ /* 0x001fc40003f05270 */
[----:B----4-:R-:W-:-:S11]  /*2200*/  ISETP.NE.AND P1, PT, R9, RZ, PT ;  /* 0x000000ff0900720c */ /* 0x010fd60003f25270 */
[----:B------:R-:W-:Y:S05]  /*2210*/  @!P0 BRA `(.L_x_184) ;  /* 0x0000000000188947 */ /* 0x000fea0003800000 */
[----:B------:R-:W0:Y:S01]  /*2220*/  LDC.64 R6, c[0x0][0x380] ;  /* 0x0000e000ff067b82 */ /* 0x000e220000000a00 */
[----:B-1----:R-:W-:-:S04]  /*2230*/  IMAD R11, R3, 0x100, R4 ;  /* 0x00000100030b7824 */ /* 0x002fc800078e0204 */
[----:B0-----:R-:W-:-:S04]  /*2240*/  IMAD.WIDE.U32 R10, R11, 0x8, R6 ;  /* 0x000000080b0a7825 */ /* 0x001fc800078e0006 */
[----:B------:R-:W-:Y:S02]  /*2250*/  IMAD.MOV.U32 R6, RZ, RZ, R2 ;  /* 0x000000ffff067224 */ /* 0x000fe400078e0002 */
[----:B------:R-:W-:-:S05]  /*2260*/  IMAD.MOV.U32 R7, RZ, RZ, RZ ;  /* 0x000000ffff077224 */ /* 0x000fca00078e00ff */
[----:B------:R0:W-:Y:S02]  /*2270*/  REDG.E.ADD.64.STRONG.GPU desc[UR20][R10.64], R6 ;  /* 0x000000060a00798e */ /* 0x0001e4000c12e514 */
.L_x_184:
[----:B------:R-:W-:Y:S05]  /*2280*/  BSYNC.RECONVERGENT B2 ;  /* 0x0000000000027941 */ /* 0x000fea0003800200 */
.L_x_183:
[----:B------:R-:W-:Y:S04]  /*2290*/  BSSY.RECONVERGENT B2, `(.L_x_185) ;  /* 0x0000009000027945 */ /* 0x000fe80003800200 */
[----:B------:R-:W-:Y:S05]  /*22a0*/  @!P1 BRA `(.L_x_186) ;  /* 0x00000000001c9947 */ /* 0x000fea0003800000 */
[----:B0-----:R-:W0:Y:S01]  /*22b0*/  LDC.64 R6, c[0x0][0x380] ;  /* 0x0000e000ff067b82 */ /* 0x001e220000000a00 */
[----:B------:R-:W-:-:S05]  /*22c0*/  LEA R2, R3, R4, 0x8 ;  /* 0x0000000403027211 */ /* 0x000fca00078e40ff */
[----:B-1----:R-:W-:-:S04]  /*22d0*/  VIADD R11, R2, 0x100 ;  /* 0x00000100020b7836 */ /* 0x002fc80000000000 */
[----:B0-----:R-:W-:-:S04]  /*22e0*/  IMAD.WIDE.U32 R10, R11, 0x8, R6 ;  /* 0x000000080b0a7825 */ /* 0x001fc800078e0006 */
[----:B------:R-:W-:Y:S02]  /*22f0*/  IMAD.MOV.U32 R6, RZ, RZ, R9 ;  /* 0x000000ffff067224 */ /* 0x000fe400078e0009 */
[----:B------:R-:W-:-:S05]  /*2300*/  IMAD.MOV.U32 R7, RZ, RZ, RZ ;  /* 0x000000ffff077224 */ /* 0x000fca00078e00ff */
[----:B------:R4:W-:Y:S02]  /*2310*/  REDG.E.ADD.64.STRONG.GPU desc[UR20][R10.64], R6 ;  /* 0x000000060a00798e */ /* 0x0009e4000c12e514 */
.L_x_186:
[----:B------:R-:W-:Y:S05]  /*2320*/  BSYNC.RECONVERGENT B2 ;  /* 0x0000000000027941 */ /* 0x000fea0003800200 */
.L_x_185:
[----:B------:R-:W-:-:S07]  /*2330*/  VIADD R3, R3, 0x2 ;  /* 0x0000000203037836 */ /* 0x000fce0000000000 */
.L_x_182:
[----:B------:R-:W-:-:S09]  /*2340*/  UISETP.NE.AND UP0, UPT, UR9, URZ, UPT ;  /* 0x000000ff0900728c */ /* 0x000fd2000bf05270 */
[----:B------:R-:W-:Y:S05]  /*2350*/  BRA.U !UP0, `(.L_x_181) ;  /* 0x0000000108287547 */ /* 0x000fea000b800000 */
[----:B------:R-:W-:-:S05]  /*2360*/  IMAD R2, R3, 0x400, R0 ;  /* 0x0000040003027824 */ /* 0x000fca00078e0200 */
[----:B------:R-:W5:Y:S02]  /*2370*/  LDS R9, [R2] ;  /* 0x0000000002097984 */ /* 0x000f640000000800 */
[----:B-----5:R-:W-:-:S13]  /*2380*/  ISETP.NE.AND P0, PT, R9, RZ, PT ;  /* 0x000000ff0900720c */ /* 0x020fda0003f05270 */
[----:B------:R-:W-:Y:S05]  /*2390*/  @!P0 BRA `(.L_x_181) ;  /* 0x0000000000188947 */ /* 0x000fea0003800000 */
[----:B0---4-:R-:W0:Y:S01]  /*23a0*/  LDC.64 R6, c[0x0][0x380] ;  /* 0x0000e000ff067b82 */ /* 0x011e220000000a00 */
[----:B------:R-:W-:-:S04]  /*23b0*/  IMAD R3, R3, 0x100, R4 ;  /* 0x0000010003037824 */ /* 0x000fc800078e0204 */
[----:B0-----:R-:W-:Y:S01]  /*23c0*/  IMAD.WIDE.U32 R2, R3, 0x8, R6 ;  /* 0x0000000803027825 */ /* 0x001fe200078e0006 */
[----:B------:R-:W-:-:S03]  /*23d0*/  MOV R6, R9 ;  /* 0x0000000900067202 */ /* 0x000fc60000000f00 */
[----:B------:R-:W-:-:S05]  /*23e0*/  IMAD.MOV.U32 R7, RZ, RZ, RZ ;  /* 0x000000ffff077224 */ /* 0x000fca00078e00ff */
[----:B------:R0:W-:Y:S02]  /*23f0*/  REDG.E.ADD.64.STRONG.GPU desc[UR20][R2.64], R6 ;  /* 0x000000060200798e */ /* 0x0001e4000c12e514 */
.L_x_181:
[----:B------:R-:W-:Y:S05]  /*2400*/  BSYNC.RECONVERGENT B1 ;  /* 0x0000000000017941 */ /* 0x000fea0003800200 */
.L_x_171:
[----:B------:R-:W-:-:S13]  /*2410*/  ISETP.GT.U32.AND P0, PT, R4, 0x7f, PT ;  /* 0x0000007f0400780c */ /* 0x000fda0003f04070 */
[----:B------:R-:W-:Y:S05]  /*2420*/  @P0 BRA `(.L_x_152) ;  /* 0x0000000800900947 */ /* 0x000fea0003800000 */
[----:B------:R-:W-:Y:S01]  /*2430*/  UISETP.GE.U32.AND UP0, UPT, UR22, 0x7, UPT ;  /* 0x000000071600788c */ /* 0x000fe2000bf06070 */
[----:B0-----:R-:W-:-:S08]  /*2440*/  IMAD.MOV.U32 R3, RZ, RZ, RZ ;  /* 0x000000ffff037224 */ /* 0x001fd000078e00ff */
[----:B------:R-:W-:Y:S05]  /*2450*/  BRA.U !UP0, `(.L_x_187) ;  /* 0x0000000508147547 */ /* 0x000fea000b800000 */
[----:B------:R-:W0:Y:S01]  /*2460*/  LDC.64 R2, c[0x0][0x380] ;  /* 0x0000e000ff027b82 */ /* 0x000e220000000a00 */
[----:B------:R-:W-:-:S07]  /*2470*/  IMAD.MOV.U32 R9, RZ, RZ, RZ ;  /* 0x000000ffff097224 */ /* 0x000fce00078e00ff */
.L_x_204:
[C---:B01--4-:R-:W-:Y:S01]  /*2480*/  IMAD R11, R9.reuse, 0x400, R0 ;  /* 0x00000400090b7824 */ /* 0x053fe200078e0200 */
[----:B------:R-:W-:Y:S01]  /*2490*/  BSSY.RECONVERGENT B1, `(.L_x_188) ;  /* 0x0000011000017945 */ /* 0x000fe20003800200 */
[C---:B--23--:R-:W-:Y:S02]  /*24a0*/  IMAD R7, R9.reuse, 0x100, R4 ;  /* 0x0000010009077824 */ /* 0x04cfe400078e0204 */
[----:B------:R-:W-:Y:S01]  /*24b0*/  VIADD R9, R9, 0x8 ;  /* 0x0000000809097836 */ /* 0x000fe20000000000 */
[----:B---3--:R-:W1:Y:S01]  /*24c0*/  LDS R14, [R11+0x200] ;  /* 0x000200000b0e7984 */ /* 0x008e620000000800 */
[----:B0-----:R-:W-:-:S03]  /*24d0*/  IMAD.WIDE.U32 R6, R7, 0x8, R2 ;  /* 0x0000000807067825 */ /* 0x001fc600078e0002 */
[----:B------:R-:W0:Y:S04]  /*24e0*/  LDS R13, [R11+0x600] ;  /* 0x000600000b0d7984 */ /* 0x000e280000000800 */
[----:B--2---:R2:W3:Y:S04]  /*24f0*/  LDS R17, [R11+0xa00] ;  /* 0x000a00000b117984 */ /* 0x0044e80000000800 */
[----:B------:R2:W4:Y:S04]  /*2500*/  LDS R18, [R11+0xe00] ;  /* 0x000e00000b127984 */ /* 0x0005280000000800 */
[----:B------:R2:W2:Y:S04]  /*2510*/  LDS R19, [R11+0x1200] ;  /* 0x001200000b137984 */ /* 0x0004a80000000800 */
[----:B------:R0:W2:Y:S04]  /*2520*/  LDS R16, [R11+0x1600] ;  /* 0x001600000b107984 */ /* 0x0000a80000000800 */
[----:B------:R0:W2:Y:S04]  /*2530*/  LDS R12, [R11+0x1a00] ;  /* 0x001a00000b0c7984 */ /* 0x0000a80000000800 */
[----:B------:R0:W2:Y:S01]  /*2540*/  LDS R10, [R11+0x1e00] ;  /* 0x001e00000b0a7984 */ /* 0x0000a20000000800 */
[----:B-1----:R-:W-:-:S02]  /*2550*/  ISETP.NE.AND P0, PT, R14, RZ, PT ;  /* 0x000000ff0e00720c */ /* 0x002fc40003f05270 */
[----:B0-----:R-:W-:-:S11]  /*2560*/  ISETP.NE.AND P1, PT, R13, RZ, PT ;  /* 0x000000ff0d00720c */ /* 0x001fd60003f25270 */
[----:B---34-:R-:W-:Y:S05]  /*2570*/  @!P0 BRA `(.L_x_189) ;  /* 0x0000000000088947 */ /* 0x018fea0003800000 */
[----:B------:R-:W-:-:S05]  /*2580*/  HFMA2 R15, -RZ, RZ, 0, 0 ;  /* 0x00000000ff0f7431 */ /* 0x000fca00000001ff */
[----:B------:R0:W-:Y:S02]  /*2590*/  REDG.E.ADD.64.STRONG.GPU desc[UR20][R6.64+0x400], R14 ;  /* 0x0004000e0600798e */ /* 0x0001e4000c12e514 */
.L_x_189:
[----:B------:R-:W-:Y:S05]  /*25a0*/  BSYNC.RECONVERGENT B1 ;  /* 0x0000000000017941 */ /* 0x000fea0003800200 */
.L_x_188:
[----:B------:R-:W-:Y:S04]  /*25b0*/  BSSY.RECONVERGENT B1, `(.L_x_190) ;  /* 0x0000005000017945 */ /* 0x000fe80003800200 */
[----:B------:R-:W-:Y:S05]  /*25c0*/  @!P1 BRA `(.L_x_191) ;  /* 0x00000000000c9947 */ /* 0x000fea0003800000 */
[----:B0-----:R-:W-:Y:S02]  /*25d0*/  IMAD.MOV.U32 R14, RZ, RZ, R13 ;  /* 0x000000ffff0e7224 */ /* 0x001fe400078e000d */
[----:B------:R-:W-:-:S05]  /*25e0*/  IMAD.MOV.U32 R15, RZ, RZ, RZ ;  /* 0x000000ffff0f7224 */ /* 0x000fca00078e00ff */
[----:B------:R1:W-:Y:S02]  /*25f0*/  REDG.E.ADD.64.STRONG.GPU desc[UR20][R6.64+0xc00], R14 ;  /* 0x000c000e0600798e */ /* 0x0003e4000c12e514 */
.L_x_191:
[----:B------:R-:W-:Y:S05]  /*2600*/  BSYNC.RECONVERGENT B1 ;  /* 0x0000000000017941 */ /* 0x000fea0003800200 */
.L_x_190:
[----:B------:R-:W-:Y:S01]  /*2610*/  ISETP.NE.AND P6, PT, R17, RZ, PT ;  /* 0x000000ff1100720c */ /* 0x000fe20003fc5270 */
[----:B------:R-:W-:Y:S01]  /*2620*/  BSSY.RECONVERGENT B1, `(.L_x_192) ;  /* 0x000000b000017945 */ /* 0x000fe20003800200 */
[----:B------:R-:W-:Y:S02]  /*2630*/  ISETP.NE.AND P0, PT, R9, UR27, PT ;  /* 0x0000001b09007c0c */ /* 0x000fe4000bf05270 */
[----:B------:R-:W-:Y:S02]  /*2640*/  ISETP.NE.AND P1, PT, R18, RZ, PT ;  /* 0x000000ff1200720c */ /* 0x000fe40003f25270 */
[----:B--2---:R-:W-:Y:S02]  /*2650*/  ISETP.NE.AND P2, PT, R19, RZ, PT ;  /* 0x000000ff1300720c */ /* 0x004fe40003f45270 */
[----:B------:R-:W-:Y:S02]  /*2660*/  ISETP.NE.AND P3, PT, R16, RZ, PT ;  /* 0x000000ff1000720c */ /* 0x000fe40003f65270 */
[----:B------:R-:W-:-:S02]  /*2670*/  ISETP.NE.AND P4, PT, R12, RZ, PT ;  /* 0x000000ff0c00720c */ /* 0x000fc40003f85270 */
[----:B------:R-:W-:Y:S01]  /*2680*/  ISETP.NE.AND P5, PT, R10, RZ, PT ;  /* 0x000000ff0a00720c */ /* 0x000fe20003fa5270 */
[----:B------:R-:W-:-:S12]  /*2690*/  @!P6 BRA `(.L_x_193) ;  /* 0x00000000000ce947 */ /* 0x000fd80003800000 */
[----:B01----:R-:W-:Y:S02]  /*26a0*/  IMAD.MOV.U32 R14, RZ, RZ, R17 ;  /* 0x000000ffff0e7224 */ /* 0x003fe400078e0011 */
[----:B------:R-:W-:-:S05]  /*26b0*/  IMAD.MOV.U32 R15, RZ, RZ, RZ ;  /* 0x000000ffff0f7224 */ /* 0x000fca00078e00ff */
[----:B------:R2:W-:Y:S02]  /*26c0*/  REDG.E.ADD.64.STRONG.GPU desc[UR20][R6.64+0x1400], R14 ;  /* 0x0014000e0600798e */ /* 0x0005e4000c12e514 */
.L_x_193:
[----:B------:R-:W-:Y:S05]  /*26d0*/  BSYNC.RECONVERGENT B1 ;  /* 0x0000000000017941 */ /* 0x000fea0003800200 */
.L_x_192:
[----:B------:R-:W-:Y:S04]  /*26e0*/  BSSY.RECONVERGENT B1, `(.L_x_194) ;  /* 0x0000005000017945 */ /* 0x000fe80003800200 */
[----:B------:R-:W-:Y:S05]  /*26f0*/  @!P1 BRA `(.L_x_195) ;  /* 0x00000000000c9947 */ /* 0x000fea0003800000 */
[----:B012---:R-:W-:Y:S02]  /*2700*/  IMAD.MOV.U32 R14, RZ, RZ, R18 ;  /* 0x000000ffff0e7224 */ /* 0x007fe400078e0012 */
[----:B------:R-:W-:-:S05]  /*2710*/  IMAD.MOV.U32 R15, RZ, RZ, RZ ;  /* 0x000000ffff0f7224 */ /* 0x000fca00078e00ff */
[----:B------:R3:W-:Y:S02]  /*2720*/  REDG.E.ADD.64.STRONG.GPU desc[UR20][R6.64+0x1c00], R14 ;  /* 0x001c000e0600798e */ /* 0x0007e4000c12e514 */
.L_x_195:
[----:B------:R-:W-:Y:S05]  /*2730*/  BSYNC.RECONVERGENT B1 ;  /* 0x0000000000017941 */ /* 0x000fea0003800200 */
.L_x_194:
[----:B------:R-:W-:Y:S04]  /*2740*/  BSSY.RECONVERGENT B1, `(.L_x_196) ;  /* 0x0000005000017945 */ /* 0x000fe80003800200 */
[----:B------:R-:W-:Y:S05]  /*2750*/  @!P2 BRA `(.L_x_197) ;  /* 0x00000000000ca947 */ /* 0x000fea0003800000 */
[----:B0123--:R-:W-:Y:S01]  /*2760*/  MOV R14, R19 ;  /* 0x00000013000e7202 */ /* 0x00ffe20000000f00 */
[----:B------:R-:W-:-:S05]  /*2770*/  IMAD.MOV.U32 R15, RZ, RZ, RZ ;  /* 0x000000ffff0f7224 */ /* 0x000fca00078e00ff */
[----:B------:R4:W-:Y:S02]  /*2780*/  REDG.E.ADD.64.STRONG.GPU desc[UR20][R6.64+0x2400], R14 ;  /* 0x0024000e0600798e */ /* 0x0009e4000c12e514 */
.L_x_197:
[----:B------:R-:W-:Y:S05]  /*2790*/  BSYNC.RECONVERGENT B1 ;  /* 0x0000000000017941 */ /* 0x000fea0003800200 */
.L_x_196:
[----:B------:R-:W-:Y:S04]  /*27a0*/  BSSY.RECONVERGENT B1, `(.L_x_198) ;  /* 0x0000004000017945 */ /* 0x000fe80003800200 */
[----:B------:R-:W-:Y:S05]  /*27b0*/  @!P3 BRA `(.L_x_199) ;  /* 0x000000000008b947 */ /* 0x000fea0003800000 */
[----:B------:R-:W-:-:S05]  /*27c0*/  IMAD.MOV.U32 R17, RZ, RZ, RZ ;  /* 0x000000ffff117224 */ /* 0x000fca00078e00ff */
[----:B------:R0:W-:Y:S02]  /*27d0*/  REDG.E.ADD.64.STRONG.GPU desc[UR20][R6.64+0x2c00], R16 ;  /* 0x002c00100600798e */ /* 0x0001e4000c12e514 */
.L_x_199:
[----:B------:R-:W-:Y:S05]  /*27e0*/  BSYNC.RECONVERGENT B1 ;  /* 0x0000000000017941 */ /* 0x000fea0003800200 */
.L_x_198:
[----:B------:R-:W-:Y:S04]  /*27f0*/  BSSY.RECONVERGENT B1, `(.L_x_200) ;  /* 0x0000004000017945 */ /* 0x000fe80003800200 */
[----:B------:R-:W-:Y:S05]  /*2800*/  @!P4 BRA `(.L_x_201) ;  /* 0x000000000008c947 */ /* 0x000fea0003800000 */
[----:B------:R-:W-:-:S05]  /*2810*/  IMAD.MOV.U32 R13, RZ, RZ, RZ ;  /* 0x000000ffff0d7224 */ /* 0x000fca00078e00ff */
[----:B------:R0:W-:Y:S02]  /*2820*/  REDG.E.ADD.64.STRONG.GPU desc[UR20][R6.64+0x3400], R12 ;  /* 0x0034000c0600798e */ /* 0x0001e4000c12e514 */
.L_x_201:
[----:B------:R-:W-:Y:S05]  /*2830*/  BSYNC.RECONVERGENT B1 ;  /* 0x0000000000017941 */ /* 0x000fea0003800200 */
.L_x_200:
[----:B------:R-:W-:Y:S04]  /*2840*/  BSSY.RECONVERGENT B1, `(.L_x_202) ;  /* 0x0000004000017945 */ /* 0x000fe80003800200 */
[----:B------:R-:W-:Y:S05]  /*2850*/  @!P5 BRA `(.L_x_203) ;  /* 0x000000000008d947 */ /* 0x000fea0003800000 */
[----:B------:R-:W-:-:S05]  /*2860*/  IMAD.MOV.U32 R11, RZ, RZ, RZ ;  /* 0x000000ffff0b7224 */ /* 0x000fca00078e00ff */
[----:B------:R0:W-:Y:S02]  /*2870*/  REDG.E.ADD.64.STRONG.GPU desc[UR20][R6.64+0x3c00], R10 ;  /* 0x003c000a0600798e */ /* 0x0001e4000c12e514 */
.L_x_203:
[----:B------:R-:W-:Y:S05]  /*2880*/  BSYNC.RECONVERGENT B1 ;  /* 0x0000000000017941 */ /* 0x000fea0003800200 */
.L_x_202:
[----:B------:R-:W-:Y:S05]  /*2890*/  @P0 BRA `(.L_x_204) ;  /* 0xfffffff800f80947 */ /* 0x000fea000383ffff */
[----:B------:R-:W-:-:S07]  /*28a0*/  IMAD.U32 R3, RZ, RZ, UR27 ;  /* 0x0000001bff037e24 */ /* 0x000fce000f8e00ff */
.L_x_187:
[----:B------:R-:W-:-:S09]  /*28b0*/  UISETP.NE.AND UP0, UPT, UR24, URZ, UPT ;  /* 0x000000ff1800728c */ /* 0x000fd2000bf05270 */
[----:B------:R-:W-:Y:S05]  /*28c0*/  BRA.U !UP0, `(.L_x_152) ;  /* 0x0000000508687547 */ /* 0x000fea000b800000 */
[----:B------:R-:W-:-:S13]  /*28d0*/  ISETP.GE.U32.AND P0, PT, R8, 0x3, PT ;  /* 0x000000030800780c */ /* 0x000fda0003f06070 */
[----:B------:R-:W-:Y:S05]  /*28e0*/  @!P0 BRA `(.L_x_205) ;  /* 0x0000000000bc8947 */ /* 0x000fea0003800000 */
[----:B01234-:R-:W-:Y:S01]  /*28f0*/  IMAD R7, R3, 0x400, R0 ;  /* 0x0000040003077824 */ /* 0x01ffe200078e0200 */
[----:B------:R-:W-:Y:S04]  /*2900*/  BSSY.RECONVERGENT B1, `(.L_x_206) ;  /* 0x000000f000017945 */ /* 0x000fe80003800200 */
[----:B------:R-:W0:Y:S04]  /*2910*/  LDS R10, [R7+0x200] ;  /* 0x00020000070a7984 */ /* 0x000e280000000800 */
[----:B------:R-:W1:Y:S04]  /*2920*/  LDS R12, [R7+0x600] ;  /* 0x00060000070c7984 */ /* 0x000e680000000800 */
[----:B------:R-:W2:Y:S04]  /*2930*/  LDS R6, [R7+0xa00] ;  /* 0x000a000007067984 */ /* 0x000ea80000000800 */
[----:B------:R-:W3:Y:S01]  /*2940*/  LDS R2, [R7+0xe00] ;  /* 0x000e000007027984 */ /* 0x000ee20000000800 */
[----:B0-----:R-:W-:-:S02]  /*2950*/  ISETP.NE.AND P0, PT, R10, RZ, PT ;  /* 0x000000ff0a00720c */ /* 0x001fc40003f05270 */
[----:B-1----:R-:W-:Y:S02]  /*2960*/  ISETP.NE.AND P1, PT, R12, RZ, PT ;  /* 0x000000ff0c00720c */ /* 0x002fe40003f25270 */
[----:B--2---:R-:W-:Y:S02]  /*2970*/  ISETP.NE.AND P2, PT, R6, RZ, PT ;  /* 0x000000ff0600720c */ /* 0x004fe40003f45270 */
[----:B---3--:R-:W-:-:S07]  /*2980*/  ISETP.NE.AND P3, PT, R2, RZ, PT ;  /* 0x000000ff0200720c */ /* 0x008fce0003f65270 */
[----:B------:R-:W-:Y:S06]  /*2990*/  @!P0 BRA `(.L_x_207) ;  /* 0x0000000000148947 */ /* 0x000fec0003800000 */
[----:B------:R-:W0:Y:S01]  /*29a0*/  LDC.64 R8, c[0x0][0x380] ;  /* 0x0000e000ff087b82 */ /* 0x000e220000000a00 */
[----:B------:R-:W-:Y:S01]  /*29b0*/  LEA R7, R3, R4, 0x8 ;  /* 0x0000000403077211 */ /* 0x000fe200078e40ff */
[----:B------:R-:W-:-:S04]  /*29c0*/  IMAD.MOV.U32 R11, RZ, RZ, RZ ;  /* 0x000000ffff0b7224 */ /* 0x000fc800078e00ff */
[----:B0-----:R-:W-:-:S05]  /*29d0*/  IMAD.WIDE.U32 R8, R7, 0x8, R8 ;  /* 0x0000000807087825 */ /* 0x001fca00078e0008 */
[----:B------:R0:W-:Y:S02]  /*29e0*/  REDG.E.ADD.64.STRONG.GPU desc[UR20][R8.64+0x400], R10 ;  /* 0x0004000a0800798e */ /* 0x0001e4000c12e514 */
.L_x_207:
[----:B------:R-:W-:Y:S05]  /*29f0*/  BSYNC.RECONVERGENT B1 ;  /* 0x0000000000017941 */ /* 0x000fea0003800200 */
.L_x_206:
[----:B------:R-:W-:Y:S04]  /*2a00*/  BSSY.RECONVERGENT B1, `(.L_x_208) ;  /* 0x0000009000017945 */ /* 0x000fe80003800200 */
[----:B------:R-:W-:Y:S05]  /*2a10*/  @!P1 BRA `(.L_x_209) ;  /* 0x00000000001c9947 */ /* 0x000fea0003800000 */
[----:B0-----:R-:W0:Y:S01]  /*2a20*/  LDC.64 R8, c[0x0][0x380] ;  /* 0x0000e000ff087b82 */ /* 0x001e220000000a00 */
[----:B------:R-:W-:Y:S02]  /*2a30*/  IMAD R7, R3, 0x100, R4 ;  /* 0x0000010003077824 */ /* 0x000fe400078e0204 */
[----:B------:R-:W-:Y:S02]  /*2a40*/  IMAD.MOV.U32 R10, RZ, RZ, R12 ;  /* 0x000000ffff0a7224 */ /* 0x000fe400078e000c */
[----:B------:R-:W-:Y:S02]  /*2a50*/  VIADD R7, R7, 0x100 ;  /* 0x0000010007077836 */ /* 0x000fe40000000000 */
[----:B------:R-:W-:Y:S02]  /*2a60*/  IMAD.MOV.U32 R11, RZ, RZ, RZ ;  /* 0x000000ffff0b7224 */ /* 0x000fe400078e00ff */
[----:B0-----:R-:W-:-:S05]  /*2a70*/  IMAD.WIDE.U32 R8, R7, 0x8, R8 ;  /* 0x0000000807087825 */ /* 0x001fca00078e0008 */
[----:B------:R1:W-:Y:S02]  /*2a80*/  REDG.E.ADD.64.STRONG.GPU desc[UR20][R8.64+0x400], R10 ;  /* 0x0004000a0800798e */ /* 0x0003e4000c12e514 */
.L_x_209:
[----:B------:R-:W-:Y:S05]  /*2a90*/  BSYNC.RECONVERGENT B1 ;  /* 0x0000000000017941 */ /* 0x000fea0003800200 */
.L_x_208:
[----:B------:R-:W-:Y:S04]  /*2aa0*/  BSSY.RECONVERGENT B1, `(.L_x_210) ;  /* 0x0000008000017945 */ /* 0x000fe80003800200 */
[----:B------:R-:W-:Y:S05]  /*2ab0*/  @!P2 BRA `(.L_x_211) ;  /* 0x000000000018a947 */ /* 0x000fea0003800000 */
[----:B01----:R-:W0:Y:S01]  /*2ac0*/  LDC.64 R8, c[0x0][0x380] ;  /* 0x0000e000ff087b82 */ /* 0x003e220000000a00 */
[----:B------:R-:W-:-:S05]  /*2ad0*/  IMAD R7, R3, 0x100, R4 ;  /* 0x0000010003077824 */ /* 0x000fca00078e0204 */
[----:B------:R-:W-:-:S05]  /*2ae0*/  IADD3 R7, PT, PT, R7, 0x200, RZ ;  /* 0x0000020007077810 */ /* 0x000fca0007ffe0ff */
[----:B0-----:R-:W-:-:S04]  /*2af0*/  IMAD.WIDE.U32 R8, R7, 0x8, R8 ;  /* 0x0000000807087825 */ /* 0x001fc800078e0008 */
[----:B------:R-:W-:-:S05]  /*2b00*/  IMAD.MOV.U32 R7, RZ, RZ, RZ ;  /* 0x000000ffff077224 */ /* 0x000fca00078e00ff */
[----:B------:R2:W-:Y:S02]  /*2b10*/  REDG.E.ADD.64.STRONG.GPU desc[UR20][R8.64+0x400], R6 ;  /* 0x000400060800798e */ /* 0x0005e4000c12e514 */
.L_x_211:
[----:B------:R-:W-:Y:S05]  /*2b20*/  BSYNC.RECONVERGENT B1 ;  /* 0x0000000000017941 */ /* 0x000fea0003800200 */
.L_x_210:
[----:B------:R-:W-:Y:S04]  /*2b30*/  BSSY.RECONVERGENT B1, `(.L_x_212) ;  /* 0x0000009000017945 */ /* 0x000fe80003800200 */
[----:B------:R-:W-:Y:S05]  /*2b40*/  @!P3 BRA `(.L_x_213) ;  /* 0x00000000001cb947 */ /* 0x000fea0003800000 */
[----:B--2---:R-:W2:Y:S01]  /*2b50*/  LDC.64 R6, c[0x0][0x380] ;  /* 0x0000e000ff067b82 */ /* 0x004ea20000000a00 */
[----:B01----:R-:W-:Y:S02]  /*2b60*/  IMAD R9, R3, 0x100, R4 ;  /* 0x0000010003097824 */ /* 0x003fe400078e0204 */
[----:B------:R-:W-:Y:S02]  /*2b70*/  IMAD.MOV.U32 R8, RZ, RZ, R2 ;  /* 0x000000ffff087224 */ /* 0x000fe400078e0002 */
[----:B------:R-:W-:-:S04]  /*2b80*/  VIADD R9, R9, 0x300 ;  /* 0x0000030009097836 */ /* 0x000fc80000000000 */
[----:B--2---:R-:W-:-:S04]  /*2b90*/  IMAD.WIDE.U32 R6, R9, 0x8, R6 ;  /* 0x0000000809067825 */ /* 0x004fc800078e0006 */
[----:B------:R-:W-:-:S05]  /*2ba0*/  IMAD.MOV.U32 R9, RZ, RZ, RZ ;  /* 0x000000ffff097224 */ /* 0x000fca00078e00ff */
[----:B------:R3:W-:Y:S02]  /*2bb0*/  REDG.E.ADD.64.STRONG.GPU desc[UR20][R6.64+0x400], R8 ;  /* 0x000400080600798e */ /* 0x0007e4000c12e514 */
.L_x_213:
[----:B------:R-:W-:Y:S05]  /*2bc0*/  BSYNC.RECONVERGENT B1 ;  /* 0x0000000000017941 */ /* 0x000fea0003800200 */
.L_x_212:
[----:B------:R-:W-:-:S07]  /*2bd0*/  VIADD R3, R3, 0x4 ;  /* 0x0000000403037836 */ /* 0x000fce0000000000 */
.L_x_205:
[----:B------:R-:W-:-:S09]  /*2be0*/  UISETP.NE.AND UP0, UPT, UR25, URZ, UPT ;  /* 0x000000ff1900728c */ /* 0x000fd2000bf05270 */
[----:B------:R-:W-:Y:S05]  /*2bf0*/  BRA.U !UP0, `(.L_x_152) ;  /* 0x00000001089c7547 */ /* 0x000fea000b800000 */
[----:B------:R-:W-:-:S13]  /*2c00*/  ISETP.NE.AND P0, PT, R5, RZ, PT ;  /* 0x000000ff0500720c */ /* 0x000fda0003f05270 */
[----:B------:R-:W-:Y:S05]  /*2c10*/  @!P0 BRA `(.L_x_214) ;  /* 0x0000000000648947 */ /* 0x000fea0003800000 */
[----:B01234-:R-:W-:Y:S01]  /*2c20*/  LEA R6, R3, R0, 0xa ;  /* 0x0000000003067211 */ /* 0x01ffe200078e50ff */
[----:B------:R-:W-:Y:S04]  /*2c30*/  BSSY.RECONVERGENT B1, `(.L_x_215) ;  /* 0x000000c000017945 */ /* 0x000fe80003800200 */
[----:B------:R-:W0:Y:S04]  /*2c40*/  LDS R2, [R6+0x200] ;  /* 0x0002000006027984 */ /* 0x000e280000000800 */
[----:B------:R-:W1:Y:S01]  /*2c50*/  LDS R5, [R6+0x600] ;  /* 0x0006000006057984 */ /* 0x000e620000000800 */
[----:B0-----:R-:W-:-:S02]  /*2c60*/  ISETP.NE.AND P0, PT, R2, RZ, PT ;  /* 0x000000ff0200720c */ /* 0x001fc40003f05270 */
[----:B-1----:R-:W-:-:S11]  /*2c70*/  ISETP.NE.AND P1, PT, R5, RZ, PT ;  /* 0x000000ff0500720c */ /* 0x002fd60003f25270 */
[----:B------:R-:W-:Y:S05]  /*2c80*/  @!P0 BRA `(.L_x_216) ;  /* 0x0000000000188947 */ /* 0x000fea0003800000 */
[----:B------:R-:W0:Y:S01]  /*2c90*/  LDC.64 R6, c[0x0][0x380] ;  /* 0x0000e000ff067b82 */ /* 0x000e220000000a00 */
[----:B------:R-:W-:-:S04]  /*2ca0*/  IMAD R9, R3, 0x100, R4 ;  /* 0x0000010003097824 */ /* 0x000fc800078e0204 */
[----:B0-----:R-:W-:-:S04]  /*2cb0*/  IMAD.WIDE.U32 R8, R9, 0x8, R6 ;  /* 0x0000000809087825 */ /* 0x001fc800078e0006 */
[----:B------:R-:W-:Y:S02]  /*2cc0*/  IMAD.MOV.U32 R6, RZ, RZ, R2 ;  /* 0x000000ffff067224 */ /* 0x000fe400078e0002 */
[----:B------:R-:W-:-:S05]  /*2cd0*/  IMAD.MOV.U32 R7, RZ, RZ, RZ ;  /* 0x000000ffff077224 */ /* 0x000fca00078e00ff */
[----:B------:R0:W-:Y:S02]  /*2ce0*/  REDG.E.ADD.64.STRONG.GPU desc[UR20][R8.64+0x400], R6 ;  /* 0x000400060800798e */ /* 0x0001e4000c12e514 */
.L_x_216:
[----:B------:R-:W-:Y:S05]  /*2cf0*/  BSYNC.RECONVERGENT B1 ;  /* 0x0000000000017941 */ /* 0x000fea0003800200 */
.L_x_215:
[----:B------:R-:W-:Y:S04]  /*2d00*/  BSSY.RECONVERGENT B1, `(.L_x_217) ;  /* 0x0000009000017945 */ /* 0x000fe80003800200 */
[----:B------:R-:W-:Y:S05]  /*2d10*/  @!P1 BRA `(.L_x_218) ;  /* 0x00000000001c9947 */ /* 0x000fea0003800000 */
[----:B0-----:R-:W0:Y:S01]  /*2d20*/  LDC.64 R6, c[0x0][0x380] ;  /* 0x0000e000ff067b82 */ /* 0x001e220000000a00 */
[----:B------:R-:W-:-:S04]  /*2d30*/  IMAD R2, R3, 0x100, R4 ;  /* 0x0000010003027824 */ /* 0x000fc800078e0204 */
[----:B------:R-:W-:-:S04]  /*2d40*/  VIADD R9, R2, 0x100 ;  /* 0x0000010002097836 */ /* 0x000fc80000000000 */
[----:B0-----:R-:W-:-:S04]  /*2d50*/  IMAD.WIDE.U32 R8, R9, 0x8, R6 ;  /* 0x0000000809087825 */ /* 0x001fc800078e0006 */
[----:B------:R-:W-:Y:S02]  /*2d60*/  HFMA2 R7, -RZ, RZ, 0, 0 ;  /* 0x00000000ff077431 */ /* 0x000fe400000001ff */
[----:B------:R-:W-:-:S05]  /*2d70*/  IMAD.MOV.U32 R6, RZ, RZ, R5 ;  /* 0x000000ffff067224 */ /* 0x000fca00078e0005 */
[----:B------:R1:W-:Y:S02]  /*2d80*/  REDG.E.ADD.64.STRONG.GPU desc[UR20][R8.64+0x400], R6 ;  /* 0x000400060800798e */ /* 0x0003e4000c12e514 */
.L_x_218:
[----:B------:R-:W-:Y:S05]  /*2d90*/  BSYNC.RECONVERGENT B1 ;  /* 0x0000000000017941 */ /* 0x000fea0003800200 */
.L_x_217:
[----:B------:R-:W-:-:S07]  /*2da0*/  VIADD R3, R3, 0x2 ;  /* 0x0000000203037836 */ /* 0x000fce0000000000 */
.L_x_214:
[----:B------:R-:W-:-:S09]  /*2db0*/  UISETP.NE.AND UP0, UPT, UR9, URZ, UPT ;  /* 0x000000ff0900728c */ /* 0x000fd2000bf05270 */
[----:B------:R-:W-:Y:S05]  /*2dc0*/  BRA.U !UP0, `(.L_x_152) ;  /* 0x0000000108287547 */ /* 0x000fea000b800000 */
[----:B------:R-:W-:-:S05]  /*2dd0*/  IMAD R2, R3, 0x400, R0 ;  /* 0x0000040003027824 */ /* 0x000fca00078e0200 */
[----:B------:R-:W5:Y:S02]  /*2de0*/  LDS R5, [R2+0x200] ;  /* 0x0002000002057984 */ /* 0x000f640000000800 */
[----:B-----5:R-:W-:-:S13]  /*2df0*/  ISETP.NE.AND P0, PT, R5, RZ, PT ;  /* 0x000000ff0500720c */ /* 0x020fda0003f05270 */
[----:B------:R-:W-:Y:S05]  /*2e00*/  @!P0 BRA `(.L_x_152) ;  /* 0x0000000000188947 */ /* 0x000fea0003800000 */
[----:B01234-:R-:W0:Y:S01]  /*2e10*/  LDC.64 R6, c[0x0][0x380] ;  /* 0x0000e000ff067b82 */ /* 0x01fe220000000a00 */
[----:B------:R-:W-:-:S04]  /*2e20*/  IMAD R3, R3, 0x100, R4 ;  /* 0x0000010003037824 */ /* 0x000fc800078e0204 */
[----:B0-----:R-:W-:-:S04]  /*2e30*/  IMAD.WIDE.U32 R2, R3, 0x8, R6 ;  /* 0x0000000803027825 */ /* 0x001fc800078e0006 */
[----:B------:R-:W-:Y:S02]  /*2e40*/  IMAD.MOV.U32 R6, RZ, RZ, R5 ;  /* 0x000000ffff067224 */ /* 0x000fe400078e0005 */
[----:B------:R-:W-:-:S05]  /*2e50*/  IMAD.MOV.U32 R7, RZ, RZ, RZ ;  /* 0x000000ffff077224 */ /* 0x000fca00078e00ff */
[----:B------:R0:W-:Y:S02]  /*2e60*/  REDG.E.ADD.64.STRONG.GPU desc[UR20][R2.64+0x400], R6 ;  /* 0x000400060200798e */ /* 0x0001e4000c12e514 */
.L_x_152:
[----:B------:R-:W-:Y:S05]  /*2e70*/  BSYNC.RECONVERGENT B0 ;  /* 0x0000000000007941 */ /* 0x000fea0003800200 */
.L_x_151:
[----:B------:R-:W-:Y:S01]  /*2e80*/  BAR.SYNC.DEFER_BLOCKING 0x0 ;  /* 0x0000000000007b1d */ /* 0x000fe20000010000 */
[----:B------:R-:W-:-:S04]  /*2e90*/  UIADD3 UR6, UP0, UPT, UR6, 0x1, URZ ;  /* 0x0000000106067890 */ /* 0x000fc8000ff1e0ff */
[----:B------:R-:W-:Y:S02]  /*2ea0*/  UIADD3.X UR7, UPT, UPT, URZ, UR7, URZ, UP0, !UPT ;  /* 0x00000007ff077290 */ /* 0x000fe400087fe4ff */
[----:B------:R-:W-:-:S04]  /*2eb0*/  UISETP.NE.U32.AND UP0, UPT, UR6, UR11, UPT ;  /* 0x0000000b0600728c */ /* 0x000fc8000bf05070 */
[----:B------:R-:W-:-:S09]  /*2ec0*/  UISETP.NE.AND.EX UP0, UPT, UR7, UR12, UPT, UP0 ;  /* 0x0000000c0700728c */ /* 0x000fd2000bf05300 */
[----:B------:R-:W-:Y:S05]  /*2ed0*/  BRA.U UP0, `(.L_x_219) ;  /* 0xffffffd100f07547 */ /* 0x000fea000b83ffff */
[----:B------:R-:W-:Y:S05]  /*2ee0*/  EXIT ;  /* 0x000000000000794d */ /* 0x000fea0003800000 */
.L_x_220:
        /* <DEDUP_REMOVED lines=9> */
.L_x_742:


//--------------------- .text._ZN3cub18CUB_300001_SM_10006detail10radix_sort31DeviceRadixSortSingleTileKernelINS1_5radix10policy_hubIiiyE10Policy1000ELNS0_9SortOrderE0EiiyNS1_21identity_decomposer_tEEEvPKT1_PSA_PKT2_PSE_T3_iiT4_ --------------------------
	.section	.text._ZN3cub18CUB_300001_SM_10006detail10radix_sort31DeviceRadixSortSingleTileKernelINS1_5radix10policy_hubIiiyE10Policy1000ELNS0_9SortOrderE0EiiyNS1_21identity_decomposer_tEEEvPKT1_PSA_PKT2_PSE_T3_iiT4_,"ax",@progbits
	.align	128
        .global         _ZN3cub18CUB_300001_SM_10006detail10radix_sort31DeviceRadixSortSingleTileKernelINS1_5radix10policy_hubIiiyE10Policy1000ELNS0_9SortOrderE0EiiyNS1_21identity_decomposer_tEEEvPKT1_PSA_PKT2_PSE_T3_iiT4_
        .type           _ZN3cub18CUB_300001_SM_10006detail10radix_sort31DeviceRadixSortSingleTileKernelINS1_5radix10policy_hubIiiyE10Policy1000ELNS0_9SortOrderE0EiiyNS1_21identity_decomposer_tEEEvPKT1_PSA_PKT2_PSE_T3_iiT4_,@function
        .size           _ZN3cub18CUB_300001_SM_10006detail10radix_sort31DeviceRadixSortSingleTileKernelINS1_5radix10policy_hubIiiyE10Policy1000ELNS0_9SortOrderE0EiiyNS1_21identity_decomposer_tEEEvPKT1_PSA_PKT2_PSE_T3_iiT4_,(.L_x_743 - _ZN3cub18CUB_300001_SM_10006detail10radix_sort31DeviceRadixSortSingleTileKernelINS1_5radix10policy_hubIiiyE10Policy1000ELNS0_9SortOrderE0EiiyNS1_21identity_decomposer_tEEEvPKT1_PSA_PKT2_PSE_T3_iiT4_)
        .other          _ZN3cub18CUB_300001_SM_10006detail10radix_sort31DeviceRadixSortSingleTileKernelINS1_5radix10policy_hubIiiyE10Policy1000ELNS0_9SortOrderE0EiiyNS1_21identity_decomposer_tEEEvPKT1_PSA_PKT2_PSE_T3_iiT4_,@"STO_CUDA_ENTRY STV_DEFAULT"
_ZN3cub18CUB_300001_SM_10006detail10radix_sort31DeviceRadixSortSingleTileKernelINS1_5radix10policy_hubIiiyE10Policy1000ELNS0_9SortOrderE0EiiyNS1_21identity_decomposer_tEEEvPKT1_PSA_PKT2_PSE_T3_iiT4_:
.text._ZN3cub18CUB_300001_SM_10006detail10radix_sort31DeviceRadixSortSingleTileKernelINS1_5radix10policy_hubIiiyE10Policy1000ELNS0_9SortOrderE0EiiyNS1_21identity_decomposer_tEEEvPKT1_PSA_PKT2_PSE_T3_iiT4_:
[----:B------:R-:W-:Y:S01]  /*0000*/  LDC R1, c[0x0][0x37c] ;  /* 0x0000df00ff017b82 */ /* 0x000fe20000000800 */
[----:B------:R-:W0:Y:S01]  /*0010*/  S2R R0, SR_TID.X ;  /* 0x0000000000007919 */ /* 0x000e220000002100 */
[----:B------:R-:W1:Y:S06]  /*0020*/  LDCU UR4, c[0x0][0x3a0] ;  /* 0x00007400ff0477ac */ /* 0x000e6c0008000800 */
[----:B------:R-:W2:Y:S01]  /*0030*/  LDC.64 R6, c[0x0][0x380] ;  /* 0x0000e000ff067b82 */ /* 0x000ea20000000a00 */
[----:B------:R-:W3:Y:S01]  /*0040*/  LDCU.64 UR8, c[0x0][0x358] ;  /* 0x00006b00ff0877ac */ /* 0x000ee20008000a00 */
[----:B------:R-:W4:Y:S01]  /*0050*/  LDCU UR10, c[0x0][0x3ac] ;  /* 0x00007580ff0a77ac */ /* 0x000f220008000800 */
[----:B0-----:R-:W-:-:S04]  /*0060*/  IMAD R9, R0, 0x13, RZ ;  /* 0x0000001300097824 */ /* 0x001fc800078e02ff */
[C---:B------:R-:W-:Y:S01]  /*0070*/  VIADD R4, R9.reuse, 0x1 ;  /* 0x0000000109047836 */ /* 0x040fe20000000000 */
[C---:B-1----:R-:W-:Y:S01]  /*0080*/  ISETP.GE.AND P6, PT, R9.reuse, UR4, PT ;  /* 0x0000000409007c0c */ /* 0x042fe2000bfc6270 */
[C---:B------:R-:W-:Y:S02]  /*0090*/  VIADD R8, R9.reuse, 0x5 ;  /* 0x0000000509087836 */ /* 0x040fe40000000000 */
[C---:B--2---:R-:W-:Y:S01]  /*00a0*/  IMAD.WIDE.U32 R6, R9.reuse, 0x4, R6 ;  /* 0x0000000409067825 */ /* 0x044fe200078e0006 */
[----:B------:R-:W-:Y:S02]  /*00b0*/  ISETP.GE.AND P5, PT, R4, UR4, PT ;  /* 0x0000000404007c0c */ /* 0x000fe4000bfa6270 */
[----:B------:R-:W-:Y:S01]  /*00c0*/  ISETP.GE.AND P1, PT, R8, UR4, PT ;  /* 0x0000000408007c0c */ /* 0x000fe2000bf26270 */
[C---:B------:R-:W-:Y:S01]  /*00d0*/  VIADD R5, R9.reuse, 0x2 ;  /* 0x0000000209057836 */ /* 0x040fe20000000000 */
[----:B------:R-:W-:Y:S01]  /*00e0*/  P2R R46, PR, RZ, 0x20 ;  /* 0x00000020ff2e7803 */ /* 0x000fe20000000000 */
[C---:B------:R-:W-:Y:S01]  /*00f0*/  VIADD R10, R9.reuse, 0x6 ;  /* 0x00000006090a7836 */ /* 0x040fe20000000000 */
[----:B------:R-:W-:Y:S01]  /*0100*/  P2R R49, PR, RZ, 0x2 ;  /* 0x00000002ff317803 */ /* 0x000fe20000000000 */
[----:B------:R-:W-:Y:S01]  /*0110*/  VIADD R4, R9, 0x3 ;  /* 0x0000000309047836 */ /* 0x000fe20000000000 */
[----:B------:R-:W-:Y:S01]  /*0120*/  ISETP.GE.AND P4, PT, R5, UR4, PT ;  /* 0x0000000405007c0c */ /* 0x000fe2000bf86270 */
[C---:B------:R-:W-:Y:S01]  /*0130*/  VIADD R5, R9.reuse, 0x4 ;  /* 0x0000000409057836 */ /* 0x040fe20000000000 */
[----:B------:R-:W-:Y:S01]  /*0140*/  ISETP.GE.AND P0, PT, R10, UR4, PT ;  /* 0x000000040a007c0c */ /* 0x000fe2000bf06270 */
[----:B------:R-:W-:Y:S01]  /*0150*/  VIADD R29, R9, 0x9 ;  /* 0x00000009091d7836 */ /* 0x000fe20000000000 */
[----:B------:R-:W-:Y:S01]  /*0160*/  ISETP.GE.AND P3, PT, R4, UR4, PT ;  /* 0x0000000404007c0c */ /* 0x000fe2000bf66270 */
[----:B---3--:R-:W2:Y:S01]  /*0170*/  @!P5 LDG.E R8, desc[UR8][R6.64+0x4] ;  /* 0x000004080608d981 */ /* 0x008ea2000c1e1900 */
[----:B------:R-:W-:Y:S01]  /*0180*/  ISETP.GE.AND P2, PT, R5, UR4, PT ;  /* 0x0000000405007c0c */ /* 0x000fe2000bf46270 */
[C---:B------:R-:W-:Y:S01]  /*0190*/  VIADD R4, R9.reuse, 0x7 ;  /* 0x0000000709047836 */ /* 0x040fe20000000000 */
[----:B------:R-:W-:Y:S01]  /*01a0*/  P2R R50, PR, RZ, 0x1 ;  /* 0x00000001ff327803 */ /* 0x000fe20000000000 */
[----:B------:R-:W3:Y:S01]  /*01b0*/  @!P1 LDG.E R35, desc[UR8][R6.64+0x14] ;  /* 0x0000140806239981 */ /* 0x000ee2000c1e1900 */
[C---:B------:R-:W-:Y:S01]  /*01c0*/  VIADD R5, R9.reuse, 0x8 ;  /* 0x0000000809057836 */ /* 0x040fe20000000000 */
[----:B------:R-:W-:Y:S01]  /*01d0*/  P2R R47, PR, RZ, 0x8 ;  /* 0x00000008ff2f7803 */ /* 0x000fe20000000000 */
[C---:B------:R-:W-:Y:S01]  /*01e0*/  VIADD R30, R9.reuse, 0xa ;  /* 0x0000000a091e7836 */ /* 0x040fe20000000000 */
[----:B------:R-:W4:Y:S01]  /*01f0*/  @!P4 LDG.E R10, desc[UR8][R6.64+0x8] ;  /* 0x00000808060ac981 */ /* 0x000f22000c1e1900 */
[C---:B------:R-:W-:Y:S01]  /*0200*/  VIADD R31, R9.reuse, 0xb ;  /* 0x0000000b091f7836 */ /* 0x040fe20000000000 */
[----:B------:R-:W-:Y:S01]  /*0210*/  P2R R48, PR, RZ, 0x4 ;  /* 0x00000004ff307803 */ /* 0x000fe20000000000 */
[C---:B------:R-:W-:Y:S01]  /*0220*/  VIADD R32, R9.reuse, 0xc ;  /* 0x0000000c09207836 */ /* 0x040fe20000000000 */
[----:B------:R-:W3:Y:S01]  /*0230*/  @!P3 LDG.E R11, desc[UR8][R6.64+0xc] ;  /* 0x00000c08060bb981 */ /* 0x000ee2000c1e1900 */
[----:B------:R-:W-:Y:S01]  /*0240*/  VIADD R33, R9, 0x10 ;  /* 0x0000001009217836 */ /* 0x000fe20000000000 */
[----:B------:R-:W-:-:S02]  /*0250*/  P2R R45, PR, RZ, 0x10 ;  /* 0x00000010ff2d7803 */ /* 0x000fc40000000000 */
[----:B------:R-:W3:Y:S04]  /*0260*/  @!P2 LDG.E R34, desc[UR8][R6.64+0x10] ;  /* 0x000010080622a981 */ /* 0x000ee8000c1e1900 */
[----:B------:R-:W3:Y:S01]  /*0270*/  @!P0 LDG.E R36, desc[UR8][R6.64+0x18] ;  /* 0x0000180806248981 */ /* 0x000ee2000c1e1900 */
[----:B------:R-:W-:-:S03]  /*0280*/  ISETP.GE.AND P0, PT, R4, UR4, PT ;  /* 0x0000000404007c0c */ /* 0x000fc6000bf06270 */
[----:B------:R-:W3:Y:S01]  /*0290*/  @!P6 LDG.E R61, desc[UR8][R6.64] ;  /* 0x00000008063de981 */ /* 0x000ee2000c1e1900 */
[----:B------:R-:W-:-:S09]  /*02a0*/  P2R R51, PR, RZ, 0x1 ;  /* 0x00000001ff337803 */ /* 0x000fd20000000000 */
[----:B------:R-:W3:Y:S01]  /*02b0*/  @!P0 LDG.E R37, desc[UR8][R6.64+0x1c] ;  /* 0x00001c0806258981 */ /* 0x000ee2000c1e1900 */
[----:B------:R-:W-:Y:S02]  /*02c0*/  ISETP.GE.AND P0, PT, R5, UR4, PT ;  /* 0x0000000405007c0c */ /* 0x000fe4000bf06270 */
[----:B------:R-:W0:Y:S02]  /*02d0*/  LDC.64 R4, c[0x0][0x390] ;  /* 0x0000e400ff047b82 */ /* 0x000e240000000a00 */
[----:B------:R-:W-:-:S09]  /*02e0*/  P2R R52, PR, RZ, 0x1 ;  /* 0x00000001ff347803 */ /* 0x000fd20000000000 */
[----:B------:R-:W3:Y:S01]  /*02f0*/  @!P0 LDG.E R38, desc[UR8][R6.64+0x20] ;  /* 0x0000200806268981 */ /* 0x000ee2000c1e1900 */
[----:B------:R-:W-:-:S04]  /*0300*/  ISETP.GE.AND P0, PT, R29, UR4, PT ;  /* 0x000000041d007c0c */ /* 0x000fc8000bf06270 */
[----:B------:R-:W-:-:S09]  /*0310*/  P2R R53, PR, RZ, 0x1 ;  /* 0x00000001ff357803 */ /* 0x000fd20000000000 */
[----:B------:R-:W3:Y:S01]  /*0320*/  @!P0 LDG.E R39, desc[UR8][R6.64+0x24] ;  /* 0x0000240806278981 */ /* 0x000ee2000c1e1900 */
[----:B------:R-:W-:Y:S01]  /*0330*/  ISETP.GE.AND P0, PT, R30, UR4, PT ;  /* 0x000000041e007c0c */ /* 0x000fe2000bf06270 */
[----:B------:R-:W-:-:S05]  /*0340*/  VIADD R30, R9, 0xd ;  /* 0x0000000d091e7836 */ /* 0x000fca0000000000 */
[----:B------:R-:W-:Y:S02]  /*0350*/  ISETP.GE.AND P1, PT, R30, UR4, PT ;  /* 0x000000041e007c0c */ /* 0x000fe4000bf26270 */
[----:B------:R-:W-:Y:S02]  /*0360*/  P2R R54, PR, RZ, 0x1 ;  /* 0x00000001ff367803 */ /* 0x000fe40000000000 */
[----:B------:R-:W-:-:S03]  /*0370*/  P2R R58, PR, RZ, 0x2 ;  /* 0x00000002ff3a7803 */ /* 0x000fc60000000000 */
[----:B------:R-:W3:Y:S01]  /*0380*/  @!P0 LDG.E R40, desc[UR8][R6.64+0x28] ;  /* 0x0000280806288981 */ /* 0x000ee2000c1e1900 */
[----:B------:R-:W-:-:S05]  /*0390*/  ISETP.GE.AND P0, PT, R31, UR4, PT ;  /* 0x000000041f007c0c */ /* 0x000fca000bf06270 */
[----:B------:R-:W3:Y:S01]  /*03a0*/  @!P1 LDG.E R62, desc[UR8][R6.64+0x34] ;  /* 0x00003408063e9981 */ /* 0x000ee2000c1e1900 */
[----:B------:R-:W-:-:S04]  /*03b0*/  ISETP.NE.AND P1, PT, R54, RZ, PT ;  /* 0x000000ff3600720c */ /* 0x000fc80003f25270 */
[----:B------:R-:W-:Y:S02]  /*03c0*/  P2R R57, PR, RZ, 0x2 ;  /* 0x00000002ff397803 */ /* 0x000fe40000000000 */
[----:B------:R-:W-:Y:S01]  /*03d0*/  ISETP.NE.AND P1, PT, R53, RZ, PT ;  /* 0x000000ff3500720c */ /* 0x000fe20003f25270 */
[----:B------:R-:W3:Y:S03]  /*03e0*/  @!P0 LDG.E R41, desc[UR8][R6.64+0x2c] ;  /* 0x00002c0806298981 */ /* 0x000ee6000c1e1900 */
[----:B------:R-:W-:Y:S02]  /*03f0*/  P2R R56, PR, RZ, 0x2 ;  /* 0x00000002ff387803 */ /* 0x000fe40000000000 */
[----:B------:R-:W-:Y:S02]  /*0400*/  ISETP.NE.AND P1, PT, R52, RZ, PT ;  /* 0x000000ff3400720c */ /* 0x000fe40003f25270 */
[----:B------:R-:W-:-:S02]  /*0410*/  P2R R60, PR, RZ, 0x1 ;  /* 0x00000001ff3c7803 */ /* 0x000fc40000000000 */
[----:B------:R-:W-:Y:S02]  /*0420*/  P2R R55, PR, RZ, 0x2 ;  /* 0x00000002ff377803 */ /* 0x000fe40000000000 */
[----:B------:R-:W-:Y:S02]  /*0430*/  ISETP.GE.AND P0, PT, R32, UR4, PT ;  /* 0x0000000420007c0c */ /* 0x000fe4000bf06270 */
[----:B------:R-:W-:Y:S01]  /*0440*/  ISETP.NE.AND P1, PT, R51, RZ, PT ;  /* 0x000000ff3300720c */ /* 0x000fe20003f25270 */
[----:B------:R-:W-:-:S03]  /*0450*/  VIADD R32, R9, 0xf ;  /* 0x0000000f09207836 */ /* 0x000fc60000000000 */
[----:B------:R-:W-:Y:S02]  /*0460*/  P2R R54, PR, RZ, 0x2 ;  /* 0x00000002ff367803 */ /* 0x000fe40000000000 */
[----:B------:R-:W-:Y:S02]  /*0470*/  ISETP.NE.AND P1, PT, R50, RZ, PT ;  /* 0x000000ff3200720c */ /* 0x000fe40003f25270 */
[----:B------:R-:W-:Y:S02]  /*0480*/  ISETP.GE.AND P3, PT, R32, UR4, PT ;  /* 0x0000000420007c0c */ /* 0x000fe4000bf66270 */
[----:B------:R-:W-:Y:S01]  /*0490*/  P2R R53, PR, RZ, 0x2 ;  /* 0x00000002ff357803 */ /* 0x000fe20000000000 */
[----:B------:R-:W3:Y:S01]  /*04a0*/  @!P0 LDG.E R42, desc[UR8][R6.64+0x30] ;  /* 0x00003008062a8981 */ /* 0x000ee2000c1e1900 */
[----:B------:R-:W-:Y:S01]  /*04b0*/  ISETP.NE.AND P1, PT, R49, RZ, PT ;  /* 0x000000ff3100720c */ /* 0x000fe20003f25270 */
[----:B------:R-:W-:-:S03]  /*04c0*/  VIADD R31, R9, 0xe ;  /* 0x0000000e091f7836 */ /* 0x000fc60000000000 */
[----:B------:R-:W-:Y:S01]  /*04d0*/  P2R R51, PR, RZ, 0x2 ;  /* 0x00000002ff337803 */ /* 0x000fe20000000000 */
[C---:B------:R-:W-:Y:S01]  /*04e0*/  VIADD R43, R9.reuse, 0x11 ;  /* 0x00000011092b7836 */ /* 0x040fe20000000000 */
[----:B------:R-:W-:Y:S01]  /*04f0*/  ISETP.NE.AND P1, PT, R48, RZ, PT ;  /* 0x000000ff3000720c */ /* 0x000fe20003f25270 */
[----:B------:R-:W-:Y:S01]  /*0500*/  VIADD R44, R9, 0x12 ;  /* 0x00000012092c7836 */ /* 0x000fe20000000000 */
[----:B------:R-:W-:Y:S02]  /*0510*/  ISETP.GE.AND P2, PT, R31, UR4, PT ;  /* 0x000000041f007c0c */ /* 0x000fe4000bf46270 */
[----:B------:R-:W-:Y:S02]  /*0520*/  P2R R49, PR, RZ, 0x2 ;  /* 0x00000002ff317803 */ /* 0x000fe40000000000 */
[----:B------:R-:W-:Y:S02]  /*0530*/  ISETP.NE.AND P1, PT, R47, RZ, PT ;  /* 0x000000ff2f00720c */ /* 0x000fe40003f25270 */
[----:B------:R-:W-:Y:S01]  /*0540*/  ISETP.GE.AND P4, PT, R33, UR4, PT ;  /* 0x0000000421007c0c */ /* 0x000fe2000bf86270 */
[----:B------:R-:W3:Y:S01]  /*0550*/  @!P3 LDG.E R47, desc[UR8][R6.64+0x3c] ;  /* 0x00003c08062fb981 */ /* 0x000ee2000c1e1900 */
[----:B------:R-:W-:-:S02]  /*0560*/  ISETP.GE.AND P5, PT, R43, UR4, PT ;  /* 0x000000042b007c0c */ /* 0x000fc4000bfa6270 */
[----:B------:R-:W-:Y:S02]  /*0570*/  ISETP.GE.AND P6, PT, R44, UR4, PT ;  /* 0x000000042c007c0c */ /* 0x000fe4000bfc6270 */
[----:B------:R-:W-:Y:S02]  /*0580*/  P2R R48, PR, RZ, 0x2 ;  /* 0x00000002ff307803 */ /* 0x000fe40000000000 */
[----:B------:R-:W-:-:S04]  /*0590*/  ISETP.NE.AND P1, PT, R45, RZ, PT ;  /* 0x000000ff2d00720c */ /* 0x000fc80003f25270 */
[----:B------:R-:W-:Y:S01]  /*05a0*/  P2R R45, PR, RZ, 0x2 ;  /* 0x00000002ff2d7803 */ /* 0x000fe20000000000 */
[----:B0-----:R-:W-:Y:S01]  /*05b0*/  IMAD.WIDE.U32 R4, R9, 0x4, R4 ;  /* 0x0000000409047825 */ /* 0x001fe200078e0004 */
[----:B------:R-:W-:Y:S01]  /*05c0*/  ISETP.NE.AND P1, PT, R46, RZ, PT ;  /* 0x000000ff2e00720c */ /* 0x000fe20003f25270 */
[----:B------:R-:W3:Y:S01]  /*05d0*/  @!P4 LDG.E R50, desc[UR8][R6.64+0x40] ;  /* 0x000040080632c981 */ /* 0x000ee2000c1e1900 */
[----:B------:R-:W-:-:S03]  /*05e0*/  P2R R59, PR, RZ, 0x1 ;  /* 0x00000001ff3b7803 */ /* 0x000fc60000000000 */
[----:B------:R-:W3:Y:S01]  /*05f0*/  @!P2 LDG.E R46, desc[UR8][R6.64+0x38] ;  /* 0x00003808062ea981 */ /* 0x000ee2000c1e1900 */
[----:B------:R-:W-:Y:S01]  /*0600*/  ISETP.GE.AND P0, PT, R9, UR4, PT ;  /* 0x0000000409007c0c */ /* 0x000fe2000bf06270 */
[----:B------:R-:W-:Y:S01]  /*0610*/  IMAD.MOV.U32 R30, RZ, RZ, -0x1 ;  /* 0xffffffffff1e7424 */ /* 0x000fe200078e00ff */
[----:B------:R-:W0:Y:S01]  /*0620*/  S2UR UR6, SR_CgaCtaId ;  /* 0x00000000000679c3 */ /* 0x000e220000008800 */
[----:B------:R-:W3:Y:S01]  /*0630*/  @!P5 LDG.E R9, desc[UR8][R6.64+0x44] ;  /* 0x000044080609d981 */ /* 0x000ee2000c1e1900 */
[----:B------:R-:W-:Y:S01]  /*0640*/  IMAD.MOV.U32 R31, RZ, RZ, -0x1 ;  /* 0xffffffffff1f7424 */ /* 0x000fe200078e00ff */
[----:B------:R-:W1:Y:S02]  /*0650*/  LDCU.64 UR4, c[0x0][0x3a8] ;  /* 0x00007500ff0477ac */ /* 0x000e640008000a00 */
[----:B------:R-:W3:Y:S03]  /*0660*/  @!P6 LDG.E R52, desc[UR8][R6.64+0x48] ;  /* 0x000048080634e981 */ /* 0x000ee6000c1e1900 */
[----:B------:R-:W-:Y:S06]  /*0670*/  BAR.SYNC.DEFER_BLOCKING 0x0 ;  /* 0x0000000000007b1d */ /* 0x000fec0000010000 */
[----:B------:R0:W5:Y:S01]  /*0680*/  @!P1 LDG.E R3, desc[UR8][R4.64+0x4] ;  /* 0x0000040804039981 */ /* 0x000162000c1e1900 */
[----:B------:R-:W-:-:S02]  /*0690*/  IMAD.MOV.U32 R32, RZ, RZ, -0x1 ;  /* 0xffffffffff207424 */ /* 0x000fc400078e00ff */
[----:B------:R-:W-:Y:S01]  /*06a0*/  IMAD.MOV.U32 R33, RZ, RZ, -0x1 ;  /* 0xffffffffff217424 */ /* 0x000fe200078e00ff */
[----:B------:R0:W5:Y:S01]  /*06b0*/  @!P0 LDG.E R2, desc[UR8][R4.64] ;  /* 0x0000000804028981 */ /* 0x000162000c1e1900 */
[----:B--2---:R-:W-:Y:S01]  /*06c0*/  @!P1 LOP3.LUT R30, R8, 0x80000000, RZ, 0x3c, !PT ;  /* 0x80000000081e9812 */ /* 0x004fe200078e3cff */
[----:B------:R-:W-:Y:S01]  /*06d0*/  IMAD.MOV.U32 R29, RZ, RZ, -0x1 ;  /* 0xffffffffff1d7424 */ /* 0x000fe200078e00ff */
[----:B------:R-:W-:Y:S01]  /*06e0*/  ISETP.NE.AND P1, PT, R45, RZ, PT ;  /* 0x000000ff2d00720c */ /* 0x000fe20003f25270 */
[----:B------:R2:W5:Y:S01]  /*06f0*/  @!P2 LDG.E R24, desc[UR8][R4.64+0x38] ;  /* 0x000038080418a981 */ /* 0x000562000c1e1900 */
[----:B-1----:R-:W-:-:S03]  /*0700*/  UIADD3 UR7, UPT, UPT, UR4, 0x6, URZ ;  /* 0x0000000604077890 */ /* 0x002fc6000fffe0ff */
[----:B------:R2:W5:Y:S01]  /*0710*/  @!P3 LDG.E R25, desc[UR8][R4.64+0x3c] ;  /* 0x00003c080419b981 */ /* 0x000562000c1e1900 */
[----:B------:R-:W-:-:S03]  /*0720*/  UIADD3 UR5, UPT, UPT, -UR4, UR5, URZ ;  /* 0x0000000504057290 */ /* 0x000fc6000fffe1ff */
[----:B------:R2:W5:Y:S04]  /*0730*/  @!P4 LDG.E R26, desc[UR8][R4.64+0x40] ;  /* 0x00004008041ac981 */ /* 0x000568000c1e1900 */
[----:B----4-:R-:W-:Y:S01]  /*0740*/  @!P1 LOP3.LUT R31, R10, 0x80000000, RZ, 0x3c, !PT ;  /* 0x800000000a1f9812 */ /* 0x010fe200078e3cff */
[----:B------:R2:W5:Y:S01]  /*0750*/  @!P1 LDG.E R12, desc[UR8][R4.64+0x8] ;  /* 0x00000808040c9981 */ /* 0x000562000c1e1900 */
[----:B------:R-:W-:-:S03]  /*0760*/  ISETP.NE.AND P1, PT, R48, RZ, PT ;  /* 0x000000ff3000720c */ /* 0x000fc60003f25270 */
[----:B------:R2:W5:Y:S04]  /*0770*/  @!P5 LDG.E R27, desc[UR8][R4.64+0x44] ;  /* 0x00004408041bd981 */ /* 0x000568000c1e1900 */
[----:B------:R2:W5:Y:S06]  /*0780*/  @!P6 LDG.E R28, desc[UR8][R4.64+0x48] ;  /* 0x00004808041ce981 */ /* 0x00056c000c1e1900 */
[----:B---3--:R-:W-:Y:S01]  /*0790*/  @!P1 LOP3.LUT R32, R11, 0x80000000, RZ, 0x3c, !PT ;  /* 0x800000000b209812 */ /* 0x008fe200078e3cff */
[----:B------:R2:W5:Y:S01]  /*07a0*/  @!P1 LDG.E R13, desc[UR8][R4.64+0xc] ;  /* 0x00000c08040d9981 */ /* 0x000562000c1e1900 */
[----:B------:R-:W-:-:S13]  /*07b0*/  ISETP.NE.AND P1, PT, R49, RZ, PT ;  /* 0x000000ff3100720c */ /* 0x000fda0003f25270 */
[----:B------:R-:W-:Y:S01]  /*07c0*/  @!P1 LOP3.LUT R33, R34, 0x80000000, RZ, 0x3c, !PT ;  /* 0x8000000022219812 */ /* 0x000fe200078e3cff */
[----:B------:R2:W5:Y:S01]  /*07d0*/  @!P1 LDG.E R14, desc[UR8][R4.64+0x10] ;  /* 0x00001008040e9981 */ /* 0x000562000c1e1900 */
[----:B------:R-:W-:Y:S01]  /*07e0*/  ISETP.NE.AND P1, PT, R51, RZ, PT ;  /* 0x000000ff3300720c */ /* 0x000fe20003f25270 */
[----:B------:R-:W-:-:S12]  /*07f0*/  IMAD.MOV.U32 R34, RZ, RZ, -0x1 ;  /* 0xffffffffff227424 */ /* 0x000fd800078e00ff */
        /* <DEDUP_REMOVED lines=15> */
[----:B------:R-:W-:Y:S01]  /*08f0*/  IMAD.MOV.U32 R38, RZ, RZ, -0x1 ;  /* 0xffffffffff267424 */ /* 0x000fe200078e00ff */
[----:B------:R-:W-:Y:S02]  /*0900*/  @!P0 LOP3.LUT R29, R61, 0x80000000, RZ, 0x3c, !PT ;  /* 0x800000003d1d8812 */ /* 0x000fe400078e3cff */
[----:B------:R-:W-:-:S09]  /*0910*/  ISETP.NE.AND P0, PT, R60, RZ, PT ;  /* 0x000000ff3c00720c */ /* 0x000fd20003f05270 */
[----:B------:R-:W-:Y:S01]  /*0920*/  @!P1 LOP3.LUT R38, R39, 0x80000000, RZ, 0x3c, !PT ;  /* 0x8000000027269812 */ /* 0x000fe200078e3cff */
[----:B------:R2:W5:Y:S01]  /*0930*/  @!P1 LDG.E R19, desc[UR8][R4.64+0x24] ;  /* 0x0000240804139981 */ /* 0x000562000c1e1900 */
[----:B------:R-:W-:Y:S01]  /*0940*/  ISETP.NE.AND P1, PT, R57, RZ, PT ;  /* 0x000000ff3900720c */ /* 0x000fe20003f25270 */
[----:B------:R-:W-:Y:S02]  /*0950*/  IMAD.MOV.U32 R39, RZ, RZ, -0x1 ;  /* 0xffffffffff277424 */ /* 0x000fe400078e00ff */
[----:B------:R2:W5:Y:S10]  /*0960*/  @!P0 LDG.E R21, desc[UR8][R4.64+0x2c] ;  /* 0x00002c0804158981 */ /* 0x000574000c1e1900 */
[----:B------:R-:W-:Y:S01]  /*0970*/  @!P1 LOP3.LUT R39, R40, 0x80000000, RZ, 0x3c, !PT ;  /* 0x8000000028279812 */ /* 0x000fe200078e3cff */
[----:B------:R-:W-:Y:S01]  /*0980*/  IMAD.MOV.U32 R40, RZ, RZ, -0x1 ;  /* 0xffffffffff287424 */ /* 0x000fe200078e00ff */
[----:B------:R2:W5:Y:S01]  /*0990*/  @!P1 LDG.E R20, desc[UR8][R4.64+0x28] ;  /* 0x0000280804149981 */ /* 0x000562000c1e1900 */
[----:B------:R-:W-:-:S02]  /*09a0*/  @!P0 LOP3.LUT R40, R41, 0x80000000, RZ, 0x3c, !PT ;  /* 0x8000000029288812 */ /* 0x000fc400078e3cff */
[----:B------:R-:W-:Y:S02]  /*09b0*/  ISETP.NE.AND P1, PT, R58, RZ, PT ;  /* 0x000000ff3a00720c */ /* 0x000fe40003f25270 */
[----:B------:R-:W-:Y:S01]  /*09c0*/  ISETP.NE.AND P0, PT, R59, RZ, PT ;  /* 0x000000ff3b00720c */ /* 0x000fe20003f05270 */
[----:B------:R-:W-:Y:S01]  /*09d0*/  IMAD.MOV.U32 R41, RZ, RZ, -0x1 ;  /* 0xffffffffff297424 */ /* 0x000fe200078e00ff */
[----:B------:R-:W-:Y:S02]  /*09e0*/  UMOV UR4, 0x400 ;  /* 0x0000040000047882 */ /* 0x000fe40000000000 */
[----:B0-----:R-:W-:-:S07]  /*09f0*/  ULEA UR4, UR6, UR4, 0x18 ;  /* 0x0000000406047291 */ /* 0x001fce000f8ec0ff */
[----:B------:R2:W5:Y:S02]  /*0a00*/  @!P1 LDG.E R23, desc[UR8][R4.64+0x34] ;  /* 0x0000340804179981 */ /* 0x000564000c1e1900 */
[----:B------:R-:W-:Y:S02]  /*0a10*/  @!P0 LOP3.LUT R41, R42, 0x80000000, RZ, 0x3c, !PT ;  /* 0x800000002a298812 */ /* 0x000fe400078e3cff */
[----:B------:R2:W5:Y:S01]  /*0a20*/  @!P0 LDG.E R22, desc[UR8][R4.64+0x30] ;  /* 0x0000300804168981 */ /* 0x000562000c1e1900 */
[----:B------:R-:W0:Y:S01]  /*0a30*/  S2R R42, SR_LANEID ;  /* 0x00000000002a7919 */ /* 0x000e220000000000 */
[----:B------:R-:W-:Y:S01]  /*0a40*/  IMAD.MOV.U32 R45, RZ, RZ, -0x1 ;  /* 0xffffffffff2d7424 */ /* 0x000fe200078e00ff */
[----:B------:R-:W-:Y:S02]  /*0a50*/  @!P3 LOP3.LUT R45, R47, 0x80000000, RZ, 0x3c, !PT ;  /* 0x800000002f2db812 */ /* 0x000fe400078e3cff */
[----:B------:R-:W-:Y:S01]  /*0a60*/  LEA R47, R0, UR4, 0x2 ;  /* 0x00000004002f7c11 */ /* 0x000fe2000f8e10ff */
[----:B------:R-:W-:Y:S01]  /*0a70*/  IMAD.MOV.U32 R44, RZ, RZ, -0x1 ;  /* 0xffffffffff2c7424 */ /* 0x000fe200078e00ff */
[----:B------:R-:W-:-:S02]  /*0a80*/  SHF.R.U32.HI R124, RZ, 0x5, R0 ;  /* 0x00000005ff7c7819 */ /* 0x000fc40000011600 */
[----:B------:R-:W-:Y:S01]  /*0a90*/  @!P2 LOP3.LUT R44, R46, 0x80000000, RZ, 0x3c, !PT ;  /* 0x800000002e2ca812 */ /* 0x000fe200078e3cff */
[----:B------:R-:W-:Y:S02]  /*0aa0*/  IMAD R51, R0, 0x80, R47 ;  /* 0x0000008000337824 */ /* 0x000fe400078e022f */
[----:B------:R-:W-:Y:S01]  /*0ab0*/  IMAD.MOV.U32 R46, RZ, RZ, -0x1 ;  /* 0xffffffffff2e7424 */ /* 0x000fe200078e00ff */
[----:B------:R-:W-:Y:S01]  /*0ac0*/  @!P4 LOP3.LUT R46, R50, 0x80000000, RZ, 0x3c, !PT ;  /* 0x80000000322ec812 */ /* 0x000fe200078e3cff */
[----:B------:R-:W-:Y:S01]  /*0ad0*/  IMAD.MOV.U32 R43, RZ, RZ, -0x1 ;  /* 0xffffffffff2b7424 */ /* 0x000fe200078e00ff */
[----:B------:R-:W-:Y:S01]  /*0ae0*/  @!P1 LOP3.LUT R43, R62, 0x80000000, RZ, 0x3c, !PT ;  /* 0x800000003e2b9812 */ /* 0x000fe200078e3cff */
[----:B------:R-:W-:Y:S01]  /*0af0*/  IMAD.MOV.U32 R48, RZ, RZ, -0x1 ;  /* 0xffffffffff307424 */ /* 0x000fe200078e00ff */
[----:B------:R-:W-:Y:S01]  /*0b00*/  @!P5 LOP3.LUT R48, R9, 0x80000000, RZ, 0x3c, !PT ;  /* 0x800000000930d812 */ /* 0x000fe200078e3cff */
[----:B------:R-:W-:Y:S01]  /*0b10*/  IMAD.MOV.U32 R49, RZ, RZ, -0x1 ;  /* 0xffffffffff317424 */ /* 0x000fe200078e00ff */
[----:B------:R-:W-:Y:S01]  /*0b20*/  @!P6 LOP3.LUT R49, R52, 0x80000000, RZ, 0x3c, !PT ;  /* 0x800000003431e812 */ /* 0x000fe200078e3cff */
[----:B------:R-:W-:Y:S01]  /*0b30*/  IMAD R53, R0, -0x38, R51 ;  /* 0xffffffc800357824 */ /* 0x000fe200078e0233 */
[----:B------:R-:W-:Y:S01]  /*0b40*/  LEA R50, R124, UR4, 0x2 ;  /* 0x000000047c327c11 */ /* 0x000fe2000f8e10ff */
[----:B--2---:R-:W-:Y:S06]  /*0b50*/  BAR.SYNC.DEFER_BLOCKING 0x0 ;  /* 0x0000000000007b1d */ /* 0x004fec0000010000 */
.L_x_222:
[----:B------:R-:W-:Y:S01]  /*0b60*/  UISETP.LT.AND UP0, UPT, UR5, 0x6, UPT ;  /* 0x000000060500788c */ /* 0x000fe2000bf01270 */
[----:B------:R-:W-:Y:S01]  /*0b70*/  STS [R47], RZ ;  /* 0x000000ff2f007388 */ /* 0x000fe20000000800 */
[----:B------:R-:W-:Y:S01]  /*0b80*/  UIADD3 UR6, UPT, UPT, UR7, -0x6, URZ ;  /* 0xfffffffa07067890 */ /* 0x000fe2000fffe0ff */
[----:B0-----:R-:W-:Y:S01]  /*0b90*/  ISETP.NE.AND P1, PT, R42, 0x1f, PT ;  /* 0x0000001f2a00780c */ /* 0x001fe20003f25270 */
[----:B------:R-:W-:Y:S01]  /*0ba0*/  USEL UR4, UR5, 0x6, UP0 ;  /* 0x0000000605047887 */ /* 0x000fe20008000000 */
[----:B------:R-:W-:Y:S01]  /*0bb0*/  STS [R47+0x400], RZ ;  /* 0x000400ff2f007388 */ /* 0x000fe20000000800 */
[C---:B------:R-:W-:Y:S01]  /*0bc0*/  ISETP.NE.AND P2, PT, R124.reuse, 0x6, PT ;  /* 0x000000067c00780c */ /* 0x040fe20003f45270 */
[----:B------:R-:W-:Y:S01]  /*0bd0*/  UISETP.GE.AND UP0, UPT, UR7, UR10, UPT ;  /* 0x0000000a0700728c */ /* 0x000fe2000bf06270 */
[----:B-1----:R-:W-:Y:S01]  /*0be0*/  SHF.R.U32.HI R4, RZ, UR6, R29 ;  /* 0x00000006ff047c19 */ /* 0x002fe2000801161d */
[----:B------:R-:W-:Y:S01]  /*0bf0*/  UBMSK UR4, URZ, UR4 ;  /* 0x00000004ff04729b */ /* 0x000fe20008000000 */
[----:B------:R-:W-:Y:S01]  /*0c00*/  STS [R47+0x800], RZ ;  /* 0x000800ff2f007388 */ /* 0x000fe20000000800 */
[----:B------:R-:W-:-:S03]  /*0c10*/  ISETP.NE.AND P3, PT, R124, 0x7, PT ;  /* 0x000000077c00780c */ /* 0x000fc60003f65270 */
[----:B------:R-:W-:Y:S01]  /*0c20*/  STS [R47+0xc00], RZ ;  /* 0x000c00ff2f007388 */ /* 0x000fe20000000800 */
[----:B------:R-:W-:-:S03]  /*0c30*/  LOP3.LUT R4, R4, UR4, RZ, 0xc0, !PT ;  /* 0x0000000404047c12 */ /* 0x000fc6000f8ec0ff */
[----:B------:R-:W-:Y:S02]  /*0c40*/  STS [R47+0x1000], RZ ;  /* 0x001000ff2f007388 */ /* 0x000fe40000000800 */
[----:B------:R-:W-:Y:S01]  /*0c50*/  IMAD.SHL.U32 R5, R4, 0x400, RZ ;  /* 0x0000040004057824 */ /* 0x000fe200078e00ff */
[----:B------:R-:W-:Y:S01]  /*0c60*/  SHF.R.U32.HI R4, RZ, 0x4, R4 ;  /* 0x00000004ff047819 */ /* 0x000fe20000011604 */
[----:B------:R-:W-:Y:S03]  /*0c70*/  STS [R47+0x1400], RZ ;  /* 0x001400ff2f007388 */ /* 0x000fe60000000800 */
[----:B------:R-:W-:Y:S01]  /*0c80*/  LOP3.LUT R54, R5, 0x7c00, RZ, 0xc0, !PT ;  /* 0x00007c0005367812 */ /* 0x000fe200078ec0ff */
[----:B------:R-:W-:Y:S01]  /*0c90*/  STS [R47+0x1800], RZ ;  /* 0x001800ff2f007388 */ /* 0x000fe20000000800 */
[----:B------:R-:W-:-:S03]  /*0ca0*/  LOP3.LUT R4, R4, 0xffffffe, RZ, 0xc0, !PT ;  /* 0x0ffffffe04047812 */ /* 0x000fc600078ec0ff */
[----:B------:R-:W-:Y:S01]  /*0cb0*/  STS [R47+0x1c00], RZ ;  /* 0x001c00ff2f007388 */ /* 0x000fe20000000800 */
[----:B------:R-:W-:Y:S02]  /*0cc0*/  IADD3 R54, PT, PT, R4, R47, R54 ;  /* 0x0000002f04367210 */ /* 0x000fe40007ffe036 */
[----:B------:R-:W-:Y:S01]  /*0cd0*/  SHF.R.U32.HI R4, RZ, UR6, R30 ;  /* 0x00000006ff047c19 */ /* 0x000fe2000801161e */
[----:B------:R-:W-:Y:S03]  /*0ce0*/  STS [R47+0x2000], RZ ;  /* 0x002000ff2f007388 */ /* 0x000fe60000000800 */
[----:B------:R-:W-:Y:S01]  /*0cf0*/  LOP3.LUT R4, R4, UR4, RZ, 0xc0, !PT ;  /* 0x0000000404047c12 */ /* 0x000fe2000f8ec0ff */
[----:B------:R-:W-:Y:S04]  /*0d00*/  STS [R47+0x2400], RZ ;  /* 0x002400ff2f007388 */ /* 0x000fe80000000800 */
[----:B------:R-:W-:Y:S01]  /*0d10*/  STS [R47+0x2800], RZ ;  /* 0x002800ff2f007388 */ /* 0x000fe20000000800 */
[----:B------:R-:W-:Y:S01]  /*0d20*/  IMAD.SHL.U32 R5, R4, 0x400, RZ ;  /* 0x0000040004057824 */ /* 0x000fe200078e00ff */
[----:B------:R-:W-:-:S02]  /*0d30*/  SHF.R.U32.HI R4, RZ, 0x4, R4 ;  /* 0x00000004ff047819 */ /* 0x000fc40000011604 */
[----:B------:R-:W-:Y:S02]  /*0d40*/  STS [R47+0x2c00], RZ ;  /* 0x002c00ff2f007388 */ /* 0x000fe40000000800 */
[----:B------:R-:W-:Y:S02]  /*0d50*/  LOP3.LUT R56, R5, 0x7c00, RZ, 0xc0, !PT ;  /* 0x00007c0005387812 */ /* 0x000fe400078ec0ff */
        /* <DEDUP_REMOVED lines=32> */
[----:B------:R-:W0:Y:S02]  /*0f60*/  LDS.U16 R52, [R54] ;  /* 0x0000000036347984 */ /* 0x000e240000000400 */
[----:B0-----:R-:W-:-:S05]  /*0f70*/  VIADD R5, R52, 0x1 ;  /* 0x0000000134057836 */ /* 0x001fca0000000000 */
[----:B------:R0:W-:Y:S04]  /*0f80*/  STS.U16 [R54], R5 ;  /* 0x0000000536007388 */ /* 0x0001e80000000400 */
[----:B------:R-:W1:Y:S01]  /*0f90*/  LDS.U16 R57, [R56] ;  /* 0x0000000038397984 */ /* 0x000e620000000400 */
[----:B0-----:R-:W-:Y:S01]  /*0fa0*/  IMAD.SHL.U32 R5, R4, 0x400, RZ ;  /* 0x0000040004057824 */ /* 0x001fe200078e00ff */
[----:B------:R-:W-:-:S04]  /*0fb0*/  SHF.R.U32.HI R4, RZ, 0x4, R4 ;  /* 0x00000004ff047819 */ /* 0x000fc80000011604 */
[----:B------:R-:W-:Y:S02]  /*0fc0*/  LOP3.LUT R60, R5, 0x7c00, RZ, 0xc0, !PT ;  /* 0x00007c00053c7812 */ /* 0x000fe400078ec0ff */
[----:B------:R-:W-:-:S04]  /*0fd0*/  LOP3.LUT R4, R4, 0xffffffe, RZ, 0xc0, !PT ;  /* 0x0ffffffe04047812 */ /* 0x000fc800078ec0ff */
[----:B------:R-:W-:Y:S02]  /*0fe0*/  IADD3 R60, PT, PT, R4, R47, R60 ;  /* 0x0000002f043c7210 */ /* 0x000fe40007ffe03c */
[----:B------:R-:W-:-:S04]  /*0ff0*/  SHF.R.U32.HI R4, RZ, UR6, R33 ;  /* 0x00000006ff047c19 */ /* 0x000fc80008011621 */
[----:B------:R-:W-:-:S05]  /*1000*/  LOP3.LUT R4, R4, UR4, RZ, 0xc0, !PT ;  /* 0x0000000404047c12 */ /* 0x000fca000f8ec0ff */
[----:B------:R-:W-:Y:S01]  /*1010*/  IMAD.SHL.U32 R6, R4, 0x400, RZ ;  /* 0x0000040004067824 */ /* 0x000fe200078e00ff */
[----:B------:R-:W-:-:S04]  /*1020*/  SHF.R.U32.HI R4, RZ, 0x4, R4 ;  /* 0x00000004ff047819 */ /* 0x000fc80000011604 */
[----:B------:R-:W-:Y:S02]  /*1030*/  LOP3.LUT R6, R6, 0x7c00, RZ, 0xc0, !PT ;  /* 0x00007c0006067812 */ /* 0x000fe400078ec0ff */
[----:B------:R-:W-:-:S04]  /*1040*/  LOP3.LUT R4, R4, 0xffffffe, RZ, 0xc0, !PT ;  /* 0x0ffffffe04047812 */ /* 0x000fc800078ec0ff */
[----:B------:R-:W-:Y:S01]  /*1050*/  IADD3 R62, PT, PT, R4, R47, R6 ;  /* 0x0000002f043e7210 */ /* 0x000fe20007ffe006 */
[----:B-1----:R-:W-:Y:S01]  /*1060*/  VIADD R7, R57, 0x1 ;  /* 0x0000000139077836 */ /* 0x002fe20000000000 */
[----:B------:R-:W-:-:S04]  /*1070*/  SHF.R.U32.HI R4, RZ, UR6, R34 ;  /* 0x00000006ff047c19 */ /* 0x000fc80008011622 */
[----:B------:R-:W-:Y:S01]  /*1080*/  STS.U16 [R56], R7 ;  /* 0x0000000738007388 */ /* 0x000fe20000000400 */
[----:B------:R-:W-:-:S03]  /*1090*/  LOP3.LUT R4, R4, UR4, RZ, 0xc0, !PT ;  /* 0x0000000404047c12 */ /* 0x000fc6000f8ec0ff */
        /* <DEDUP_REMOVED lines=129> */
[----:B------:R-:W-:Y:S01]  /*18b0*/  SHF.R.U32.HI R4, RZ, UR6, R49 ;  /* 0x00000006ff047c19 */ /* 0x000fe20008011631 */
[----:B------:R-:W0:Y:S03]  /*18c0*/  S2UR UR6, SR_CgaCtaId ;  /* 0x00000000000679c3 */ /* 0x000e260000008800 */
[----:B------:R-:W-:Y:S01]  /*18d0*/  LOP3.LUT R4, R4, UR4, RZ, 0xc0, !PT ;  /* 0x0000000404047c12 */ /* 0x000fe2000f8ec0ff */
[----:B------:R-:W-:-:S04]  /*18e0*/  UMOV UR4, 0x400 ;  /* 0x0000040000047882 */ /* 0x000fc80000000000 */
[----:B------:R-:W-:Y:S01]  /*18f0*/  IMAD.SHL.U32 R6, R4, 0x400, RZ ;  /* 0x0000040004067824 */ /* 0x000fe200078e00ff */
[----:B------:R-:W-:-:S04]  /*1900*/  SHF.R.U32.HI R4, RZ, 0x4, R4 ;  /* 0x00000004ff047819 */ /* 0x000fc80000011604 */
[----:B------:R-:W-:Y:S02]  /*1910*/  LOP3.LUT R6, R6, 0x7c00, RZ, 0xc0, !PT ;  /* 0x00007c0006067812 */ /* 0x000fe400078ec0ff */
[----:B------:R-:W-:-:S04]  /*1920*/  LOP3.LUT R4, R4, 0xffffffe, RZ, 0xc0, !PT ;  /* 0x0ffffffe04047812 */ /* 0x000fc800078ec0ff */
[----:B------:R-:W-:Y:S01]  /*1930*/  IADD3 R90, PT, PT, R4, R47, R6 ;  /* 0x0000002f045a7210 */ /* 0x000fe20007ffe006 */
[----:B-1----:R-:W-:Y:S01]  /*1940*/  VIADD R7, R85, 0x1 ;  /* 0x0000000155077836 */ /* 0x002fe20000000000 */
[----:B0-----:R-:W-:-:S04]  /*1950*/  ULEA UR4, UR6, UR4, 0x18 ;  /* 0x0000000406047291 */ /* 0x001fc8000f8ec0ff */
[----:B------:R-:W-:Y:S04]  /*1960*/  STS.U16 [R84], R7 ;  /* 0x0000000754007388 */ /* 0x000fe80000000400 */
[----:B------:R-:W0:Y:S02]  /*1970*/  LDS.U16 R87, [R86] ;  /* 0x0000000056577984 */ /* 0x000e240000000400 */
[----:B0-----:R-:W-:-:S05]  /*1980*/  VIADD R5, R87, 0x1 ;  /* 0x0000000157057836 */ /* 0x001fca0000000000 */
[----:B------:R-:W-:Y:S04]  /*1990*/  STS.U16 [R86], R5 ;  /* 0x0000000556007388 */ /* 0x000fe80000000400 */
[----:B------:R-:W0:Y:S02]  /*19a0*/  LDS.U16 R89, [R88] ;  /* 0x0000000058597984 */ /* 0x000e240000000400 */
[----:B0-----:R-:W-:-:S05]  /*19b0*/  VIADD R7, R89, 0x1 ;  /* 0x0000000159077836 */ /* 0x001fca0000000000 */
[----:B------:R-:W-:Y:S04]  /*19c0*/  STS.U16 [R88], R7 ;  /* 0x0000000758007388 */ /* 0x000fe80000000400 */
[----:B------:R-:W0:Y:S02]  /*19d0*/  LDS.U16 R91, [R90] ;  /* 0x000000005a5b7984 */ /* 0x000e240000000400 */
[----:B0-----:R-:W-:-:S05]  /*19e0*/  VIADD R5, R91, 0x1 ;  /* 0x000000015b057836 */ /* 0x001fca0000000000 */
[----:B------:R-:W-:Y:S01]  /*19f0*/  STS.U16 [R90], R5 ;  /* 0x000000055a007388 */ /* 0x000fe20000000400 */
[----:B------:R-:W-:Y:S06]  /*1a00*/  BAR.SYNC.DEFER_BLOCKING 0x0 ;  /* 0x0000000000007b1d */ /* 0x000fec0000010000 */
[----:B------:R-:W-:Y:S04]  /*1a10*/  LDS R92, [R51] ;  /* 0x00000000335c7984 */ /* 0x000fe80000000800 */
[----:B------:R-:W0:Y:S04]  /*1a20*/  LDS R93, [R51+0x4] ;  /* 0x00000400335d7984 */ /* 0x000e280000000800 */
[----:B------:R-:W1:Y:S04]  /*1a30*/  LDS R94, [R51+0x8] ;  /* 0x00000800335e7984 */ /* 0x000e680000000800 */
[----:B------:R-:W2:Y:S04]  /*1a40*/  LDS R95, [R51+0xc] ;  /* 0x00000c00335f7984 */ /* 0x000ea80000000800 */
[----:B------:R-:W3:Y:S04]  /*1a50*/  LDS R96, [R51+0x10] ;  /* 0x0000100033607984 */ /* 0x000ee80000000800 */
[----:B------:R-:W4:Y:S04]  /*1a60*/  LDS R97, [R51+0x14] ;  /* 0x0000140033617984 */ /* 0x000f280000000800 */
[----:B------:R-:W4:Y:S04]  /*1a70*/  LDS R98, [R51+0x18] ;  /* 0x0000180033627984 */ /* 0x000f280000000800 */
[----:B------:R-:W4:Y:S04]  /*1a80*/  LDS R99, [R51+0x1c] ;  /* 0x00001c0033637984 */ /* 0x000f280000000800 */
[----:B------:R-:W4:Y:S04]  /*1a90*/  LDS R100, [R51+0x20] ;  /* 0x0000200033647984 */ /* 0x000f280000000800 */
[----:B------:R-:W4:Y:S04]  /*1aa0*/  LDS R101, [R51+0x24] ;  /* 0x0000240033657984 */ /* 0x000f280000000800 */
[----:B------:R-:W4:Y:S04]  /*1ab0*/  LDS R102, [R51+0x28] ;  /* 0x0000280033667984 */ /* 0x000f280000000800 */
[----:B------:R-:W4:Y:S01]  /*1ac0*/  LDS R103, [R51+0x2c] ;  /* 0x00002c0033677984 */ /* 0x000f220000000800 */
[----:B0-----:R-:W-:-:S03]  /*1ad0*/  IMAD.IADD R93, R92, 0x1, R93 ;  /* 0x000000015c5d7824 */ /* 0x001fc600078e025d */
[----:B------:R-:W0:Y:S01]  /*1ae0*/  LDS R104, [R51+0x30] ;  /* 0x0000300033687984 */ /* 0x000e220000000800 */
[----:B-1----:R-:W-:-:S03]  /*1af0*/  IMAD.IADD R94, R94, 0x1, R93 ;  /* 0x000000015e5e7824 */ /* 0x002fc600078e025d */
[----:B------:R-:W1:Y:S01]  /*1b00*/  LDS R105, [R51+0x34] ;  /* 0x0000340033697984 */ /* 0x000e620000000800 */
[----:B--2---:R-:W-:-:S03]  /*1b10*/  IMAD.IADD R95, R95, 0x1, R94 ;  /* 0x000000015f5f7824 */ /* 0x004fc600078e025e */
[----:B------:R-:W2:Y:S01]  /*1b20*/  LDS R106, [R51+0x38] ;  /* 0x00003800336a7984 */ /* 0x000ea20000000800 */
[----:B---3--:R-:W-:-:S03]  /*1b30*/  IMAD.IADD R96, R96, 0x1, R95 ;  /* 0x0000000160607824 */ /* 0x008fc600078e025f */
[----:B------:R-:W3:Y:S01]  /*1b40*/  LDS R107, [R51+0x3c] ;  /* 0x00003c00336b7984 */ /* 0x000ee20000000800 */
[----:B----4-:R-:W-:-:S03]  /*1b50*/  IMAD.IADD R97, R97, 0x1, R96 ;  /* 0x0000000161617824 */ /* 0x010fc600078e0260 */
[----:B------:R-:W4:Y:S01]  /*1b60*/  LDS R108, [R51+0x40] ;  /* 0x00004000336c7984 */ /* 0x000f220000000800 */
[----:B------:R-:W-:-:S03]  /*1b70*/  IMAD.IADD R98, R98, 0x1, R97 ;  /* 0x0000000162627824 */ /* 0x000fc600078e0261 */
        /* <DEDUP_REMOVED lines=31> */
[----:B------:R-:W-:-:S04]  /*1d70*/  IMAD.IADD R114, R114, 0x1, R113 ;  /* 0x0000000172727824 */ /* 0x000fc800078e0271 */
[----:B0-----:R-:W-:-:S04]  /*1d80*/  IMAD.IADD R115, R115, 0x1, R114 ;  /* 0x0000000173737824 */ /* 0x001fc800078e0272 */
[----:B-1----:R-:W-:-:S04]  /*1d90*/  IMAD.IADD R116, R116, 0x1, R115 ;  /* 0x0000000174747824 */ /* 0x002fc800078e0273 */
[----:B--2---:R-:W-:-:S04]  /*1da0*/  IMAD.IADD R117, R117, 0x1, R116 ;  /* 0x0000000175757824 */ /* 0x004fc800078e0274 */
[----:B---3--:R-:W-:-:S04]  /*1db0*/  IMAD.IADD R118, R118, 0x1, R117 ;  /* 0x0000000176767824 */ /* 0x008fc800078e0275 */
[----:B----4-:R-:W-:-:S04]  /*1dc0*/  IMAD.IADD R119, R119, 0x1, R118 ;  /* 0x0000000177777824 */ /* 0x010fc800078e0276 */
[----:B------:R-:W-:-:S04]  /*1dd0*/  IMAD.IADD R120, R120, 0x1, R119 ;  /* 0x0000000178787824 */ /* 0x000fc800078e0277 */
[----:B------:R-:W-:-:S04]  /*1de0*/  IMAD.IADD R121, R121, 0x1, R120 ;  /* 0x0000000179797824 */ /* 0x000fc800078e0278 */
[----:B------:R-:W-:-:S04]  /*1df0*/  IMAD.IADD R122, R122, 0x1, R121 ;  /* 0x000000017a7a7824 */ /* 0x000fc800078e0279 */
[----:B------:R-:W-:-:S04]  /*1e00*/  IMAD.IADD R123, R123, 0x1, R122 ;  /* 0x000000017b7b7824 */ /* 0x000fc800078e027a */
[----:B------:R-:W-:-:S05]  /*1e10*/  IMAD.IADD R125, R4, 0x1, R123 ;  /* 0x00000001047d7824 */ /* 0x000fca00078e027b */
        /* <DEDUP_REMOVED lines=8> */
[----:B------:R-:W0:Y:S02]  /*1ea0*/  SHFL.UP P0, R126, R127, 0x10, RZ ;  /* 0x060000007f7e7989 */ /* 0x000e2400000000ff */
[----:B0-----:R-:W-:Y:S01]  /*1eb0*/  @P0 IMAD.IADD R126, R127, 0x1, R126 ;  /* 0x000000017f7e0824 */ /* 0x001fe200078e027e */
[----:B------:R-:W-:-:S03]  /*1ec0*/  ISETP.NE.AND P0, PT, R124, 0x1, PT ;  /* 0x000000017c00780c */ /* 0x000fc60003f05270 */
[----:B------:R-:W-:Y:S01]  /*1ed0*/  IMAD.IADD R125, R126, 0x1, -R125 ;  /* 0x000000017e7d7824 */ /* 0x000fe200078e0a7d */
[----:B------:R-:W-:Y:S01]  /*1ee0*/  @!P1 STS [R50+0x8400], R126 ;  /* 0x0084007e32009388 */ /* 0x000fe20000000800 */
[----:B------:R-:W-:Y:S01]  /*1ef0*/  BAR.SYNC.DEFER_BLOCKING 0x0 ;  /* 0x0000000000007b1d */ /* 0x000fe20000010000 */
[----:B------:R-:W-:-:S05]  /*1f00*/  ISETP.NE.AND P1, PT, R124, 0x4, PT ;  /* 0x000000047c00780c */ /* 0x000fca0003f25270 */
[----:B------:R-:W0:Y:S04]  /*1f10*/  LDS.128 R4, [UR4+0x8400] ;  /* 0x00840004ff047984 */ /* 0x000e280008000c00 */
[----:B------:R-:W1:Y:S01]  /*1f20*/  LDS.128 R8, [UR4+0x8410] ;  /* 0x00841004ff087984 */ /* 0x000e620008000c00 */
[C---:B0-----:R-:W-:Y:S01]  /*1f30*/  SEL R55, R4.reuse, R55, !P0 ;  /* 0x0000003704377207 */ /* 0x041fe20004000000 */
[----:B------:R-:W-:Y:S01]  /*1f40*/  IMAD.IADD R5, R4, 0x1, R5 ;  /* 0x0000000104057824 */ /* 0x000fe200078e0205 */
[----:B------:R-:W-:-:S03]  /*1f50*/  ISETP.NE.AND P0, PT, R124, 0x2, PT ;  /* 0x000000027c00780c */ /* 0x000fc60003f05270 */
[----:B------:R-:W-:Y:S01]  /*1f60*/  IMAD.IADD R6, R6, 0x1, R5 ;  /* 0x0000000106067824 */ /* 0x000fe200078e0205 */
[----:B------:R-:W-:Y:S02]  /*1f70*/  SEL R55, R5, R55, !P0 ;  /* 0x0000003705377207 */ /* 0x000fe40004000000 */
[----:B------:R-:W-:Y:S01]  /*1f80*/  ISETP.NE.AND P0, PT, R124, 0x3, PT ;  /* 0x000000037c00780c */ /* 0x000fe20003f05270 */
[----:B------:R-:W-:-:S03]  /*1f90*/  IMAD.IADD R7, R7, 0x1, R6 ;  /* 0x0000000107077824 */ /* 0x000fc600078e0206 */
[----:B------:R-:W-:Y:S01]  /*1fa0*/  SEL R55, R6, R55, !P0 ;  /* 0x0000003706377207 */ /* 0x000fe20004000000 */
[C---:B-1----:R-:W-:Y:S01]  /*1fb0*/  IMAD.IADD R8, R7.reuse, 0x1, R8 ;  /* 0x0000000107087824 */ /* 0x042fe200078e0208 */
[----:B------:R-:W-:Y:S02]  /*1fc0*/  ISETP.NE.AND P0, PT, R124, 0x5, PT ;  /* 0x000000057c00780c */ /* 0x000fe40003f05270 */
[----:B------:R-:W-:Y:S01]  /*1fd0*/  SEL R55, R7, R55, !P1 ;  /* 0x0000003707377207 */ /* 0x000fe20004800000 */
[----:B------:R-:W-:Y:S01]  /*1fe0*/  IMAD.IADD R9, R9, 0x1, R8 ;  /* 0x0000000109097824 */ /* 0x000fe200078e0208 */
[----:B------:R-:W-:Y:S02]  /*1ff0*/  ISETP.NE.AND P1, PT, R42, RZ, PT ;  /* 0x000000ff2a00720c */ /* 0x000fe40003f25270 */
[----:B------:R-:W-:Y:S01]  /*2000*/  SEL R55, R8, R55, !P0 ;  /* 0x0000003708377207 */ /* 0x000fe20004000000 */
[----:B------:R-:W-:Y:S01]  /*2010*/  IMAD.IADD R10, R10, 0x1, R9 ;  /* 0x000000010a0a7824 */ /* 0x000fe200078e0209 */
[----:B------:R-:W-:-:S02]  /*2020*/  ISETP.GT.U32.AND P0, PT, R0, 0x1f, PT ;  /* 0x0000001f0000780c */ /* 0x000fc40003f04070 */
[----:B------:R-:W-:Y:S01]  /*2030*/  SEL R55, R9, R55, !P2 ;  /* 0x0000003709377207 */ /* 0x000fe20005000000 */
[----:B------:R-:W-:Y:S01]  /*2040*/  IMAD.IADD R11, R11, 0x1, R10 ;  /* 0x000000010b0b7824 */ /* 0x000fe200078e020a */
[----:B------:R-:W-:Y:S02]  /*2050*/  ISETP.GT.U32.OR P2, PT, R0, 0x1f, P1 ;  /* 0x0000001f0000780c */ /* 0x000fe40000f44470 */
[----:B------:R-:W-:Y:S02]  /*2060*/  SEL R4, R125, RZ, P1 ;  /* 0x000000ff7d047207 */ /* 0x000fe40000800000 */
[----:B------:R-:W-:-:S05]  /*2070*/  SEL R55, R10, R55, !P3 ;  /* 0x000000370a377207 */ /* 0x000fca0005800000 */
[----:B------:R-:W-:Y:S01]  /*2080*/  @P0 IMAD.IADD R125, R55, 0x1, R4 ;  /* 0x00000001377d0824 */ /* 0x000fe200078e0204 */
[----:B------:R-:W-:-:S03]  /*2090*/  ISETP.NE.AND P0, PT, R0, RZ, PT ;  /* 0x000000ff0000720c */ /* 0x000fc60003f05270 */
[----:B------:R-:W-:-:S05]  /*20a0*/  @!P2 IMAD.U32 R125, R11, 0x10000, RZ ;  /* 0x000100000b7da824 */ /* 0x000fca00078e00ff */
[----:B------:R-:W-:Y:S01]  /*20b0*/  @!P2 STS [UR4+0x8428], R125 ;  /* 0x0084287dff00a988 */ /* 0x000fe20008000804 */
[----:B------:R-:W-:Y:S06]  /*20c0*/  BAR.SYNC.DEFER_BLOCKING 0x0 ;  /* 0x0000000000007b1d */ /* 0x000fec0000010000 */
[----:B------:R-:W0:Y:S02]  /*20d0*/  LDS R4, [UR4+0x8428] ;  /* 0x00842804ff047984 */ /* 0x000e240008000800 */
[----:B0-----:R-:W-:-:S05]  /*20e0*/  SEL R4, R4, RZ, P0 ;  /* 0x000000ff04047207 */ /* 0x001fca0000000000 */
[----:B------:R-:W-:-:S04]  /*20f0*/  IMAD.IADD R4, R4, 0x1, R125 ;  /* 0x0000000104047824 */ /* 0x000fc800078e027d */
[--C-:B------:R-:W-:Y:S01]  /*2100*/  IMAD.IADD R92, R92, 0x1, R4.reuse ;  /* 0x000000015c5c7824 */ /* 0x100fe200078e0204 */
[----:B------:R-:W-:Y:S01]  /*2110*/  STS [R51], R4 ;  /* 0x0000000433007388 */ /* 0x000fe20000000800 */
[--C-:B------:R-:W-:Y:S02]  /*2120*/  IMAD.IADD R6, R93, 0x1, R4.reuse ;  /* 0x000000015d067824 */ /* 0x100fe400078e0204 */
[--C-:B------:R-:W-:Y:S01]  /*2130*/  IMAD.IADD R94, R94, 0x1, R4.reuse ;  /* 0x000000015e5e7824 */ /* 0x100fe200078e0204 */
[----:B------:R-:W-:Y:S01]  /*2140*/  STS [R51+0x4], R92 ;  /* 0x0000045c33007388 */ /* 0x000fe20000000800 */
[--C-:B------:R-:W-:Y:S02]  /*2150*/  IMAD.IADD R8, R95, 0x1, R4.reuse ;  /* 0x000000015f087824 */ /* 0x100fe400078e0204 */
[--C-:B------:R-:W-:Y:S01]  /*2160*/  IMAD.IADD R96, R96, 0x1, R4.reuse ;  /* 0x0000000160607824 */ /* 0x100fe200078e0204 */
[----:B------:R-:W-:Y:S01]  /*2170*/  STS [R51+0x8], R6 ;  /* 0x0000080633007388 */ /* 0x000fe20000000800 */
[----:B------:R-:W-:-:S02]  /*2180*/  IMAD.IADD R10, R97, 0x1, R4 ;  /* 0x00000001610a7824 */ /* 0x000fc400078e0204 */
[--C-:B------:R-:W-:Y:S01]  /*2190*/  IMAD.IADD R98, R98, 0x1, R4.reuse ;  /* 0x0000000162627824 */ /* 0x100fe200078e0204 */
[----:B------:R-:W-:Y:S01]  /*21a0*/  STS [R51+0xc], R94 ;  /* 0x00000c5e33007388 */ /* 0x000fe20000000800 */
        /* <DEDUP_REMOVED lines=36> */
[----:B------:R-:W-:-:S03]  /*23f0*/  IMAD.IADD R150, R123, 0x1, R4 ;  /* 0x000000017b967824 */ /* 0x000fc600078e0204 */
[----:B------:R-:W-:Y:S04]  /*2400*/  STS [R51+0x40], R134 ;  /* 0x0000408633007388 */ /* 0x000fe80000000800 */
        /* <DEDUP_REMOVED lines=15> */
[----:B------:R-:W-:Y:S01]  /*2500*/  STS [R51+0x80], R150 ;  /* 0x0000809633007388 */ /* 0x000fe20000000800 */
[----:B------:R-:W-:Y:S06]  /*2510*/  BAR.SYNC.DEFER_BLOCKING 0x0 ;  /* 0x0000000000007b1d */ /* 0x000fec0000010000 */
[----:B------:R-:W0:Y:S04]  /*2520*/  LDS.U16 R5, [R54] ;  /* 0x0000000036057984 */ /* 0x000e280000000400 */
[----:B------:R-:W1:Y:S04]  /*2530*/  LDS.U16 R56, [R56] ;  /* 0x0000000038387984 */ /* 0x000e680000000400 */
[----:B------:R-:W2:Y:S04]  /*2540*/  LDS.U16 R58, [R58] ;  /* 0x000000003a3a7984 */ /* 0x000ea80000000400 */
[----:B------:R-:W3:Y:S04]  /*2550*/  LDS.U16 R60, [R60] ;  /* 0x000000003c3c7984 */ /* 0x000ee80000000400 */
[----:B------:R-:W4:Y:S04]  /*2560*/  LDS.U16 R62, [R62] ;  /* 0x000000003e3e7984 */ /* 0x000f280000000400 */
[----:B------:R-:W4:Y:S04]  /*2570*/  LDS.U16 R64, [R64] ;  /* 0x0000000040407984 */ /* 0x000f280000000400 */
[----:B------:R-:W4:Y:S04]  /*2580*/  LDS.U16 R66, [R66] ;  /* 0x0000000042427984 */ /* 0x000f280000000400 */
[----:B------:R-:W4:Y:S04]  /*2590*/  LDS.U16 R68, [R68] ;  /* 0x0000000044447984 */ /* 0x000f280000000400 */
[----:B------:R-:W4:Y:S04]  /*25a0*/  LDS.U16 R70, [R70] ;  /* 0x0000000046467984 */ /* 0x000f280000000400 */
[----:B------:R-:W4:Y:S04]  /*25b0*/  LDS.U16 R72, [R72] ;  /* 0x0000000048487984 */ /* 0x000f280000000400 */
[----:B------:R-:W4:Y:S01]  /*25c0*/  LDS.U16 R74, [R74] ;  /* 0x000000004a4a7984 */ /* 0x000f220000000400 */
[----:B0-----:R-:W-:-:S03]  /*25d0*/  IMAD.IADD R5, R52, 0x1, R5 ;  /* 0x0000000134057824 */ /* 0x001fc600078e0205 */
[----:B------:R-:W0:Y:S01]  /*25e0*/  LDS.U16 R76, [R76] ;  /* 0x000000004c4c7984 */ /* 0x000e220000000400 */
[----:B-1----:R-:W-:-:S03]  /*25f0*/  IMAD.IADD R56, R57, 0x1, R56 ;  /* 0x0000000139387824 */ /* 0x002fc600078e0238 */
[----:B------:R-:W1:Y:S01]  /*2600*/  LDS.U16 R78, [R78] ;  /* 0x000000004e4e7984 */ /* 0x000e620000000400 */
[----:B--2---:R-:W-:-:S03]  /*2610*/  IMAD.IADD R58, R59, 0x1, R58 ;  /* 0x000000013b3a7824 */ /* 0x004fc600078e023a */
[----:B------:R-:W2:Y:S01]  /*2620*/  LDS.U16 R80, [R80] ;  /* 0x0000000050507984 */ /* 0x000ea20000000400 */
[----:B---3--:R-:W-:-:S03]  /*2630*/  IMAD.IADD R60, R61, 0x1, R60 ;  /* 0x000000013d3c7824 */ /* 0x008fc600078e023c */
[----:B------:R-:W3:Y:S01]  /*2640*/  LDS.U16 R82, [R82] ;  /* 0x0000000052527984 */ /* 0x000ee20000000400 */
[----:B----4-:R-:W-:-:S03]  /*2650*/  IMAD.IADD R62, R63, 0x1, R62 ;  /* 0x000000013f3e7824 */ /* 0x010fc600078e023e */
[----:B------:R-:W4:Y:S01]  /*2660*/  LDS.U16 R84, [R84] ;  /* 0x0000000054547984 */ /* 0x000f220000000400 */
[----:B------:R-:W-:-:S03]  /*2670*/  IMAD.IADD R64, R65, 0x1, R64 ;  /* 0x0000000141407824 */ /* 0x000fc600078e0240 */
[----:B------:R-:W4:Y:S01]  /*2680*/  LDS.U16 R86, [R86] ;  /* 0x0000000056567984 */ /* 0x000f220000000400 */
[----:B------:R-:W-:-:S03]  /*2690*/  IMAD.IADD R66, R67, 0x1, R66 ;  /* 0x0000000143427824 */ /* 0x000fc600078e0242 */
[----:B------:R-:W4:Y:S01]  /*26a0*/  LDS.U16 R88, [R88] ;  /* 0x0000000058587984 */ /* 0x000f220000000400 */
[----:B------:R-:W-:-:S03]  /*26b0*/  IMAD.IADD R68, R69, 0x1, R68 ;  /* 0x0000000145447824 */ /* 0x000fc600078e0244 */
[----:B------:R-:W4:Y:S01]  /*26c0*/  LDS.U16 R90, [R90] ;  /* 0x000000005a5a7984 */ /* 0x000f220000000400 */
[----:B------:R-:W-:Y:S02]  /*26d0*/  IMAD.IADD R70, R71, 0x1, R70 ;  /* 0x0000000147467824 */ /* 0x000fe400078e0246 */
[----:B------:R-:W-:Y:S02]  /*26e0*/  IMAD.IADD R72, R73, 0x1, R72 ;  /* 0x0000000149487824 */ /* 0x000fe400078e0248 */
[----:B------:R-:W-:Y:S02]  /*26f0*/  IMAD.IADD R74, R75, 0x1, R74 ;  /* 0x000000014b4a7824 */ /* 0x000fe400078e024a */
[----:B0-----:R-:W-:Y:S02]  /*2700*/  IMAD.IADD R76, R77, 0x1, R76 ;  /* 0x000000014d4c7824 */ /* 0x001fe400078e024c */
[----:B-1----:R-:W-:Y:S02]  /*2710*/  IMAD.IADD R78, R79, 0x1, R78 ;  /* 0x000000014f4e7824 */ /* 0x002fe400078e024e */
[----:B--2---:R-:W-:-:S02]  /*2720*/  IMAD.IADD R80, R81, 0x1, R80 ;  /* 0x0000000151507824 */ /* 0x004fc400078e0250 */
[----:B---3--:R-:W-:Y:S02]  /*2730*/  IMAD.IADD R82, R83, 0x1, R82 ;  /* 0x0000000153527824 */ /* 0x008fe400078e0252 */
[----:B----4-:R-:W-:Y:S02]  /*2740*/  IMAD.IADD R84, R85, 0x1, R84 ;  /* 0x0000000155547824 */ /* 0x010fe400078e0254 */
[----:B------:R-:W-:Y:S02]  /*2750*/  IMAD.IADD R86, R87, 0x1, R86 ;  /* 0x0000000157567824 */ /* 0x000fe400078e0256 */
[----:B------:R-:W-:Y:S02]  /*2760*/  IMAD.IADD R88, R89, 0x1, R88 ;  /* 0x0000000159587824 */ /* 0x000fe400078e0258 */
[----:B------:R-:W-:Y:S01]  /*2770*/  IMAD.IADD R90, R91, 0x1, R90 ;  /* 0x000000015b5a7824 */ /* 0x000fe200078e025a */
[----:B------:R-:W-:Y:S06]  /*2780*/  BAR.SYNC.DEFER_BLOCKING 0x0 ;  /* 0x0000000000007b1d */ /* 0x000fec0000010000 */
[----:B------:R-:W-:Y:S05]  /*2790*/  BRA.U UP0, `(.L_x_221) ;  /* 0x0000000500987547 */ /* 0x000fea000b800000 */
[----:B------:R-:W-:Y:S01]  /*27a0*/  LEA R4, R5, UR4, 0x2 ;  /* 0x0000000405047c11 */ /* 0x000fe2000f8e10ff */
[----:B------:R-:W-:Y:S01]  /*27b0*/  UIADD3 UR7, UPT, UPT, UR7, 0x6, URZ ;  /* 0x0000000607077890 */ /* 0x000fe2000fffe0ff */
[----:B------:R-:W-:Y:S01]  /*27c0*/  LEA R5, R56, UR4, 0x2 ;  /* 0x0000000438057c11 */ /* 0x000fe2000f8e10ff */
[----:B------:R-:W-:Y:S01]  /*27d0*/  UIADD3 UR5, UPT, UPT, UR5, -0x6, URZ ;  /* 0xfffffffa05057890 */ /* 0x000fe2000fffe0ff */
[----:B------:R-:W-:Y:S01]  /*27e0*/  LEA R6, R58, UR4, 0x2 ;  /* 0x000000043a067c11 */ /* 0x000fe2000f8e10ff */
[----:B------:R1:W-:Y:S01]  /*27f0*/  STS [R4], R29 ;  /* 0x0000001d04007388 */ /* 0x0003e20000000800 */
[----:B------:R-:W-:Y:S02]  /*2800*/  LEA R7, R60, UR4, 0x2 ;  /* 0x000000043c077c11 */ /* 0x000fe4000f8e10ff */
[----:B------:R-:W-:Y:S01]  /*2810*/  LEA R8, R62, UR4, 0x2 ;  /* 0x000000043e087c11 */ /* 0x000fe2000f8e10ff */
[----:B------:R1:W-:Y:S01]  /*2820*/  STS [R5], R30 ;  /* 0x0000001e05007388 */ /* 0x0003e20000000800 */
[----:B------:R-:W-:-:S02]  /*2830*/  LEA R9, R64, UR4, 0x2 ;  /* 0x0000000440097c11 */ /* 0x000fc4000f8e10ff */
[----:B------:R-:W-:Y:S01]  /*2840*/  LEA R10, R66, UR4, 0x2 ;  /* 0x00000004420a7c11 */ /* 0x000fe2000f8e10ff */
[----:B------:R1:W-:Y:S01]  /*2850*/  STS [R6], R31 ;  /* 0x0000001f06007388 */ /* 0x0003e20000000800 */
[----:B------:R-:W-:Y:S02]  /*2860*/  LEA R11, R68, UR4, 0x2 ;  /* 0x00000004440b7c11 */ /* 0x000fe4000f8e10ff */
        /* <DEDUP_REMOVED lines=16> */
[----:B------:R1:W-:Y:S04]  /*2970*/  STS [R52], R37 ;  /* 0x0000002534007388 */ /* 0x0003e80000000800 */
        /* <DEDUP_REMOVED lines=9> */
[----:B------:R1:W-:Y:S01]  /*2a10*/  STS [R64], R49 ;  /* 0x0000003140007388 */ /* 0x0003e20000000800 */
[----:B------:R-:W-:Y:S06]  /*2a20*/  BAR.SYNC.DEFER_BLOCKING 0x0 ;  /* 0x0000000000007b1d */ /* 0x000fec0000010000 */
[----:B------:R1:W2:Y:S04]  /*2a30*/  LDS R29, [R53] ;  /* 0x00000000351d7984 */ /* 0x0002a80000000800 */
[----:B------:R1:W3:Y:S04]  /*2a40*/  LDS R30, [R53+0x4] ;  /* 0x00000400351e7984 */ /* 0x0002e80000000800 */
[----:B------:R1:W4:Y:S04]  /*2a50*/  LDS R31, [R53+0x8] ;  /* 0x00000800351f7984 */ /* 0x0003280000000800 */
[----:B------:R1:W0:Y:S04]  /*2a60*/  LDS R32, [R53+0xc] ;  /* 0x00000c0035207984 */ /* 0x0002280000000800 */
        /* <DEDUP_REMOVED lines=14> */
[----:B------:R1:W0:Y:S01]  /*2b50*/  LDS R49, [R53+0x48] ;  /* 0x0000480035317984 */ /* 0x0002220000000800 */
[----:B------:R-:W-:Y:S06]  /*2b60*/  BAR.SYNC.DEFER_BLOCKING 0x0 ;  /* 0x0000000000007b1d */ /* 0x000fec0000010000 */
[----:B-----5:R1:W-:Y:S04]  /*2b70*/  STS [R4], R2 ;  /* 0x0000000204007388 */ /* 0x0203e80000000800 */
        /* <DEDUP_REMOVED lines=19> */
[----:B------:R1:W0:Y:S04]  /*2cb0*/  LDS R2, [R53] ;  /* 0x0000000035027984 */ /* 0x0002280000000800 */
        /* <DEDUP_REMOVED lines=19> */
[----:B--234-:R-:W-:Y:S05]  /*2df0*/  BRA `(.L_x_222) ;  /* 0xffffffdc00587947 */ /* 0x01cfea000383ffff */
.L_x_221:
[----:B------:R-:W-:Y:S01]  /*2e00*/  LEA R5, R5, UR4, 0x2 ;  /* 0x0000000405057c11 */ /* 0x000fe2000f8e10ff */
[----:B------:R-:W-:Y:S01]  /*2e10*/  IMAD R53, R0, -0x48, R53 ;  /* 0xffffffb800357824 */ /* 0x000fe200078e0235 */
[----:B------:R-:W-:Y:S01]  /*2e20*/  LEA R56, R56, UR4, 0x2 ;  /* 0x0000000438387c11 */ /* 0x000fe2000f8e10ff */
[----:B------:R-:W0:Y:S01]  /*2e30*/  LDCU.64 UR6, c[0x0][0x3a0] ;  /* 0x00007400ff0677ac */ /* 0x000e220008000a00 */
[----:B------:R-:W-:Y:S01]  /*2e40*/  LEA R58, R58, UR4, 0x2 ;  /* 0x000000043a3a7c11 */ /* 0x000fe2000f8e10ff */
[----:B------:R-:W-:Y:S01]  /*2e50*/  STS [R5], R29 ;  /* 0x0000001d05007388 */ /* 0x000fe20000000800 */
[----:B------:R-:W-:Y:S02]  /*2e60*/  LEA R60, R60, UR4, 0x2 ;  /* 0x000000043c3c7c11 */ /* 0x000fe4000f8e10ff */
[----:B------:R-:W-:Y:S01]  /*2e70*/  LEA R62, R62, UR4, 0x2 ;  /* 0x000000043e3e7c11 */ /* 0x000fe2000f8e10ff */
[----:B------:R-:W-:Y:S01]  /*2e80*/  STS [R56], R30 ;  /* 0x0000001e38007388 */ /* 0x000fe20000000800 */
[----:B------:R-:W-:-:S02]  /*2e90*/  LEA R64, R64, UR4, 0x2 ;  /* 0x0000000440407c11 */ /* 0x000fc4000f8e10ff */
[----:B------:R-:W-:Y:S01]  /*2ea0*/  LEA R66, R66, UR4, 0x2 ;  /* 0x0000000442427c11 */ /* 0x000fe2000f8e10ff */
[----:B------:R-:W-:Y:S01]  /*2eb0*/  STS [R58], R31 ;  /* 0x0000001f3a007388 */ /* 0x000fe20000000800 */
[----:B------:R-:W-:Y:S02]  /*2ec0*/  LEA R68, R68, UR4, 0x2 ;  /* 0x0000000444447c11 */ /* 0x000fe4000f8e10ff */
[----:B------:R-:W-:Y:S01]  /*2ed0*/  LEA R70, R70, UR4, 0x2 ;  /* 0x0000000446467c11 */ /* 0x000fe2000f8e10ff */
[----:B------:R-:W-:Y:S01]  /*2ee0*/  STS [R60], R32 ;  /* 0x000000203c007388 */ /* 0x000fe20000000800 */
[----:B------:R-:W-:Y:S02]  /*2ef0*/  LEA R72, R72, UR4, 0x2 ;  /* 0x0000000448487c11 */ /* 0x000fe4000f8e10ff */
[----:B------:R-:W-:Y:S01]  /*2f00*/  LEA R74, R74, UR4, 0x2 ;  /* 0x000000044a4a7c11 */ /* 0x000fe2000f8e10ff */
[----:B------:R-:W-:Y:S01]  /*2f10*/  STS [R62], R33 ;  /* 0x000000213e007388 */ /* 0x000fe20000000800 */
[----:B------:R-:W-:Y:S01]  /*2f20*/  LEA R76, R76, UR4, 0x2 ;  /* 0x000000044c4c7c11 */ /* 0x000fe2000f8e10ff */
[----:B0-----:R-:W-:Y:S01]  /*2f30*/  IMAD.U32 R4, RZ, RZ, UR7 ;  /* 0x00000007ff047e24 */ /* 0x001fe2000f8e00ff */
        /* <DEDUP_REMOVED lines=11> */
[----:B------:R-:W-:-:S03]  /*2ff0*/  ISETP.LT.U32.AND P2, PT, R0, UR6, PT ;  /* 0x0000000600007c0c */ /* 0x000fc6000bf41070 */
[----:B------:R-:W-:Y:S01]  /*3000*/  STS [R72], R38 ;  /* 0x0000002648007388 */ /* 0x000fe20000000800 */
[----:B------:R-:W-:-:S03]  /*3010*/  ISETP.GT.U32.AND.EX P2, PT, R4, RZ, PT, P2 ;  /* 0x000000ff0400720c */ /* 0x000fc60003f44120 */
[----:B------:R-:W-:Y:S04]  /*3020*/  STS [R74], R39 ;  /* 0x000000274a007388 */ /* 0x000fe80000000800 */
[----:B------:R-:W-:Y:S04]  /*3030*/  STS [R76], R40 ;  /* 0x000000284c007388 */ /* 0x000fe80000000800 */
[----:B------:R-:W-:Y:S04]  /*3040*/  STS [R78], R41 ;  /* 0x000000294e007388 */ /* 0x000fe80000000800 */
[----:B------:R-:W-:Y:S04]  /*3050*/  STS [R80], R43 ;  /* 0x0000002b50007388 */ /* 0x000fe80000000800 */
[----:B------:R-:W-:Y:S04]  /*3060*/  STS [R47], R44 ;  /* 0x0000002c2f007388 */ /* 0x000fe80000000800 */
[----:B------:R-:W-:Y:S04]  /*3070*/  STS [R84], R45 ;  /* 0x0000002d54007388 */ /* 0x000fe80000000800 */
[----:B------:R-:W-:Y:S04]  /*3080*/  STS [R51], R46 ;  /* 0x0000002e33007388 */ /* 0x000fe80000000800 */
[----:B------:R-:W-:Y:S04]  /*3090*/  STS [R88], R48 ;  /* 0x0000003058007388 */ /* 0x000fe80000000800 */
[----:B------:R-:W-:Y:S01]  /*30a0*/  STS [R90], R49 ;  /* 0x000000315a007388 */ /* 0x000fe20000000800 */
[----:B------:R-:W-:Y:S06]  /*30b0*/  BAR.SYNC.DEFER_BLOCKING 0x0 ;  /* 0x0000000000007b1d */ /* 0x000fec0000010000 */
[----:B------:R-:W0:Y:S04]  /*30c0*/  LDS R6, [R53] ;  /* 0x0000000035067984 */ /* 0x000e280000000800 */
[----:B------:R-:W1:Y:S04]  /*30d0*/  LDS R7, [R53+0x400] ;  /* 0x0004000035077984 */ /* 0x000e680000000800 */
[----:B------:R-:W2:Y:S04]  /*30e0*/  LDS R8, [R53+0x800] ;  /* 0x0008000035087984 */ /* 0x000ea80000000800 */
[----:B------:R-:W-:Y:S04]  /*30f0*/  LDS R9, [R53+0xc00] ;  /* 0x000c000035097984 */ /* 0x000fe80000000800 */
[----:B------:R-:W-:Y:S04]  /*3100*/  LDS R10, [R53+0x1000] ;  /* 0x00100000350a7984 */ /* 0x000fe80000000800 */
[----:B------:R-:W-:Y:S04]  /*3110*/  LDS R11, [R53+0x1400] ;  /* 0x00140000350b7984 */ /* 0x000fe80000000800 */
[----:B------:R-:W3:Y:S04]  /*3120*/  LDS R29, [R53+0x1800] ;  /* 0x00180000351d7984 */ /* 0x000ee80000000800 */
[----:B------:R-:W-:Y:S04]  /*3130*/  LDS R30, [R53+0x1c00] ;  /* 0x001c0000351e7984 */ /* 0x000fe80000000800 */
        /* <DEDUP_REMOVED lines=10> */
[----:B------:R-:W-:Y:S01]  /*31e0*/  LDS R41, [R53+0x4800] ;  /* 0x0048000035297984 */ /* 0x000fe20000000800 */
[----:B------:R-:W-:Y:S06]  /*31f0*/  BAR.SYNC.DEFER_BLOCKING 0x0 ;  /* 0x0000000000007b1d */ /* 0x000fec0000010000 */
[----:B-----5:R4:W-:Y:S04]  /*3200*/  STS [R5], R2 ;  /* 0x0000000205007388 */ /* 0x0209e80000000800 */
[----:B------:R0:W-:Y:S04]  /*3210*/  STS [R56], R3 ;  /* 0x0000000338007388 */ /* 0x0001e80000000800 */
[----:B------:R1:W-:Y:S01]  /*3220*/  STS [R58], R12 ;  /* 0x0000000c3a007388 */ /* 0x0003e20000000800 */
[----:B----4-:R-:W4:Y:S03]  /*3230*/  LDC.64 R4, c[0x0][0x398] ;  /* 0x0000e600ff047b82 */ /* 0x010f260000000a00 */
[----:B------:R-:W-:Y:S04]  /*3240*/  STS [R60], R13 ;  /* 0x0000000d3c007388 */ /* 0x000fe80000000800 */
[----:B------:R2:W-:Y:S01]  /*3250*/  STS [R62], R14 ;  /* 0x0000000e3e007388 */ /* 0x0005e20000000800 */
[----:B0-----:R-:W0:Y:S01]  /*3260*/  LDC.64 R2, c[0x0][0x388] ;  /* 0x0000e200ff027b82 */ /* 0x001e220000000a00 */
[----:B-1----:R-:W-:-:S02]  /*3270*/  VIADD R12, R0, 0x100 ;  /* 0x00000100000c7836 */ /* 0x002fc40000000000 */
[----:B------:R-:W-:Y:S04]  /*3280*/  STS [R64], R15 ;  /* 0x0000000f40007388 */ /* 0x000fe80000000800 */
[----:B------:R1:W-:Y:S01]  /*3290*/  STS [R66], R16 ;  /* 0x0000001042007388 */ /* 0x0003e20000000800 */
[----:B------:R-:W-:Y:S01]  /*32a0*/  ISETP.LT.U32.AND P4, PT, R12, UR6, PT ;  /* 0x000000060c007c0c */ /* 0x000fe2000bf81070 */
[C---:B--2---:R-:W-:Y:S01]  /*32b0*/  VIADD R14, R0.reuse, 0x200 ;  /* 0x00000200000e7836 */ /* 0x044fe20000000000 */
[----:B------:R-:W-:Y:S01]  /*32c0*/  LOP3.LUT R12, R0, 0x400, RZ, 0xfc, !PT ;  /* 0x00000400000c7812 */ /* 0x000fe200078efcff */
[----:B------:R-:W-:Y:S03]  /*32d0*/  STS [R68], R17 ;  /* 0x0000001144007388 */ /* 0x000fe60000000800 */
[----:B------:R-:W-:Y:S01]  /*32e0*/  ISETP.LT.U32.AND P3, PT, R14, UR6, PT ;  /* 0x000000060e007c0c */ /* 0x000fe2000bf61070 */
[----:B------:R-:W-:Y:S01]  /*32f0*/  STS [R70], R18 ;  /* 0x0000001246007388 */ /* 0x000fe20000000800 */
[----:B------:R-:W-:Y:S01]  /*3300*/  VIADD R14, R0, 0x500 ;  /* 0x00000500000e7836 */ /* 0x000fe20000000000 */
[----:B------:R-:W-:Y:S01]  /*3310*/  ISETP.LT.U32.AND P0, PT, R12, UR6, PT ;  /* 0x000000060c007c0c */ /* 0x000fe2000bf01070 */
[C---:B-1----:R-:W-:Y:S01]  /*3320*/  VIADD R16, R0.reuse, 0x300 ;  /* 0x0000030000107836 */ /* 0x042fe20000000000 */
[----:B------:R-:W-:Y:S01]  /*3330*/  STS [R72], R19 ;  /* 0x0000001348007388 */ /* 0x000fe20000000800 */
[----:B------:R-:W-:Y:S01]  /*3340*/  VIADD R12, R0, 0x600 ;  /* 0x00000600000c7836 */ /* 0x000fe20000000000 */
[----:B------:R-:W-:Y:S01]  /*3350*/  ISETP.LT.U32.AND P1, PT, R14, UR6, PT ;  /* 0x000000060e007c0c */ /* 0x000fe2000bf21070 */
[----:B------:R-:W-:Y:S01]  /*3360*/  IMAD.U32 R14, RZ, RZ, UR7 ;  /* 0x00000007ff0e7e24 */ /* 0x000fe2000f8e00ff */
[----:B------:R-:W-:Y:S01]  /*3370*/  STS [R74], R20 ;  /* 0x000000144a007388 */ /* 0x000fe20000000800 */
[----:B------:R-:W-:Y:S01]  /*3380*/  ISETP.LT.U32.AND P5, PT, R16, UR6, PT ;  /* 0x0000000610007c0c */ /* 0x000fe2000bfa1070 */
[----:B------:R-:W-:Y:S01]  /*3390*/  IMAD.U32 R16, RZ, RZ, UR7 ;  /* 0x00000007ff107e24 */ /* 0x000fe2000f8e00ff */
[----:B------:R-:W-:Y:S01]  /*33a0*/  ISETP.LT.U32.AND P6, PT, R12, UR6, PT ;  /* 0x000000060c007c0c */ /* 0x000fe2000bfc1070 */
[----:B------:R-:W-:Y:S01]  /*33b0*/  STS [R76], R21 ;  /* 0x000000154c007388 */ /* 0x000fe20000000800 */
[----:B0-----:R-:W-:Y:S01]  /*33c0*/  IMAD.WIDE.U32 R2, R0, 0x4, R2 ;  /* 0x0000000400027825 */ /* 0x001fe200078e0002 */
[----:B------:R-:W-:-:S02]  /*33d0*/  ISETP.GT.U32.AND.EX P3, PT, R14, RZ, PT, P3 ;  /* 0x000000ff0e00720c */ /* 0x000fc40003f64130 */
[----:B------:R-:W-:Y:S01]  /*33e0*/  STS [R78], R22 ;  /* 0x000000164e007388 */ /* 0x000fe20000000800 */
[----:B------:R-:W-:Y:S01]  /*33f0*/  ISETP.GT.U32.AND.EX P4, PT, R16, RZ, PT, P4 ;  /* 0x000000ff1000720c */ /* 0x000fe20003f84140 */
[----:B----4-:R-:W-:Y:S02]  /*3400*/  IMAD.WIDE.U32 R4, R0, 0x4, R4 ;  /* 0x0000000400047825 */ /* 0x010fe400078e0004 */
[----:B------:R0:W-:Y:S02]  /*3410*/  STS [R80], R23 ;  /* 0x0000001750007388 */ /* 0x0001e40000000800 */
[----:B------:R-:W-:Y:S02]  /*3420*/  IMAD.U32 R12, RZ, RZ, UR7 ;  /* 0x00000007ff0c7e24 */ /* 0x000fe4000f8e00ff */
[----:B------:R-:W-:Y:S03]  /*3430*/  STS [R47], R24 ;  /* 0x000000182f007388 */ /* 0x000fe60000000800 */
[----:B------:R-:W-:Y:S01]  /*3440*/  ISETP.GT.U32.AND.EX P5, PT, R12, RZ, PT, P5 ;  /* 0x000000ff0c00720c */ /* 0x000fe20003fa4150 */
[----:B------:R1:W-:Y:S01]  /*3450*/  STS [R84], R25 ;  /* 0x0000001954007388 */ /* 0x0003e20000000800 */
[----:B0-----:R-:W-:Y:S01]  /*3460*/  @P2 LOP3.LUT R23, R6, 0x80000000, RZ, 0x3c, !PT ;  /* 0x8000000006172812 */ /* 0x001fe200078e3cff */
[----:B------:R-:W-:-:S02]  /*3470*/  VIADD R6, R0, 0x700 ;  /* 0x0000070000067836 */ /* 0x000fc40000000000 */
[----:B------:R-:W-:Y:S04]  /*3480*/  STS [R51], R26 ;  /* 0x0000001a33007388 */ /* 0x000fe80000000800 */
[----:B------:R0:W-:Y:S01]  /*3490*/  STS [R88], R27 ;  /* 0x0000001b58007388 */ /* 0x0001e20000000800 */
[----:B-1----:R-:W-:-:S03]  /*34a0*/  @P4 LOP3.LUT R25, R7, 0x80000000, RZ, 0x3c, !PT ;  /* 0x8000000007194812 */ /* 0x002fc600078e3cff */
[----:B------:R-:W-:Y:S01]  /*34b0*/  STS [R90], R28 ;  /* 0x0000001c5a007388 */ /* 0x000fe20000000800 */
[----:B------:R-:W-:Y:S01]  /*34c0*/  BAR.SYNC.DEFER_BLOCKING 0x0 ;  /* 0x0000000000007b1d */ /* 0x000fe20000010000 */
[----:B0-----:R-:W-:Y:S01]  /*34d0*/  @P3 LOP3.LUT R27, R8, 0x80000000, RZ, 0x3c, !PT ;  /* 0x80000000081b3812 */ /* 0x001fe200078e3cff */
[----:B------:R-:W-:-:S05]  /*34e0*/  IMAD.U32 R8, RZ, RZ, UR7 ;  /* 0x00000007ff087e24 */ /* 0x000fca000f8e00ff */
[C---:B------:R-:W-:Y:S02]  /*34f0*/  ISETP.GT.U32.AND.EX P1, PT, R8.reuse, RZ, PT, P1 ;  /* 0x000000ff0800720c */ /* 0x040fe40003f24110 */
[----:B------:R-:W-:-:S13]  /*3500*/  ISETP.GT.U32.AND.EX P6, PT, R8, RZ, PT, P6 ;  /* 0x000000ff0800720c */ /* 0x000fda0003fc4160 */
[----:B---3--:R-:W-:Y:S01]  /*3510*/  @P6 LOP3.LUT R29, R29, 0x80000000, RZ, 0x3c, !PT ;  /* 0x800000001d1d6812 */ /* 0x008fe200078e3cff */
[----:B------:R-:W0:Y:S04]  /*3520*/  @P2 LDS R43, [R53] ;  /* 0x00000000352b2984 */ /* 0x000e280000000800 */
[----:B------:R-:W1:Y:S04]  /*3530*/  LDS R13, [R53+0x400] ;  /* 0x00040000350d7984 */ /* 0x000e680000000800 */
[----:B------:R-:W2:Y:S04]  /*3540*/  LDS R15, [R53+0x800] ;  /* 0x00080000350f7984 */ /* 0x000ea80000000800 */
[----:B------:R-:W3:Y:S04]  /*3550*/  LDS R17, [R53+0xc00] ;  /* 0x000c000035117984 */ /* 0x000ee80000000800 */
[----:B------:R-:W4:Y:S04]  /*3560*/  LDS R19, [R53+0x1000] ;  /* 0x0010000035137984 */ /* 0x000f280000000800 */
[----:B------:R-:W-:Y:S04]  /*3570*/  @P2 STG.E desc[UR8][R2.64], R23 ;  /* 0x0000001702002986 */ /* 0x000fe8000c101908 */
[----:B------:R-:W4:Y:S04]  /*3580*/  LDS R21, [R53+0x1400] ;  /* 0x0014000035157984 */ /* 0x000f280000000800 */
[----:B------:R-:W4:Y:S04]  /*3590*/  LDS R7, [R53+0x1800] ;  /* 0x0018000035077984 */ /* 0x000f280000000800 */
[----:B------:R-:W4:Y:S04]  /*35a0*/  LDS R23, [R53+0x1c00] ;  /* 0x001c000035177984 */ /* 0x000f280000000800 */
[----:B0-----:R0:W-:Y:S01]  /*35b0*/  @P2 STG.E desc[UR8][R4.64], R43 ;  /* 0x0000002b04002986 */ /* 0x0011e2000c101908 */
[----:B------:R-:W-:Y:S01]  /*35c0*/  ISETP.LT.U32.AND P2, PT, R6, UR6, PT ;  /* 0x0000000606007c0c */ /* 0x000fe2000bf41070 */
[----:B------:R-:W-:-:S02]  /*35d0*/  IMAD.U32 R6, RZ, RZ, UR7 ;  /* 0x00000007ff067e24 */ /* 0x000fc4000f8e00ff */
[----:B------:R2:W-:Y:S01]  /*35e0*/  @P4 STG.E desc[UR8][R2.64+0x400], R25 ;  /* 0x0004001902004986 */ /* 0x0005e2000c101908 */
[----:B------:R-:W-:Y:S02]  /*35f0*/  ISETP.GT.U32.AND.EX P2, PT, R8, RZ, PT, P2 ;  /* 0x000000ff0800720c */ /* 0x000fe40003f44120 */
[----:B------:R-:W-:Y:S01]  /*3600*/  ISETP.GT.U32.AND.EX P0, PT, R6, RZ, PT, P0 ;  /* 0x000000ff0600720c */ /* 0x000fe20003f04100 */
[----:B-1----:R-:W-:Y:S01]  /*3610*/  @P4 STG.E desc[UR8][R4.64+0x400], R13 ;  /* 0x0004000d04004986 */ /* 0x002fe2000c101908 */
[----:B------:R-:W-:Y:S02]  /*3620*/  LOP3.LUT R6, R0, 0x800, RZ, 0xfc, !PT ;  /* 0x0000080000067812 */ /* 0x000fe400078efcff */
[----:B0-----:R-:W-:Y:S01]  /*3630*/  @P5 LOP3.LUT R43, R9, 0x80000000, RZ, 0x3c, !PT ;  /* 0x80000000092b5812 */ /* 0x001fe200078e3cff */
[----:B------:R-:W-:Y:S01]  /*3640*/  @P3 STG.E desc[UR8][R2.64+0x800], R27 ;  /* 0x0008001b02003986 */ /* 0x000fe2000c101908 */
[----:B------:R-:W-:Y:S01]  /*3650*/  ISETP.LT.U32.AND P4, PT, R6, UR6, PT ;  /* 0x0000000606007c0c */ /* 0x000fe2000bf81070 */
[----:B------:R-:W-:-:S02]  /*3660*/  VIADD R6, R0, 0x900 ;  /* 0x0000090000067836 */ /* 0x000fc40000000000 */
[----:B------:R-:W0:Y:S04]  /*3670*/  LDS R9, [R53+0x2000] ;  /* 0x0020000035097984 */ /* 0x000e280000000800 */
[----:B--2---:R-:W-:Y:S01]  /*3680*/  @P0 LOP3.LUT R25, R10, 0x80000000, RZ, 0x3c, !PT ;  /* 0x800000000a190812 */ /* 0x004fe200078e3cff */
[----:B------:R-:W-:Y:S01]  /*3690*/  @P3 STG.E desc[UR8][R4.64+0x800], R15 ;  /* 0x0008000f04003986 */ /* 0x000fe2000c101908 */
[----:B------:R-:W-:Y:S01]  /*36a0*/  ISETP.LT.U32.AND P3, PT, R6, UR6, PT ;  /* 0x0000000606007c0c */ /* 0x000fe2000bf61070 */
[----:B------:R-:W-:Y:S02]  /*36b0*/  VIADD R6, R0, 0xa00 ;  /* 0x00000a0000067836 */ /* 0x000fe40000000000 */
[----:B------:R-:W-:Y:S01]  /*36c0*/  @P5 STG.E desc[UR8][R2.64+0xc00], R43 ;  /* 0x000c002b02005986 */ /* 0x000fe2000c101908 */
[----:B------:R-:W-:Y:S01]  /*36d0*/  ISETP.GT.U32.AND.EX P3, PT, R8, RZ, PT, P3 ;  /* 0x000000ff0800720c */ /* 0x000fe20003f64130 */
[----:B------:R-:W-:-:S02]  /*36e0*/  IMAD.U32 R10, RZ, RZ, UR7 ;  /* 0x00000007ff0a7e24 */ /* 0x000fc4000f8e00ff */
[----:B---3--:R1:W-:Y:S01]  /*36f0*/  @P5 STG.E desc[UR8][R4.64+0xc00], R17 ;  /* 0x000c001104005986 */ /* 0x0083e2000c101908 */
[----:B------:R-:W-:Y:S01]  /*3700*/  ISETP.LT.U32.AND P5, PT, R6, UR6, PT ;  /* 0x0000000606007c0c */ /* 0x000fe2000bfa1070 */
[----:B------:R-:W-:Y:S02]  /*3710*/  VIADD R6, R0, 0xb00 ;  /* 0x00000b0000067836 */ /* 0x000fe40000000000 */
[----:B------:R-:W2:Y:S01]  /*3720*/  LDS R13, [R53+0x2400] ;  /* 0x00240000350d7984 */ /* 0x000ea20000000800 */
[----:B------:R-:W-:-:S03]  /*3730*/  ISETP.GT.U32.AND.EX P5, PT, R8, RZ, PT, P5 ;  /* 0x000000ff0800720c */ /* 0x000fc60003fa4150 */
[----:B------:R-:W-:Y:S04]  /*3740*/  @P0 STG.E desc[UR8][R2.64+0x1000], R25 ;  /* 0x0010001902000986 */ /* 0x000fe8000c101908 */
[----:B----4-:R3:W-:Y:S01]  /*3750*/  @P0 STG.E desc[UR8][R4.64+0x1000], R19 ;  /* 0x0010001304000986 */ /* 0x0107e2000c101908 */
[----:B-1----:R-:W-:Y:S02]  /*3760*/  @P1 LOP3.LUT R17, R11, 0x80000000, RZ, 0x3c, !PT ;  /* 0x800000000b111812 */ /* 0x002fe400078e3cff */
[----:B------:R-:W-:Y:S01]  /*3770*/  ISETP.LT.U32.AND P0, PT, R6, UR6, PT ;  /* 0x0000000606007c0c */ /* 0x000fe2000bf01070 */
[----:B------:R-:W1:Y:S01]  /*3780*/  LDS R11, [R53+0x2800] ;  /* 0x00280000350b7984 */ /* 0x000e620000000800 */
[----:B------:R-:W-:Y:S01]  /*3790*/  IMAD.U32 R6, RZ, RZ, UR7 ;  /* 0x00000007ff067e24 */ /* 0x000fe2000f8e00ff */
[----:B------:R-:W-:-:S02]  /*37a0*/  @P5 LOP3.LUT R33, R33, 0x80000000, RZ, 0x3c, !PT ;  /* 0x8000000021215812 */ /* 0x000fc400078e3cff */
[----:B------:R-:W4:Y:S01]  /*37b0*/  LDS R15, [R53+0x2c00] ;  /* 0x002c0000350f7984 */ /* 0x000f220000000800 */
[----:B------:R-:W-:Y:S02]  /*37c0*/  ISETP.GT.U32.AND.EX P0, PT, R8, RZ, PT, P0 ;  /* 0x000000ff0800720c */ /* 0x000fe40003f04100 */
[----:B------:R-:W-:Y:S01]  /*37d0*/  ISETP.GT.U32.AND.EX P4, PT, R6, RZ, PT, P4 ;  /* 0x000000ff0600720c */ /* 0x000fe20003f84140 */
[----:B------:R-:W-:Y:S01]  /*37e0*/  @P1 STG.E desc[UR8][R2.64+0x1400], R17 ;  /* 0x0014001102001986 */ /* 0x000fe2000c101908 */
[----:B------:R-:W-:Y:S02]  /*37f0*/  LOP3.LUT R6, R0, 0xc00, RZ, 0xfc, !PT ;  /* 0x00000c0000067812 */ /* 0x000fe400078efcff */
[----:B---3--:R-:W-:Y:S01]  /*3800*/  @P2 LOP3.LUT R19, R30, 0x80000000, RZ, 0x3c, !PT ;  /* 0x800000001e132812 */ /* 0x008fe200078e3cff */
[----:B------:R-:W-:Y:S01]  /*3810*/  @P1 STG.E desc[UR8][R4.64+0x1400], R21 ;  /* 0x0014001504001986 */ /* 0x000fe2000c101908 */
[----:B------:R-:W-:Y:S01]  /*3820*/  ISETP.LT.U32.AND P1, PT, R6, UR6, PT ;  /* 0x0000000606007c0c */ /* 0x000fe2000bf21070 */
[----:B------:R-:W-:Y:S01]  /*3830*/  VIADD R6, R0, 0xd00 ;  /* 0x00000d0000067836 */ /* 0x000fe20000000000 */
[----:B------:R-:W-:Y:S01]  /*3840*/  @P3 LOP3.LUT R25, R32, 0x80000000, RZ, 0x3c, !PT ;  /* 0x8000000020193812 */ /* 0x000fe200078e3cff */
[----:B------:R-:W-:Y:S01]  /*3850*/  @P6 STG.E desc[UR8][R2.64+0x1800], R29 ;  /* 0x0018001d02006986 */ /* 0x000fe2000c101908 */
[----:B------:R-:W-:-:S03]  /*3860*/  ISETP.GT.U32.AND.EX P1, PT, R8, RZ, PT, P1 ;  /* 0x000000ff0800720c */ /* 0x000fc60003f24110 */
[----:B------:R-:W-:Y:S01]  /*3870*/  @P6 STG.E desc[UR8][R4.64+0x1800], R7 ;  /* 0x0018000704006986 */ /* 0x000fe2000c101908 */
[----:B------:R-:W-:Y:S01]  /*3880*/  ISETP.LT.U32.AND P6, PT, R6, UR6, PT ;  /* 0x0000000606007c0c */ /* 0x000fe2000bfc1070 */
[----:B------:R-:W-:Y:S01]  /*3890*/  VIADD R6, R0, 0xe00 ;  /* 0x00000e0000067836 */ /* 0x000fe20000000000 */
[----:B------:R-:W-:Y:S01]  /*38a0*/  @P4 LOP3.LUT R31, R31, 0x80000000, RZ, 0x3c, !PT ;  /* 0x800000001f1f4812 */ /* 0x000fe200078e3cff */
[----:B------:R-:W3:Y:S01]  /*38b0*/  LDS R7, [R53+0x3000] ;  /* 0x0030000035077984 */ /* 0x000ee20000000800 */
[----:B------:R-:W-:-:S03]  /*38c0*/  ISETP.GT.U32.AND.EX P6, PT, R10, RZ, PT, P6 ;  /* 0x000000ff0a00720c */ /* 0x000fc60003fc4160 */
[----:B------:R-:W-:Y:S02]  /*38d0*/  @P2 STG.E desc[UR8][R2.64+0x1c00], R19 ;  /* 0x001c001302002986 */ /* 0x000fe4000c101908 */
[----:B------:R-:W-:Y:S02]  /*38e0*/  @P1 LOP3.LUT R35, R35, 0x80000000, RZ, 0x3c, !PT ;  /* 0x8000000023231812 */ /* 0x000fe400078e3cff */
[----:B------:R-:W3:Y:S04]  /*38f0*/  LDS R17, [R53+0x3400] ;  /* 0x0034000035117984 */ /* 0x000ee80000000800 */
[----:B------:R-:W-:Y:S01]  /*3900*/  @P2 STG.E desc[UR8][R4.64+0x1c00], R23 ;  /* 0x001c001704002986 */ /* 0x000fe2000c101908 */
[----:B------:R-:W-:Y:S01]  /*3910*/  ISETP.LT.U32.AND P2, PT, R6, UR6, PT ;  /* 0x0000000606007c0c */ /* 0x000fe2000bf41070 */
[----:B------:R-:W-:-:S02]  /*3920*/  VIADD R6, R0, 0xf00 ;  /* 0x00000f0000067836 */ /* 0x000fc40000000000 */
[----:B------:R-:W-:Y:S01]  /*3930*/  @P4 STG.E desc[UR8][R2.64+0x2000], R31 ;  /* 0x0020001f02004986 */ /* 0x000fe2000c101908 */
[----:B------:R-:W-:-:S03]  /*3940*/  ISETP.GT.U32.AND.EX P2, PT, R12, RZ, PT, P2 ;  /* 0x000000ff0c00720c */ /* 0x000fc60003f44120 */
[----:B------:R-:W3:Y:S04]  /*3950*/  LDS R19, [R53+0x3800] ;  /* 0x0038000035137984 */ /* 0x000ee80000000800 */
[----:B0-----:R-:W-:Y:S01]  /*3960*/  @P4 STG.E desc[UR8][R4.64+0x2000], R9 ;  /* 0x0020000904004986 */ /* 0x001fe2000c101908 */
[----:B------:R-:W-:Y:S02]  /*3970*/  ISETP.LT.U32.AND P4, PT, R6, UR6, PT ;  /* 0x0000000606007c0c */ /* 0x000fe4000bf81070 */
[----:B------:R-:W-:Y:S01]  /*3980*/  LOP3.LUT R6, R0, 0x1000, RZ, 0xfc, !PT ;  /* 0x0000100000067812 */ /* 0x000fe200078efcff */
[----:B------:R-:W0:Y:S02]  /*3990*/  LDS R9, [R53+0x3c00] ;  /* 0x003c000035097984 */ /* 0x000e240000000800 */
[----:B------:R-:W-:-:S02]  /*39a0*/  @P2 LOP3.LUT R37, R37, 0x80000000, RZ, 0x3c, !PT ;  /* 0x8000000025252812 */ /* 0x000fc400078e3cff */
[----:B------:R-:W0:Y:S04]  /*39b0*/  LDS R21, [R53+0x4000] ;  /* 0x0040000035157984 */ /* 0x000e280000000800 */
[----:B------:R-:W0:Y:S04]  /*39c0*/  LDS R23, [R53+0x4400] ;  /* 0x0044000035177984 */ /* 0x000e280000000800 */
[----:B------:R-:W-:Y:S04]  /*39d0*/  @P3 STG.E desc[UR8][R2.64+0x2400], R25 ;  /* 0x0024001902003986 */ /* 0x000fe8000c101908 */
[----:B--2---:R2:W-:Y:S01]  /*39e0*/  @P3 STG.E desc[UR8][R4.64+0x2400], R13 ;  /* 0x0024000d04003986 */ /* 0x0045e2000c101908 */
[----:B------:R-:W-:Y:S01]  /*39f0*/  ISETP.LT.U32.AND P3, PT, R6, UR6, PT ;  /* 0x0000000606007c0c */ /* 0x000fe2000bf61070 */
[----:B------:R-:W-:-:S02]  /*3a00*/  VIADD R6, R0, 0x1100 ;  /* 0x0000110000067836 */ /* 0x000fc40000000000 */
[----:B------:R-:W-:Y:S01]  /*3a10*/  @P5 STG.E desc[UR8][R2.64+0x2800], R33 ;  /* 0x0028002102005986 */ /* 0x000fe2000c101908 */
[----:B------:R-:W-:Y:S01]  /*3a20*/  VIADD R0, R0, 0x1200 ;  /* 0x0000120000007836 */ /* 0x000fe20000000000 */
[----:B------:R-:W-:Y:S02]  /*3a30*/  ISETP.GT.U32.AND.EX P3, PT, R8, RZ, PT, P3 ;  /* 0x000000ff0800720c */ /* 0x000fe40003f64130 */
[----:B-1----:R1:W-:Y:S01]  /*3a40*/  @P5 STG.E desc[UR8][R4.64+0x2800], R11 ;  /* 0x0028000b04005986 */ /* 0x0023e2000c101908 */
[----:B------:R-:W-:Y:S01]  /*3a50*/  ISETP.LT.U32.AND P5, PT, R6, UR6, PT ;  /* 0x0000000606007c0c */ /* 0x000fe2000bfa1070 */
[----:B------:R-:W-:Y:S01]  /*3a60*/  IMAD.U32 R6, RZ, RZ, UR7 ;  /* 0x00000007ff067e24 */ /* 0x000fe2000f8e00ff */
[----:B--2---:R-:W-:-:S04]  /*3a70*/  @P0 LOP3.LUT R13, R34, 0x80000000, RZ, 0x3c, !PT ;  /* 0x80000000220d0812 */ /* 0x004fc800078e3cff */
[----:B------:R-:W-:Y:S01]  /*3a80*/  ISETP.GT.U32.AND.EX P4, PT, R6, RZ, PT, P4 ;  /* 0x000000ff0600720c */ /* 0x000fe20003f84140 */
[----:B------:R2:W-:Y:S03]  /*3a90*/  @P0 STG.E desc[UR8][R2.64+0x2c00], R13 ;  /* 0x002c000d02000986 */ /* 0x0005e6000c101908 */
[----:B------:R-:W-:Y:S01]  /*3aa0*/  @P3 LOP3.LUT R39, R39, 0x80000000, RZ, 0x3c, !PT ;  /* 0x8000000027273812 */ /* 0x000fe200078e3cff */
[----:B----4-:R4:W-:Y:S01]  /*3ab0*/  @P0 STG.E desc[UR8][R4.64+0x2c00], R15 ;  /* 0x002c000f04000986 */ /* 0x0109e2000c101908 */
[----:B------:R-:W-:Y:S01]  /*3ac0*/  ISETP.LT.U32.AND P0, PT, R0, UR6, PT ;  /* 0x0000000600007c0c */ /* 0x000fe2000bf01070 */
[----:B------:R-:W-:Y:S01]  /*3ad0*/  IMAD.U32 R0, RZ, RZ, UR7 ;  /* 0x00000007ff007e24 */ /* 0x000fe2000f8e00ff */
[----:B-1----:R-:W-:Y:S01]  /*3ae0*/  @P6 LOP3.LUT R11, R36, 0x80000000, RZ, 0x3c, !PT ;  /* 0x80000000240b6812 */ /* 0x002fe200078e3cff */
[----:B------:R1:W-:Y:S01]  /*3af0*/  @P1 STG.E desc[UR8][R2.64+0x3000], R35 ;  /* 0x0030002302001986 */ /* 0x0003e2000c101908 */
[----:B------:R-:W-:-:S02]  /*3b00*/  ISETP.GT.U32.AND.EX P0, PT, R6, RZ, PT, P0 ;  /* 0x000000ff0600720c */ /* 0x000fc40003f04100 */
[----:B------:R-:W-:Y:S01]  /*3b10*/  ISETP.GT.U32.AND.EX P5, PT, R0, RZ, PT, P5 ;  /* 0x000000ff0000720c */ /* 0x000fe20003fa4150 */
[----:B---3--:R1:W-:Y:S01]  /*3b20*/  @P1 STG.E desc[UR8][R4.64+0x3000], R7 ;  /* 0x0030000704001986 */ /* 0x0083e2000c101908 */
[----:B--2---:R-:W-:-:S03]  /*3b30*/  @P4 LOP3.LUT R13, R38, 0x80000000, RZ, 0x3c, !PT ;  /* 0x80000000260d4812 */ /* 0x004fc600078e3cff */
[----:B------:R1:W-:Y:S04]  /*3b40*/  @P6 STG.E desc[UR8][R2.64+0x3400], R11 ;  /* 0x0034000b02006986 */ /* 0x0003e8000c101908 */
[----:B------:R1:W-:Y:S04]  /*3b50*/  @P6 STG.E desc[UR8][R4.64+0x3400], R17 ;  /* 0x0034001104006986 */ /* 0x0003e8000c101908 */
[----:B------:R1:W-:Y:S01]  /*3b60*/  @P2 STG.E desc[UR8][R2.64+0x3800], R37 ;  /* 0x0038002502002986 */ /* 0x0003e2000c101908 */
[----:B----4-:R-:W-:-:S03]  /*3b70*/  @P5 LOP3.LUT R15, R40, 0x80000000, RZ, 0x3c, !PT ;  /* 0x80000000280f5812 */ /* 0x010fc600078e3cff */
[----:B------:R1:W-:Y:S04]  /*3b80*/  @P2 STG.E desc[UR8][R4.64+0x3800], R19 ;  /* 0x0038001304002986 */ /* 0x0003e8000c101908 */
[----:B------:R1:W-:Y:S04]  /*3b90*/  @P4 STG.E desc[UR8][R2.64+0x3c00], R13 ;  /* 0x003c000d02004986 */ /* 0x0003e8000c101908 */
[----:B0-----:R1:W-:Y:S04]  /*3ba0*/  @P4 STG.E desc[UR8][R4.64+0x3c00], R9 ;  /* 0x003c000904004986 */ /* 0x0013e8000c101908 */
[----:B------:R1:W-:Y:S04]  /*3bb0*/  @P3 STG.E desc[UR8][R2.64+0x4000], R39 ;  /* 0x0040002702003986 */ /* 0x0003e8000c101908 */
[----:B------:R1:W-:Y:S04]  /*3bc0*/  @P3 STG.E desc[UR8][R4.64+0x4000], R21 ;  /* 0x0040001504003986 */ /* 0x0003e8000c101908 */
[----:B------:R1:W-:Y:S04]  /*3bd0*/  @P5 STG.E desc[UR8][R2.64+0x4400], R15 ;  /* 0x0044000f02005986 */ /* 0x0003e8000c101908 */
[----:B------:R1:W-:Y:S01]  /*3be0*/  @P5 STG.E desc[UR8][R4.64+0x4400], R23 ;  /* 0x0044001704005986 */ /* 0x0003e2000c101908 */
[----:B------:R-:W-:Y:S05]  /*3bf0*/  @!P0 EXIT ;  /* 0x000000000000894d */ /* 0x000fea0003800000 */
[----:B------:R-:W0:Y:S01]  /*3c00*/  LDS R53, [R53+0x4800] ;  /* 0x0048000035357984 */ /* 0x000e220000000800 */
[----:B------:R-:W-:-:S05]  /*3c10*/  LOP3.LUT R41, R41, 0x80000000, RZ, 0x3c, !PT ;  /* 0x8000000029297812 */ /* 0x000fca00078e3cff */
[----:B------:R-:W-:Y:S04]  /*3c20*/  STG.E desc[UR8][R2.64+0x4800], R41 ;  /* 0x0048002902007986 */ /* 0x000fe8000c101908 */
[----:B0-----:R-:W-:Y:S01]  /*3c30*/  STG.E desc[UR8][R4.64+0x4800], R53 ;  /* 0x0048003504007986 */ /* 0x001fe2000c101908 */
[----:B------:R-:W-:Y:S05]  /*3c40*/  EXIT ;  /* 0x000000000000794d */ /* 0x000fea0003800000 */
.L_x_223:
        /* <DEDUP_REMOVED lines=11> */
.L_x_743:


//--------------------- .text._ZN3cub18CUB_300001_SM_10006detail8for_each13static_kernelINS2_12policy_hub_t12policy_500_tEmN6thrust24THRUST_300001_SM_1000_NS8cuda_cub20__uninitialized_fill7functorINS7_10device_ptrIiEEiEEEEvT0_T1_ --------------------------
	.section	.text._ZN3cub18CUB_300001_SM_10006detail8for_each13static_kernelINS2_12policy_hub_t12policy_500_tEmN6thrust24THRUST_300001_SM_1000_NS8cuda_cub20__uninitialized_fill7functorINS7_10device_ptrIiEEiEEEEvT0_T1_,"ax",@progbits
	.align	128
        .global         _ZN3cub18CUB_300001_SM_10006detail8for_each13static_kernelINS2_12policy_hub_t12policy_500_tEmN6thrust24THRUST_300001_SM_1000_NS8cuda_cub20__uninitialized_fill7functorINS7_10device_ptrIiEEiEEEEvT0_T1_
        .type           _ZN3cub18CUB_300001_SM_10006detail8for_each13static_kernelINS2_12policy_hub_t12policy_500_tEmN6thrust24THRUST_300001_SM_1000_NS8cuda_cub20__uninitialized_fill7functorINS7_10device_ptrIiEEiEEEEvT0_T1_,@function
        .size           _ZN3cub18CUB_300001_SM_10006detail8for_each13static_kernelINS2_12policy_hub_t12policy_500_tEmN6thrust24THRUST_300001_SM_1000_NS8cuda_cub20__uninitialized_fill7functorINS7_10device_ptrIiEEiEEEEvT0_T1_,(.L_x_744 - _ZN3cub18CUB_300001_SM_10006detail8for_each13static_kernelINS2_12policy_hub_t12policy_500_tEmN6thrust24THRUST_300001_SM_1000_NS8cuda_cub20__uninitialized_fill7functorINS7_10device_ptrIiEEiEEEEvT0_T1_)
        .other          _ZN3cub18CUB_300001_SM_10006detail8for_each13static_kernelINS2_12policy_hub_t12policy_500_tEmN6thrust24THRUST_300001_SM_1000_NS8cuda_cub20__uninitialized_fill7functorINS7_10device_ptrIiEEiEEEEvT0_T1_,@"STO_CUDA_ENTRY STV_DEFAULT"
_ZN3cub18CUB_300001_SM_10006detail8for_each13static_kernelINS2_12policy_hub_t12policy_500_tEmN6thrust24THRUST_300001_SM_1000_NS8cuda_cub20__uninitialized_fill7functorINS7_10device_ptrIiEEiEEEEvT0_T1_:
.text._ZN3cub18CUB_300001_SM_10006detail8for_each13static_kernelINS2_12policy_hub_t12policy_500_tEmN6thrust24THRUST_300001_SM_1000_NS8cuda_cub20__uninitialized_fill7functorINS7_10device_ptrIiEEiEEEEvT0_T1_:
[----:B------:R-:W-:Y:S08]  /*0000*/  LDC R1, c[0x0][0x37c] ;  /* 0x0000df00ff017b82 */ /* 0x000ff00000000800 */
[----:B------:R-:W0:Y:S01]  /*0010*/  S2UR UR4, SR_CTAID.X ;  /* 0x00000000000479c3 */ /* 0x000e220000002500 */
[----:B------:R-:W1:Y:S01]  /*0020*/  LDCU.64 UR6, c[0x0][0x380] ;  /* 0x00007000ff0677ac */ /* 0x000e620008000a00 */
[----:B------:R-:W2:Y:S01]  /*0030*/  LDCU.64 UR8, c[0x0][0x358] ;  /* 0x00006b00ff0877ac */ /* 0x000ea20008000a00 */
[----:B0-----:R-:W-:-:S04]  /*0040*/  UIMAD.WIDE.U32 UR4, UR4, 0x200, URZ ;  /* 0x00000200040478a5 */ /* 0x001fc8000f8e00ff */
[----:B-1----:R-:W-:-:S04]  /*0050*/  UIADD3 UR6, UP0, UPT, -UR4, UR6, URZ ;  /* 0x0000000604067290 */ /* 0x002fc8000ff1e1ff */
[----:B------:R-:W-:Y:S02]  /*0060*/  UIADD3.X UR7, UPT, UPT, ~UR5, UR7, URZ, UP0, !UPT ;  /* 0x0000000705077290 */ /* 0x000fe400087fe5ff */
[----:B------:R-:W-:-:S04]  /*0070*/  UISETP.GE.U32.AND UP0, UPT, UR6, 0x200, UPT ;  /* 0x000002000600788c */ /* 0x000fc8000bf06070 */
[----:B------:R-:W-:-:S09]  /*0080*/  UISETP.GE.U32.AND.EX UP0, UPT, UR7, URZ, UPT, UP0 ;  /* 0x000000ff0700728c */ /* 0x000fd2000bf06100 */
[----:B--2---:R-:W-:Y:S05]  /*0090*/  BRA.U !UP0, `(.L_x_224) ;  /* 0x0000000108287547 */ /* 0x004fea000b800000 */
[----:B------:R-:W0:Y:S01]  /*00a0*/  S2R R0, SR_TID.X ;  /* 0x0000000000007919 */ /* 0x000e220000002100 */
[----:B------:R-:W1:Y:S01]  /*00b0*/  LDCU.64 UR6, c[0x0][0x388] ;  /* 0x00007100ff0677ac */ /* 0x000e620008000a00 */
[----:B------:R-:W2:Y:S01]  /*00c0*/  LDC R5, c[0x0][0x390] ;  /* 0x0000e400ff057b82 */ /* 0x000ea20000000800 */
[----:B0-----:R-:W-:-:S05]  /*00d0*/  IADD3 R0, P0, PT, R0, UR4, RZ ;  /* 0x0000000400007c10 */ /* 0x001fca000ff1e0ff */
[----:B------:R-:W-:Y:S01]  /*00e0*/  IMAD.X R3, RZ, RZ, UR5, P0 ;  /* 0x00000005ff037e24 */ /* 0x000fe200080e06ff */
[----:B-1----:R-:W-:-:S04]  /*00f0*/  LEA R2, P0, R0, UR6, 0x2 ;  /* 0x0000000600027c11 */ /* 0x002fc8000f8010ff */
[----:B------:R-:W-:-:S05]  /*0100*/  LEA.HI.X R3, R0, UR7, R3, 0x2, P0 ;  /* 0x0000000700037c11 */ /* 0x000fca00080f1403 */
[----:B--2---:R-:W-:Y:S04]  /*0110*/  STG.E desc[UR8][R2.64], R5 ;  /* 0x0000000502007986 */ /* 0x004fe8000c101908 */
[----:B------:R-:W-:Y:S01]  /*0120*/  STG.E desc[UR8][R2.64+0x400], R5 ;  /* 0x0004000502007986 */ /* 0x000fe2000c101908 */
[----:B------:R-:W-:Y:S05]  /*0130*/  EXIT ;  /* 0x000000000000794d */ /* 0x000fea0003800000 */
.L_x_224:
[----:B------:R-:W0:Y:S01]  /*0140*/  S2R R0, SR_TID.X ;  /* 0x0000000000007919 */ /* 0x000e220000002100 */
[----:B------:R-:W-:Y:S01]  /*0150*/  IMAD.U32 R2, RZ, RZ, UR7 ;  /* 0x00000007ff027e24 */ /* 0x000fe2000f8e00ff */
[----:B------:R-:W1:Y:S01]  /*0160*/  LDCU.64 UR10, c[0x0][0x388] ;  /* 0x00007100ff0a77ac */ /* 0x000e620008000a00 */
[----:B------:R-:W-:Y:S01]  /*0170*/  IMAD.U32 R4, RZ, RZ, UR7 ;  /* 0x00000007ff047e24 */ /* 0x000fe2000f8e00ff */
[----:B0-----:R-:W-:-:S04]  /*0180*/  ISETP.LT.U32.AND P0, PT, R0, UR6, PT ;  /* 0x0000000600007c0c */ /* 0x001fc8000bf01070 */
[----:B------:R-:W-:Y:S01]  /*0190*/  ISETP.GT.U32.AND.EX P0, PT, R2, RZ, PT, P0 ;  /* 0x000000ff0200720c */ /* 0x000fe20003f04100 */
[C---:B------:R-:W-:Y:S01]  /*01a0*/  VIADD R2, R0.reuse, 0x100 ;  /* 0x0000010000027836 */ /* 0x040fe20000000000 */
[----:B------:R-:W-:-:S04]  /*01b0*/  IADD3 R0, P2, PT, R0, UR4, RZ ;  /* 0x0000000400007c10 */ /* 0x000fc8000ff5e0ff */
[----:B------:R-:W-:Y:S01]  /*01c0*/  ISETP.LT.U32.AND P1, PT, R2, UR6, PT ;  /* 0x0000000602007c0c */ /* 0x000fe2000bf21070 */
[----:B------:R-:W-:Y:S01]  /*01d0*/  IMAD.X R3, RZ, RZ, UR5, P2 ;  /* 0x00000005ff037e24 */ /* 0x000fe200090e06ff */
[----:B-1----:R-:W-:Y:S02]  /*01e0*/  LEA R2, P2, R0, UR10, 0x2 ;  /* 0x0000000a00027c11 */ /* 0x002fe4000f8410ff */
[----:B------:R-:W-:Y:S02]  /*01f0*/  ISETP.GT.U32.AND.EX P1, PT, R4, RZ, PT, P1 ;  /* 0x000000ff0400720c */ /* 0x000fe40003f24110 */
[----:B------:R-:W-:Y:S01]  /*0200*/  LEA.HI.X R3, R0, UR11, R3, 0x2, P2 ;  /* 0x0000000b00037c11 */ /* 0x000fe200090f1403 */
[----:B------:R-:W0:Y:S04]  /*0210*/  @P0 LDC R5, c[0x0][0x390] ;  /* 0x0000e400ff050b82 */ /* 0x000e280000000800 */
[----:B0-----:R0:W-:Y:S06]  /*0220*/  @P0 STG.E desc[UR8][R2.64], R5 ;  /* 0x0000000502000986 */ /* 0x0011ec000c101908 */
[----:B------:R-:W-:Y:S05]  /*0230*/  @!P1 EXIT ;  /* 0x000000000000994d */ /* 0x000fea0003800000 */
[----:B0-----:R-:W0:Y:S02]  /*0240*/  LDC R5, c[0x0][0x390] ;  /* 0x0000e400ff057b82 */ /* 0x001e240000000800 */
[----:B0-----:R-:W-:Y:S01]  /*0250*/  STG.E desc[UR8][R2.64+0x400], R5 ;  /* 0x0004000502007986 */ /* 0x001fe2000c101908 */
[----:B------:R-:W-:Y:S05]  /*0260*/  EXIT ;  /* 0x000000000000794d */ /* 0x000fea0003800000 */
.L_x_225:
        /* <DEDUP_REMOVED lines=9> */
.L_x_744:


//--------------------- .text._ZN3cub18CUB_300001_SM_10006detail11EmptyKernelIvEEvv --------------------------
	.section	.text._ZN3cub18CUB_300001_SM_10006detail11EmptyKernelIvEEvv,"ax",@progbits
	.align	128
        .global         _ZN3cub18CUB_300001_SM_10006detail11EmptyKernelIvEEvv
        .type           _ZN3cub18CUB_300001_SM_10006detail11EmptyKernelIvEEvv,@function
        .size           _ZN3cub18CUB_300001_SM_10006detail11EmptyKernelIvEEvv,(.L_x_745 - _ZN3cub18CUB_300001_SM_10006detail11EmptyKernelIvEEvv)
        .other          _ZN3cub18CUB_300001_SM_10006detail11EmptyKernelIvEEvv,@"STO_CUDA_ENTRY STV_DEFAULT"
_ZN3cub18CUB_300001_SM_10006detail11EmptyKernelIvEEvv:
.text._ZN3cub18CUB_300001_SM_10006detail11EmptyKernelIvEEvv:
[----:B------:R-:W-:Y:S01]  /*0000*/  LDC R1, c[0x0][0x37c] ;  /* 0x0000df00ff017b82 */ /* 0x000fe20000000800 */
[----:B------:R-:W-:Y:S05]  /*0010*/  EXIT ;  /* 0x000000000000794d */ /* 0x000fea0003800000 */
.L_x_226:
        /* <DEDUP_REMOVED lines=14> */
.L_x_745:


//--------------------- .text._ZN6thrust24THRUST_300001_SM_1000_NS8cuda_cub4core6detail13_kernel_agentINS1_15__reduce_by_key16ReduceByKeyAgentINS0_6detail15normal_iteratorINS0_10device_ptrIiEEEESB_SB_SB_N4cuda3std3__48equal_toIiEENSE_4plusIiEEPllEEJSB_SB_SB_SB_SJ_N3cub18CUB_300001_SM_100024ReduceByKeyScanTileStateIilLb1EEESG_SI_llEEEvDpT0_ --------------------------
	.section	.text._ZN6thrust24THRUST_300001_SM_1000_NS8cuda_cub4core6detail13_kernel_agentINS1_15__reduce_by_key16ReduceByKeyAgentINS0_6detail15normal_iteratorINS0_10device_ptrIiEEEESB_SB_SB_N4cuda3std3__48equal_toIiEENSE_4plusIiEEPllEEJSB_SB_SB_SB_SJ_N3cub18CUB_300001_SM_100024ReduceByKeyScanTileStateIilLb1EEESG_SI_llEEEvDpT0_,"ax",@progbits
	.align	128
        .global         _ZN6thrust24THRUST_300001_SM_1000_NS8cuda_cub4core6detail13_kernel_agentINS1_15__reduce_by_key16ReduceByKeyAgentINS0_6detail15normal_iteratorINS0_10device_ptrIiEEEESB_SB_SB_N4cuda3std3__48equal_toIiEENSE_4plusIiEEPllEEJSB_SB_SB_SB_SJ_N3cub18CUB_300001_SM_100024ReduceByKeyScanTileStateIilLb1EEESG_SI_llEEEvDpT0_
        .type           _ZN6thrust24THRUST_300001_SM_1000_NS8cuda_cub4core6detail13_kernel_agentINS1_15__reduce_by_key16ReduceByKeyAgentINS0_6detail15normal_iteratorINS0_10device_ptrIiEEEESB_SB_SB_N4cuda3std3__48equal_toIiEENSE_4plusIiEEPllEEJSB_SB_SB_SB_SJ_N3cub18CUB_300001_SM_100024ReduceByKeyScanTileStateIilLb1EEESG_SI_llEEEvDpT0_,@function
        .size           _ZN6thrust24THRUST_300001_SM_1000_NS8cuda_cub4core6detail13_kernel_agentINS1_15__reduce_by_key16ReduceByKeyAgentINS0_6detail15normal_iteratorINS0_10device_ptrIiEEEESB_SB_SB_N4cuda3std3__48equal_toIiEENSE_4plusIiEEPllEEJSB_SB_SB_SB_SJ_N3cub18CUB_300001_SM_100024ReduceByKeyScanTileStateIilLb1EEESG_SI_llEEEvDpT0_,(.L_x_746 - _ZN6thrust24THRUST_300001_SM_1000_NS8cuda_cub4core6detail13_kernel_agentINS1_15__reduce_by_key16ReduceByKeyAgentINS0_6detail15normal_iteratorINS0_10device_ptrIiEEEESB_SB_SB_N4cuda3std3__48equal_toIiEENSE_4plusIiEEPllEEJSB_SB_SB_SB_SJ_N3cub18CUB_300001_SM_100024ReduceByKeyScanTileStateIilLb1EEESG_SI_llEEEvDpT0_)
        .other          _ZN6thrust24THRUST_300001_SM_1000_NS8cuda_cub4core6detail13_kernel_agentINS1_15__reduce_by_key16ReduceByKeyAgentINS0_6detail15normal_iteratorINS0_10device_ptrIiEEEESB_SB_SB_N4cuda3std3__48equal_toIiEENSE_4plusIiEEPllEEJSB_SB_SB_SB_SJ_N3cub18CUB_300001_SM_100024ReduceByKeyScanTileStateIilLb1EEESG_SI_llEEEvDpT0_,@"STO_CUDA_ENTRY STV_DEFAULT"
_ZN6thrust24THRUST_300001_SM_1000_NS8cuda_cub4core6detail13_kernel_agentINS1_15__reduce_by_key16ReduceByKeyAgentINS0_6detail15normal_iteratorINS0_10device_ptrIiEEEESB_SB_SB_N4cuda3std3__48equal_toIiEENSE_4plusIiEEPllEEJSB_SB_SB_SB_SJ_N3cub18CUB_300001_SM_100024ReduceByKeyScanTileStateIilLb1EEESG_SI_llEEEvDpT0_:
.text._ZN6thrust24THRUST_300001_SM_1000_NS8cuda_cub4core6detail13_kernel_agentINS1_15__reduce_by_key16ReduceByKeyAgentINS0_6detail15normal_iteratorINS0_10device_ptrIiEEEESB_SB_SB_N4cuda3std3__48equal_toIiEENSE_4plusIiEEPllEEJSB_SB_SB_SB_SJ_N3cub18CUB_300001_SM_100024ReduceByKeyScanTileStateIilLb1EEESG_SI_llEEEvDpT0_:
[----:B------:R-:W-:Y:S01]  /*0000*/  LDC R1, c[0x0][0x37c] ;  /* 0x0000df00ff017b82 */ /* 0x000fe20000000800 */
[----:B------:R-:W0:Y:S01]  /*0010*/  S2R R39, SR_CTAID.X ;  /* 0x0000000000277919 */ /* 0x000e220000002500 */
[----:B------:R-:W1:Y:S01]  /*0020*/  LDCU.64 UR4, c[0x0][0x3b8] ;  /* 0x00007700ff0477ac */ /* 0x000e620008000a00 */
[----:B------:R-:W2:Y:S01]  /*0030*/  LDCU.64 UR8, c[0x0][0x358] ;  /* 0x00006b00ff0877ac */ /* 0x000ea20008000a00 */
[----:B0-----:R-:W-:-:S03]  /*0040*/  IMAD.WIDE.U32 R2, R39, 0x900, RZ ;  /* 0x0000090027027825 */ /* 0x001fc600078e00ff */
[----:B-1----:R-:W-:-:S04]  /*0050*/  IADD3 R26, P1, PT, -R2, UR4, RZ ;  /* 0x00000004021a7c10 */ /* 0x002fc8000ff3e1ff */
[----:B------:R-:W-:Y:S02]  /*0060*/  ISETP.GE.U32.AND P0, PT, R26, 0x901, PT ;  /* 0x000009011a00780c */ /* 0x000fe40003f06070 */
[----:B------:R-:W-:-:S04]  /*0070*/  IADD3.X R30, PT, PT, ~R3, UR5, RZ, P1, !PT ;  /* 0x00000005031e7c10 */ /* 0x000fc80008ffe5ff */
[----:B------:R-:W-:-:S13]  /*0080*/  ISETP.GE.AND.EX P0, PT, R30, RZ, PT, P0 ;  /* 0x000000ff1e00720c */ /* 0x000fda0003f06300 */
[----:B--2---:R-:W-:Y:S05]  /*0090*/  @!P0 BRA `(.L_x_227) ;  /* 0x0000005c00388947 */ /* 0x004fea0003800000 */
[----:B------:R-:W-:-:S13]  /*00a0*/  ISETP.NE.AND P0, PT, R39, RZ, PT ;  /* 0x000000ff2700720c */ /* 0x000fda0003f05270 */
[----:B------:R-:W-:Y:S05]  /*00b0*/  @P0 BRA `(.L_x_228) ;  /* 0x0000002400080947 */ /* 0x000fea0003800000 */
[----:B------:R-:W0:Y:S01]  /*00c0*/  S2R R0, SR_TID.X ;  /* 0x0000000000007919 */ /* 0x000e220000002100 */
[----:B------:R-:W1:Y:S01]  /*00d0*/  LDCU.64 UR4, c[0x0][0x380] ;  /* 0x00007000ff0477ac */ /* 0x000e620008000a00 */
[C---:B0-----:R-:W-:Y:S02]  /*00e0*/  LOP3.LUT R4, R0.reuse, 0x1f, RZ, 0xc0, !PT ;  /* 0x0000001f00047812 */ /* 0x041fe400078ec0ff */
[----:B------:R-:W-:-:S05]  /*00f0*/  LOP3.LUT R5, R0, 0x3e0, RZ, 0xc0, !PT ;  /* 0x000003e000057812 */ /* 0x000fca00078ec0ff */
[----:B------:R-:W-:-:S05]  /*0100*/  IMAD R5, R5, 0x9, R4 ;  /* 0x0000000905057824 */ /* 0x000fca00078e0204 */
[----:B------:R-:W-:-:S05]  /*0110*/  IADD3 R5, P0, PT, R2, R5, RZ ;  /* 0x0000000502057210 */ /* 0x000fca0007f1e0ff */
[----:B------:R-:W-:Y:S02]  /*0120*/  IMAD.X R2, RZ, RZ, R3, P0 ;  /* 0x000000ffff027224 */ /* 0x000fe400000e0603 */
[----:B------:R-:W-:-:S03]  /*0130*/  IMAD.SHL.U32 R4, R5, 0x4, RZ ;  /* 0x0000000405047824 */ /* 0x000fc600078e00ff */
[----:B------:R-:W-:Y:S02]  /*0140*/  SHF.L.U64.HI R5, R5, 0x2, R2 ;  /* 0x0000000205057819 */ /* 0x000fe40000010202 */
[----:B-1----:R-:W-:-:S04]  /*0150*/  IADD3 R2, P0, PT, R4, UR4, RZ ;  /* 0x0000000404027c10 */ /* 0x002fc8000ff1e0ff */
[----:B------:R-:W-:Y:S01]  /*0160*/  IADD3.X R3, PT, PT, R5, UR5, RZ, P0, !PT ;  /* 0x0000000505037c10 */ /* 0x000fe200087fe4ff */
[----:B------:R-:W0:Y:S04]  /*0170*/  LDCU.64 UR4, c[0x0][0x388] ;  /* 0x00007100ff0477ac */ /* 0x000e280008000a00 */
[----:B------:R-:W2:Y:S04]  /*0180*/  LDG.E.CONSTANT R6, desc[UR8][R2.64] ;  /* 0x0000000802067981 */ /* 0x000ea8000c1e9900 */
[----:B------:R-:W3:Y:S04]  /*0190*/  LDG.E.CONSTANT R7, desc[UR8][R2.64+0x80] ;  /* 0x0000800802077981 */ /* 0x000ee8000c1e9900 */
[----:B------:R-:W4:Y:S04]  /*01a0*/  LDG.E.CONSTANT R8, desc[UR8][R2.64+0x100] ;  /* 0x0001000802087981 */ /* 0x000f28000c1e9900 */
[----:B------:R-:W5:Y:S04]  /*01b0*/  LDG.E.CONSTANT R9, desc[UR8][R2.64+0x180] ;  /* 0x0001800802097981 */ /* 0x000f68000c1e9900 */
[----:B------:R-:W5:Y:S04]  /*01c0*/  LDG.E.CONSTANT R11, desc[UR8][R2.64+0x200] ;  /* 0x00020008020b7981 */ /* 0x000f68000c1e9900 */
[----:B------:R-:W5:Y:S04]  /*01d0*/  LDG.E.CONSTANT R13, desc[UR8][R2.64+0x280] ;  /* 0x00028008020d7981 */ /* 0x000f68000c1e9900 */
[----:B------:R-:W5:Y:S04]  /*01e0*/  LDG.E.CONSTANT R15, desc[UR8][R2.64+0x300] ;  /* 0x00030008020f7981 */ /* 0x000f68000c1e9900 */
[----:B------:R-:W5:Y:S04]  /*01f0*/  LDG.E.CONSTANT R17, desc[UR8][R2.64+0x380] ;  /* 0x0003800802117981 */ /* 0x000f68000c1e9900 */
[----:B------:R1:W5:Y:S01]  /*0200*/  LDG.E.CONSTANT R19, desc[UR8][R2.64+0x400] ;  /* 0x0004000802137981 */ /* 0x000362000c1e9900 */
[----:B0-----:R-:W-:-:S04]  /*0210*/  IADD3 R4, P0, PT, R4, UR4, RZ ;  /* 0x0000000404047c10 */ /* 0x001fc8000ff1e0ff */
[----:B------:R-:W-:-:S05]  /*0220*/  IADD3.X R5, PT, PT, R5, UR5, RZ, P0, !PT ;  /* 0x0000000505057c10 */ /* 0x000fca00087fe4ff */
[----:B------:R-:W5:Y:S04]  /*0230*/  LDG.E.CONSTANT R21, desc[UR8][R4.64] ;  /* 0x0000000804157981 */ /* 0x000f68000c1e9900 */
[----:B------:R-:W5:Y:S04]  /*0240*/  LDG.E.CONSTANT R23, desc[UR8][R4.64+0x80] ;  /* 0x0000800804177981 */ /* 0x000f68000c1e9900 */
[----:B------:R-:W5:Y:S04]  /*0250*/  LDG.E.CONSTANT R25, desc[UR8][R4.64+0x100] ;  /* 0x0001000804197981 */ /* 0x000f68000c1e9900 */
[----:B------:R-:W5:Y:S04]  /*0260*/  LDG.E.CONSTANT R29, desc[UR8][R4.64+0x180] ;  /* 0x00018008041d7981 */ /* 0x000f68000c1e9900 */
[----:B------:R-:W5:Y:S04]  /*0270*/  LDG.E.CONSTANT R31, desc[UR8][R4.64+0x200] ;  /* 0x00020008041f7981 */ /* 0x000f68000c1e9900 */
[----:B------:R-:W5:Y:S04]  /*0280*/  LDG.E.CONSTANT R33, desc[UR8][R4.64+0x280] ;  /* 0x0002800804217981 */ /* 0x000f68000c1e9900 */
[----:B------:R-:W5:Y:S04]  /*0290*/  LDG.E.CONSTANT R35, desc[UR8][R4.64+0x300] ;  /* 0x0003000804237981 */ /* 0x000f68000c1e9900 */
[----:B------:R-:W5:Y:S04]  /*02a0*/  LDG.E.CONSTANT R37, desc[UR8][R4.64+0x380] ;  /* 0x0003800804257981 */ /* 0x000f68000c1e9900 */
[----:B------:R0:W5:Y:S01]  /*02b0*/  LDG.E.CONSTANT R39, desc[UR8][R4.64+0x400] ;  /* 0x0004000804277981 */ /* 0x000162000c1e9900 */
[----:B------:R-:W0:Y:S01]  /*02c0*/  S2UR UR5, SR_CgaCtaId ;  /* 0x00000000000579c3 */ /* 0x000e220000008800 */
[----:B------:R-:W-:Y:S01]  /*02d0*/  SHF.R.U32.HI R40, RZ, 0x5, R0 ;  /* 0x00000005ff287819 */ /* 0x000fe20000011600 */
[----:B------:R-:W-:Y:S01]  /*02e0*/  UMOV UR4, 0x400 ;  /* 0x0000040000047882 */ /* 0x000fe20000000000 */
[----:B-1----:R-:W1:Y:S01]  /*02f0*/  S2R R3, SR_LANEID ;  /* 0x0000000000037919 */ /* 0x002e620000000000 */
[----:B------:R-:W-:Y:S01]  /*0300*/  ISETP.NE.AND P1, PT, R0, RZ, PT ;  /* 0x000000ff0000720c */ /* 0x000fe20003f25270 */
[----:B0-----:R-:W-:-:S03]  /*0310*/  ULEA UR5, UR5, UR4, 0x18 ;  /* 0x0000000405057291 */ /* 0x001fc6000f8ec0ff */
[----:B------:R-:W-:Y:S01]  /*0320*/  UMOV UR4, URZ ;  /* 0x000000ff00047c82 */ /* 0x000fe20008000000 */
[----:B-1----:R-:W-:-:S05]  /*0330*/  IMAD R2, R40, 0x120, R3 ;  /* 0x0000012028027824 */ /* 0x002fca00078e0203 */
[----:B------:R-:W-:-:S05]  /*0340*/  LEA R24, R2, UR5, 0x2 ;  /* 0x0000000502187c11 */ /* 0x000fca000f8e10ff */
[----:B------:R-:W-:Y:S01]  /*0350*/  IMAD R5, R3, 0x20, R24 ;  /* 0x0000002003057824 */ /* 0x000fe200078e0218 */
[----:B--2---:R0:W-:Y:S04]  /*0360*/  STS [R24], R6 ;  /* 0x0000000618007388 */ /* 0x0041e80000000800 */
[----:B---3--:R-:W-:Y:S04]  /*0370*/  STS [R24+0x80], R7 ;  /* 0x0000800718007388 */ /* 0x008fe80000000800 */
[----:B----4-:R-:W-:Y:S01]  /*0380*/  STS [R24+0x100], R8 ;  /* 0x0001000818007388 */ /* 0x010fe20000000800 */
[----:B0-----:R-:W-:-:S03]  /*0390*/  LEA R6, R0, UR5, 0x2 ;  /* 0x0000000500067c11 */ /* 0x001fc6000f8e10ff */
[----:B-----5:R-:W-:Y:S04]  /*03a0*/  STS [R24+0x180], R9 ;  /* 0x0001800918007388 */ /* 0x020fe80000000800 */
[----:B------:R-:W-:Y:S04]  /*03b0*/  STS [R24+0x200], R11 ;  /* 0x0002000b18007388 */ /* 0x000fe80000000800 */
[----:B------:R-:W-:Y:S04]  /*03c0*/  STS [R24+0x280], R13 ;  /* 0x0002800d18007388 */ /* 0x000fe80000000800 */
[----:B------:R-:W-:Y:S04]  /*03d0*/  STS [R24+0x300], R15 ;  /* 0x0003000f18007388 */ /* 0x000fe80000000800 */
[----:B------:R-:W-:Y:S04]  /*03e0*/  STS [R24+0x380], R17 ;  /* 0x0003801118007388 */ /* 0x000fe80000000800 */
[----:B------:R-:W-:Y:S01]  /*03f0*/  STS [R24+0x400], R19 ;  /* 0x0004001318007388 */ /* 0x000fe20000000800 */
[----:B------:R-:W-:-:S03]  /*0400*/  NOP ;  /* 0x0000000000007918 */ /* 0x000fc60000000000 */
[----:B------:R-:W-:Y:S04]  /*0410*/  LDS R27, [R5+0x20] ;  /* 0x00002000051b7984 */ /* 0x000fe80000000800 */
[----:B------:R-:W-:Y:S04]  /*0420*/  LDS R2, [R5] ;  /* 0x0000000005027984 */ /* 0x000fe80000000800 */
[----:B------:R-:W0:Y:S04]  /*0430*/  LDS R8, [R5+0x4] ;  /* 0x0000040005087984 */ /* 0x000e280000000800 */
[----:B------:R-:W1:Y:S04]  /*0440*/  LDS R10, [R5+0x8] ;  /* 0x00000800050a7984 */ /* 0x000e680000000800 */
[----:B------:R-:W2:Y:S04]  /*0450*/  LDS R12, [R5+0xc] ;  /* 0x00000c00050c7984 */ /* 0x000ea80000000800 */
[----:B------:R-:W3:Y:S04]  /*0460*/  LDS R14, [R5+0x10] ;  /* 0x00001000050e7984 */ /* 0x000ee80000000800 */
[----:B------:R-:W-:Y:S04]  /*0470*/  LDS R16, [R5+0x14] ;  /* 0x0000140005107984 */ /* 0x000fe80000000800 */
[----:B------:R-:W-:Y:S04]  /*0480*/  LDS R18, [R5+0x18] ;  /* 0x0000180005127984 */ /* 0x000fe80000000800 */
[----:B------:R-:W-:Y:S01]  /*0490*/  LDS R20, [R5+0x1c] ;  /* 0x00001c0005147984 */ /* 0x000fe20000000800 */
[----:B------:R-:W-:Y:S01]  /*04a0*/  BAR.SYNC.DEFER_BLOCKING 0x0 ;  /* 0x0000000000007b1d */ /* 0x000fe20000010000 */
[----:B0-----:R-:W-:-:S02]  /*04b0*/  ISETP.NE.AND P4, PT, R2, R8, PT ;  /* 0x000000080200720c */ /* 0x001fc40003f85270 */
[----:B-1----:R-:W-:-:S04]  /*04c0*/  ISETP.NE.AND P2, PT, R8, R10, PT ;  /* 0x0000000a0800720c */ /* 0x002fc80003f45270 */
[----:B------:R-:W-:Y:S02]  /*04d0*/  SEL R32, RZ, 0x1, !P2 ;  /* 0x00000001ff207807 */ /* 0x000fe40005000000 */
[----:B--2---:R-:W-:Y:S01]  /*04e0*/  ISETP.NE.AND P5, PT, R10, R12, PT ;  /* 0x0000000c0a00720c */ /* 0x004fe20003fa5270 */
[----:B------:R-:W-:Y:S01]  /*04f0*/  STS [R24], R21 ;  /* 0x0000001518007388 */ /* 0x000fe20000000800 */
[----:B---3--:R-:W-:Y:S02]  /*0500*/  ISETP.NE.AND P2, PT, R12, R14, PT ;  /* 0x0000000e0c00720c */ /* 0x008fe40003f45270 */
[----:B------:R-:W-:Y:S01]  /*0510*/  P2R R44, PR, RZ, 0x20 ;  /* 0x00000020ff2c7803 */ /* 0x000fe20000000000 */
[----:B------:R-:W-:Y:S04]  /*0520*/  STS [R24+0x80], R23 ;  /* 0x0000801718007388 */ /* 0x000fe80000000800 */
[----:B------:R-:W-:Y:S04]  /*0530*/  STS [R24+0x100], R25 ;  /* 0x0001001918007388 */ /* 0x000fe80000000800 */
[----:B------:R-:W-:Y:S04]  /*0540*/  STS [R24+0x180], R29 ;  /* 0x0001801d18007388 */ /* 0x000fe80000000800 */
[----:B------:R0:W-:Y:S04]  /*0550*/  STS [R24+0x200], R31 ;  /* 0x0002001f18007388 */ /* 0x0001e80000000800 */
[----:B------:R1:W-:Y:S04]  /*0560*/  STS [R24+0x280], R33 ;  /* 0x0002802118007388 */ /* 0x0003e80000000800 */
[----:B------:R-:W-:Y:S01]  /*0570*/  STS [R24+0x300], R35 ;  /* 0x0003002318007388 */ /* 0x000fe20000000800 */
[----:B0-----:R-:W-:-:S03]  /*0580*/  IMAD.MOV.U32 R31, RZ, RZ, RZ ;  /* 0x000000ffff1f7224 */ /* 0x001fc600078e00ff */
[----:B------:R-:W-:Y:S01]  /*0590*/  STS [R24+0x380], R37 ;  /* 0x0003802518007388 */ /* 0x000fe20000000800 */
[----:B-1----:R-:W-:-:S03]  /*05a0*/  SEL R33, RZ, 0x1, !P5 ;  /* 0x00000001ff217807 */ /* 0x002fc60006800000 */
[----:B------:R0:W-:Y:S01]  /*05b0*/  STS [R24+0x400], R39 ;  /* 0x0004002718007388 */ /* 0x0001e20000000800 */
[----:B------:R-:W-:-:S03]  /*05c0*/  NOP ;  /* 0x0000000000007918 */ /* 0x000fc60000000000 */
[----:B------:R-:W-:Y:S01]  /*05d0*/  LDS R42, [R5] ;  /* 0x00000000052a7984 */ /* 0x000fe20000000800 */
[----:B0-----:R-:W-:-:S03]  /*05e0*/  SEL R24, RZ, 0x1, !P4 ;  /* 0x00000001ff187807 */ /* 0x001fc60006000000 */
        /* <DEDUP_REMOVED lines=9> */
[----:B------:R-:W-:Y:S02]  /*0680*/  STS [R6+0x4d8], R27 ;  /* 0x0004d81b06007388 */ /* 0x000fe40000000800 */
[----:B------:R-:W-:Y:S06]  /*0690*/  BAR.SYNC.DEFER_BLOCKING 0x0 ;  /* 0x0000000000007b1d */ /* 0x000fec0000010000 */
[----:B------:R0:W1:Y:S02]  /*06a0*/  @P1 LDS R22, [R6+0x4d4] ;  /* 0x0004d40006161984 */ /* 0x0000640000000800 */
[----:B0-----:R-:W-:-:S02]  /*06b0*/  SEL R6, RZ, 0x1, !P2 ;  /* 0x00000001ff067807 */ /* 0x001fc40005000000 */
[----:B-1----:R-:W-:-:S04]  /*06c0*/  @P1 ISETP.NE.AND P0, PT, R22, R2, PT ;  /* 0x000000021600120c */ /* 0x002fc80003f05270 */
[----:B------:R-:W-:-:S04]  /*06d0*/  @P1 SEL R31, RZ, 0x1, !P0 ;  /* 0x00000001ff1f1807 */ /* 0x000fc80004000000 */
[----:B------:R-:W-:-:S04]  /*06e0*/  IADD3 R5, P0, PT, R31, R24, RZ ;  /* 0x000000181f057210 */ /* 0x000fc80007f1e0ff */
[----:B------:R-:W-:Y:S01]  /*06f0*/  IADD3 R32, P3, PT, R5, R32, RZ ;  /* 0x0000002005207210 */ /* 0x000fe20007f7e0ff */
[----:B------:R-:W-:-:S03]  /*0700*/  IMAD.X R34, RZ, RZ, UR4, P0 ;  /* 0x00000004ff227e24 */ /* 0x000fc600080e06ff */
[----:B------:R-:W-:Y:S01]  /*0710*/  IADD3 R33, P1, PT, R32, R33, RZ ;  /* 0x0000002120217210 */ /* 0x000fe20007f3e0ff */
[----:B------:R-:W-:Y:S01]  /*0720*/  IMAD.X R34, RZ, RZ, R34, P3 ;  /* 0x000000ffff227224 */ /* 0x000fe200018e0622 */
[----:B------:R-:W-:Y:S02]  /*0730*/  ISETP.NE.AND P3, PT, R14, R16, PT ;  /* 0x000000100e00720c */ /* 0x000fe40003f65270 */
[----:B------:R-:W-:Y:S01]  /*0740*/  IADD3 R35, P0, PT, R33, R6, RZ ;  /* 0x0000000621237210 */ /* 0x000fe20007f1e0ff */
[----:B------:R-:W-:Y:S01]  /*0750*/  IMAD.X R36, RZ, RZ, R34, P1 ;  /* 0x000000ffff247224 */ /* 0x000fe200008e0622 */
[----:B------:R-:W-:Y:S02]  /*0760*/  SEL R6, RZ, 0x1, !P3 ;  /* 0x00000001ff067807 */ /* 0x000fe40005800000 */
[----:B------:R-:W-:Y:S01]  /*0770*/  ISETP.NE.AND P1, PT, R16, R18, PT ;  /* 0x000000121000720c */ /* 0x000fe20003f25270 */
[----:B------:R-:W-:Y:S01]  /*0780*/  IMAD.X R26, RZ, RZ, R36, P0 ;  /* 0x000000ffff1a7224 */ /* 0x000fe200000e0624 */
[----:B------:R-:W-:-:S02]  /*0790*/  IADD3 R37, P0, PT, R35, R6, RZ ;  /* 0x0000000623257210 */ /* 0x000fc40007f1e0ff */
[----:B------:R-:W-:Y:S02]  /*07a0*/  SEL R38, RZ, 0x1, !P1 ;  /* 0x00000001ff267807 */ /* 0x000fe40004800000 */
[----:B------:R-:W-:Y:S01]  /*07b0*/  SEL R6, R42, RZ, !P4 ;  /* 0x000000ff2a067207 */ /* 0x000fe20006000000 */
[----:B------:R-:W-:Y:S01]  /*07c0*/  IMAD.X R28, RZ, RZ, R26, P0 ;  /* 0x000000ffff1c7224 */ /* 0x000fe200000e061a */
[----:B------:R-:W-:-:S03]  /*07d0*/  IADD3 R38, P0, PT, R37, R38, RZ ;  /* 0x0000002625267210 */ /* 0x000fc60007f1e0ff */
[----:B------:R-:W-:Y:S02]  /*07e0*/  IMAD.IADD R6, R9, 0x1, R6 ;  /* 0x0000000109067824 */ /* 0x000fe400078e0206 */
[----:B------:R-:W-:Y:S01]  /*07f0*/  IMAD.X R29, RZ, RZ, R28, P0 ;  /* 0x000000ffff1d7224 */ /* 0x000fe200000e061c */
[----:B------:R-:W-:-:S04]  /*0800*/  ISETP.NE.AND P0, PT, R18, R20, PT ;  /* 0x000000141200720c */ /* 0x000fc80003f05270 */
[----:B------:R-:W-:-:S04]  /*0810*/  SEL R39, RZ, 0x1, !P0 ;  /* 0x00000001ff277807 */ /* 0x000fc80004000000 */
[----:B------:R-:W-:-:S05]  /*0820*/  IADD3 R39, P6, PT, R38, R39, RZ ;  /* 0x0000002726277210 */ /* 0x000fca0007fde0ff */
[----:B------:R-:W-:Y:S01]  /*0830*/  IMAD.X R30, RZ, RZ, R29, P6 ;  /* 0x000000ffff1e7224 */ /* 0x000fe200030e061d */
[----:B------:R-:W-:-:S04]  /*0840*/  ISETP.NE.AND P6, PT, R8, R10, PT ;  /* 0x0000000a0800720c */ /* 0x000fc80003fc5270 */
[----:B------:R-:W-:Y:S02]  /*0850*/  SEL R6, R6, RZ, !P6 ;  /* 0x000000ff06067207 */ /* 0x000fe40007000000 */
[----:B------:R-:W-:-:S03]  /*0860*/  ISETP.NE.AND P6, PT, R20, R27, PT ;  /* 0x0000001b1400720c */ /* 0x000fc60003fc5270 */
[----:B------:R-:W-:Y:S01]  /*0870*/  IMAD.IADD R6, R11, 0x1, R6 ;  /* 0x000000010b067824 */ /* 0x000fe200078e0206 */
[----:B------:R-:W-:-:S04]  /*0880*/  SEL R24, RZ, 0x1, !P6 ;  /* 0x00000001ff187807 */ /* 0x000fc80007000000 */
[----:B------:R-:W-:Y:S02]  /*0890*/  SEL R6, R6, RZ, !P5 ;  /* 0x000000ff06067207 */ /* 0x000fe40006800000 */
[----:B------:R-:W-:-:S03]  /*08a0*/  ISETP.GE.AND P5, PT, R3, 0x10, PT ;  /* 0x000000100300780c */ /* 0x000fc60003fa6270 */
[----:B------:R-:W-:-:S05]  /*08b0*/  IMAD.IADD R6, R13, 0x1, R6 ;  /* 0x000000010d067824 */ /* 0x000fca00078e0206 */
[----:B------:R-:W-:-:S05]  /*08c0*/  SEL R6, R6, RZ, !P2 ;  /* 0x000000ff06067207 */ /* 0x000fca0005000000 */
[----:B------:R-:W-:-:S05]  /*08d0*/  IMAD.IADD R6, R15, 0x1, R6 ;  /* 0x000000010f067824 */ /* 0x000fca00078e0206 */
[----:B------:R-:W-:-:S05]  /*08e0*/  SEL R6, R6, RZ, !P3 ;  /* 0x000000ff06067207 */ /* 0x000fca0005800000 */
[----:B------:R-:W-:-:S05]  /*08f0*/  IMAD.IADD R6, R17, 0x1, R6 ;  /* 0x0000000111067824 */ /* 0x000fca00078e0206 */
[----:B------:R-:W-:-:S05]  /*0900*/  SEL R6, R6, RZ, !P1 ;  /* 0x000000ff06067207 */ /* 0x000fca0004800000 */
[----:B------:R-:W-:-:S05]  /*0910*/  IMAD.IADD R6, R19, 0x1, R6 ;  /* 0x0000000113067824 */ /* 0x000fca00078e0206 */
[----:B------:R-:W-:-:S05]  /*0920*/  SEL R6, R6, RZ, !P0 ;  /* 0x000000ff06067207 */ /* 0x000fca0004000000 */
[----:B------:R-:W-:-:S05]  /*0930*/  IMAD.IADD R6, R21, 0x1, R6 ;  /* 0x0000000115067824 */ /* 0x000fca00078e0206 */
[----:B------:R-:W-:Y:S02]  /*0940*/  SEL R5, R6, RZ, !P6 ;  /* 0x000000ff06057207 */ /* 0x000fe40007000000 */
[----:B------:R-:W-:-:S03]  /*0950*/  IADD3 R24, P6, PT, R39, R24, RZ ;  /* 0x0000001827187210 */ /* 0x000fc60007fde0ff */
[----:B------:R-:W-:Y:S02]  /*0960*/  IMAD.IADD R4, R4, 0x1, R5 ;  /* 0x0000000104047824 */ /* 0x000fe400078e0205 */
[----:B------:R-:W-:Y:S01]  /*0970*/  IMAD.X R25, RZ, RZ, R30, P6 ;  /* 0x000000ffff197224 */ /* 0x000fe200030e061e */
[----:B------:R-:W-:Y:S02]  /*0980*/  ISETP.NE.U32.AND P6, PT, R24, RZ, PT ;  /* 0x000000ff1800720c */ /* 0x000fe40003fc5070 */
[----:B------:R-:W0:Y:S02]  /*0990*/  SHFL.UP PT, R5, R4, 0x1, RZ ;  /* 0x0420000004057989 */ /* 0x000e2400000e00ff */
[----:B------:R-:W-:Y:S02]  /*09a0*/  ISETP.NE.AND.EX P6, PT, R25, RZ, PT, P6 ;  /* 0x000000ff1900720c */ /* 0x000fe40003fc5360 */
[----:B------:R-:W1:Y:S02]  /*09b0*/  SHFL.UP PT, R6, R25, 0x1, RZ ;  /* 0x0420000019067989 */ /* 0x000e6400000e00ff */
[----:B0-----:R-:W-:-:S02]  /*09c0*/  SEL R7, R5, RZ, !P6 ;  /* 0x000000ff05077207 */ /* 0x001fc40007000000 */
[----:B------:R-:W0:Y:S01]  /*09d0*/  SHFL.UP PT, R5, R24, 0x1, RZ ;  /* 0x0420000018057989 */ /* 0x000e2200000e00ff */
[----:B------:R-:W-:-:S04]  /*09e0*/  ISETP.GE.AND P6, PT, R3, 0x1, PT ;  /* 0x000000010300780c */ /* 0x000fc80003fc6270 */
[----:B------:R-:W-:Y:S02]  /*09f0*/  SEL R7, R7, RZ, P6 ;  /* 0x000000ff07077207 */ /* 0x000fe40003000000 */
[----:B-1----:R-:W-:-:S03]  /*0a00*/  SEL R6, R6, RZ, P6 ;  /* 0x000000ff06067207 */ /* 0x002fc60003000000 */
[----:B------:R-:W-:-:S05]  /*0a10*/  IMAD.IADD R7, R4, 0x1, R7 ;  /* 0x0000000104077824 */ /* 0x000fca00078e0207 */
[----:B------:R-:W1:Y:S01]  /*0a20*/  SHFL.UP PT, R4, R7, 0x2, RZ ;  /* 0x0440000007047989 */ /* 0x000e6200000e00ff */
[----:B0-----:R-:W-:-:S04]  /*0a30*/  SEL R5, R5, RZ, P6 ;  /* 0x000000ff05057207 */ /* 0x001fc80003000000 */
[----:B------:R-:W-:-:S05]  /*0a40*/  IADD3 R23, P6, PT, R5, R24, RZ ;  /* 0x0000001805177210 */ /* 0x000fca0007fde0ff */
[----:B------:R-:W-:Y:S01]  /*0a50*/  IMAD.X R46, R6, 0x1, R25, P6 ;  /* 0x00000001062e7824 */ /* 0x000fe200030e0619 */
[----:B------:R-:W-:-:S04]  /*0a60*/  ISETP.NE.U32.AND P6, PT, R23, RZ, PT ;  /* 0x000000ff1700720c */ /* 0x000fc80003fc5070 */
[----:B------:R-:W-:Y:S01]  /*0a70*/  ISETP.NE.AND.EX P6, PT, R46, RZ, PT, P6 ;  /* 0x000000ff2e00720c */ /* 0x000fe20003fc5360 */
[----:B------:R-:W0:Y:S03]  /*0a80*/  SHFL.UP PT, R5, R46, 0x2, RZ ;  /* 0x044000002e057989 */ /* 0x000e2600000e00ff */
[----:B-1----:R-:W-:Y:S02]  /*0a90*/  SEL R6, R4, RZ, !P6 ;  /* 0x000000ff04067207 */ /* 0x002fe40007000000 */
[----:B------:R-:W1:Y:S01]  /*0aa0*/  SHFL.UP PT, R4, R23, 0x2, RZ ;  /* 0x0440000017047989 */ /* 0x000e6200000e00ff */
[----:B------:R-:W-:-:S04]  /*0ab0*/  ISETP.GE.AND P6, PT, R3, 0x2, PT ;  /* 0x000000020300780c */ /* 0x000fc80003fc6270 */
[----:B------:R-:W-:-:S05]  /*0ac0*/  SEL R6, R6, RZ, P6 ;  /* 0x000000ff06067207 */ /* 0x000fca0003000000 */
[----:B------:R-:W-:Y:S01]  /*0ad0*/  IMAD.IADD R6, R7, 0x1, R6 ;  /* 0x0000000107067824 */ /* 0x000fe200078e0206 */
[----:B0-----:R-:W-:Y:S02]  /*0ae0*/  SEL R5, R5, RZ, P6 ;  /* 0x000000ff05057207 */ /* 0x001fe40003000000 */
[----:B-1----:R-:W-:-:S04]  /*0af0*/  SEL R4, R4, RZ, P6 ;  /* 0x000000ff04047207 */ /* 0x002fc80003000000 */
[----:B------:R-:W-:Y:S02]  /*0b00*/  IADD3 R25, P6, PT, R4, R23, RZ ;  /* 0x0000001704197210 */ /* 0x000fe40007fde0ff */
[----:B------:R-:W0:Y:S03]  /*0b10*/  SHFL.UP PT, R4, R6, 0x4, RZ ;  /* 0x0480000006047989 */ /* 0x000e2600000e00ff */
[----:B------:R-:W-:Y:S01]  /*0b20*/  IMAD.X R24, R5, 0x1, R46, P6 ;  /* 0x0000000105187824 */ /* 0x000fe200030e062e */
[----:B------:R-:W-:-:S04]  /*0b30*/  ISETP.NE.U32.AND P6, PT, R25, RZ, PT ;  /* 0x000000ff1900720c */ /* 0x000fc80003fc5070 */
[----:B------:R-:W-:Y:S01]  /*0b40*/  ISETP.NE.AND.EX P6, PT, R24, RZ, PT, P6 ;  /* 0x000000ff1800720c */ /* 0x000fe20003fc5360 */
[----:B------:R-:W1:Y:S03]  /*0b50*/  SHFL.UP PT, R5, R24, 0x4, RZ ;  /* 0x0480000018057989 */ /* 0x000e6600000e00ff */
[----:B0-----:R-:W-:Y:S02]  /*0b60*/  SEL R7, R4, RZ, !P6 ;  /* 0x000000ff04077207 */ /* 0x001fe40007000000 */
[----:B------:R-:W0:Y:S01]  /*0b70*/  SHFL.UP PT, R4, R25, 0x4, RZ ;  /* 0x0480000019047989 */ /* 0x000e2200000e00ff */
[----:B------:R-:W-:-:S04]  /*0b80*/  ISETP.GE.AND P6, PT, R3, 0x4, PT ;  /* 0x000000040300780c */ /* 0x000fc80003fc6270 */
[----:B------:R-:W-:Y:S02]  /*0b90*/  SEL R7, R7, RZ, P6 ;  /* 0x000000ff07077207 */ /* 0x000fe40003000000 */
[----:B-1----:R-:W-:-:S03]  /*0ba0*/  SEL R5, R5, RZ, P6 ;  /* 0x000000ff05057207 */ /* 0x002fc60003000000 */
[----:B------:R-:W-:Y:S01]  /*0bb0*/  IMAD.IADD R7, R6, 0x1, R7 ;  /* 0x0000000106077824 */ /* 0x000fe200078e0207 */
[----:B0-----:R-:W-:-:S04]  /*0bc0*/  SEL R4, R4, RZ, P6 ;  /* 0x000000ff04047207 */ /* 0x001fc80003000000 */
        /* <DEDUP_REMOVED lines=20> */
[----:B------:R-:W0:Y:S02]  /*0d10*/  SHFL.UP PT, R4, R25, 0x10, RZ ;  /* 0x0600000019047989 */ /* 0x000e2400000e00ff */
[----:B------:R-:W-:Y:S02]  /*0d20*/  SEL R7, R7, RZ, P5 ;  /* 0x000000ff07077207 */ /* 0x000fe40002800000 */
[----:B-1----:R-:W-:-:S03]  /*0d30*/  SEL R5, R5, RZ, P5 ;  /* 0x000000ff05057207 */ /* 0x002fc60002800000 */
[----:B------:R-:W-:Y:S01]  /*0d40*/  IMAD.IADD R43, R6, 0x1, R7 ;  /* 0x00000001062b7824 */ /* 0x000fe200078e0207 */
[----:B0-----:R-:W-:Y:S02]  /*0d50*/  SEL R4, R4, RZ, P5 ;  /* 0x000000ff04047207 */ /* 0x001fe40002800000 */
[----:B------:R-:W-:Y:S02]  /*0d60*/  ISETP.NE.AND P5, PT, R3, RZ, PT ;  /* 0x000000ff0300720c */ /* 0x000fe40003fa5270 */
[----:B------:R-:W-:-:S05]  /*0d70*/  IADD3 R4, P6, PT, R4, R25, RZ ;  /* 0x0000001904047210 */ /* 0x000fca0007fde0ff */
[----:B------:R-:W-:Y:S01]  /*0d80*/  IMAD.X R5, R5, 0x1, R24, P6 ;  /* 0x0000000105057824 */ /* 0x000fe200030e0618 */
[----:B------:R-:W-:-:S13]  /*0d90*/  ISETP.NE.AND P6, PT, R3, 0x1f, PT ;  /* 0x0000001f0300780c */ /* 0x000fda0003fc5270 */
[----:B------:R-:W-:-:S05]  /*0da0*/  @!P6 LEA R23, R40, UR5, 0x4 ;  /* 0x000000052817ec11 */ /* 0x000fca000f8e20ff */
[----:B------:R-:W-:Y:S04]  /*0db0*/  @!P6 STS.64 [R23], R4 ;  /* 0x000000041700e388 */ /* 0x000fe80000000a00 */
[----:B------:R-:W-:Y:S01]  /*0dc0*/  @!P6 STS [R23+0x8], R43 ;  /* 0x0000082b1700e388 */ /* 0x000fe20000000800 */
[----:B------:R-:W-:Y:S06]  /*0dd0*/  BAR.SYNC.DEFER_BLOCKING 0x0 ;  /* 0x0000000000007b1d */ /* 0x000fec0000010000 */
[----:B------:R-:W-:Y:S04]  /*0de0*/  SHFL.UP PT, R4, R4, 0x1, RZ ;  /* 0x0420000004047989 */ /* 0x000fe800000e00ff */
[----:B------:R-:W-:Y:S04]  /*0df0*/  SHFL.UP PT, R5, R5, 0x1, RZ ;  /* 0x0420000005057989 */ /* 0x000fe800000e00ff */
[----:B------:R-:W-:Y:S04]  /*0e00*/  LDS.64 R24, [UR5+0x10] ;  /* 0x00001005ff187984 */ /* 0x000fe80008000a00 */
[----:B------:R-:W0:Y:S04]  /*0e10*/  LDS.64 R6, [UR5] ;  /* 0x00000005ff067984 */ /* 0x000e280008000a00 */
[----:B------:R-:W1:Y:S04]  /*0e20*/  LDS R41, [UR5+0x8] ;  /* 0x00000805ff297984 */ /* 0x000e680008000800 */
[----:B------:R-:W2:Y:S01]  /*0e30*/  LDS R23, [UR5+0x18] ;  /* 0x00001805ff177984 */ /* 0x000ea20008000800 */
[----:B0-----:R-:W-:-:S05]  /*0e40*/  IADD3 R49, P6, PT, R6, R24, RZ ;  /* 0x0000001806317210 */ /* 0x001fca0007fde0ff */
[----:B------:R-:W-:Y:S01]  /*0e50*/  IMAD.X R51, R7, 0x1, R25, P6 ;  /* 0x0000000107337824 */ /* 0x000fe200030e0619 */
[----:B------:R-:W-:-:S04]  /*0e60*/  ISETP.NE.U32.AND P6, PT, R24, RZ, PT ;  /* 0x000000ff1800720c */ /* 0x000fc80003fc5070 */
[----:B------:R-:W-:Y:S02]  /*0e70*/  ISETP.NE.AND.EX P6, PT, R25, RZ, PT, P6 ;  /* 0x000000ff1900720c */ /* 0x000fe40003fc5360 */
[----:B------:R-:W0:Y:S02]  /*0e80*/  LDS.64 R24, [UR5+0x20] ;  /* 0x00002005ff187984 */ /* 0x000e240008000a00 */
[----:B-1----:R-:W-:-:S05]  /*0e90*/  SEL R46, R41, RZ, !P6 ;  /* 0x000000ff292e7207 */ /* 0x002fca0007000000 */
[----:B--2---:R-:W-:Y:S02]  /*0ea0*/  IMAD.IADD R46, R23, 0x1, R46 ;  /* 0x00000001172e7824 */ /* 0x004fe400078e022e */
[----:B------:R-:W1:Y:S01]  /*0eb0*/  LDS R23, [UR5+0x28] ;  /* 0x00002805ff177984 */ /* 0x000e620008000800 */
[----:B0-----:R-:W-:-:S05]  /*0ec0*/  IADD3 R45, P6, PT, R24, R49, RZ ;  /* 0x00000031182d7210 */ /* 0x001fca0007fde0ff */
[----:B------:R-:W-:Y:S01]  /*0ed0*/  IMAD.X R47, R25, 0x1, R51, P6 ;  /* 0x00000001192f7824 */ /* 0x000fe200030e0633 */
[----:B------:R-:W-:-:S04]  /*0ee0*/  ISETP.NE.AND P6, PT, R40, 0x2, PT ;  /* 0x000000022800780c */ /* 0x000fc80003fc5270 */
[----:B------:R-:W-:Y:S02]  /*0ef0*/  SEL R48, R49, R6, !P6 ;  /* 0x0000000631307207 */ /* 0x000fe40007000000 */
[----:B------:R-:W-:Y:S02]  /*0f00*/  SEL R50, R51, R7, !P6 ;  /* 0x0000000733327207 */ /* 0x000fe40007000000 */
[----:B------:R-:W0:Y:S01]  /*0f10*/  LDS.64 R6, [UR5+0x30] ;  /* 0x00003005ff067984 */ /* 0x000e220008000a00 */
[----:B------:R-:W-:Y:S02]  /*0f20*/  SEL R41, R46, R41, !P6 ;  /* 0x000000292e297207 */ /* 0x000fe40007000000 */
[----:B------:R-:W-:-:S04]  /*0f30*/  ISETP.NE.U32.AND P6, PT, R24, RZ, PT ;  /* 0x000000ff1800720c */ /* 0x000fc80003fc5070 */
[----:B------:R-:W-:-:S04]  /*0f40*/  ISETP.NE.AND.EX P6, PT, R25, RZ, PT, P6 ;  /* 0x000000ff1900720c */ /* 0x000fc80003fc5360 */
[----:B------:R-:W-:-:S05]  /*0f50*/  SEL R46, R46, RZ, !P6 ;  /* 0x000000ff2e2e7207 */ /* 0x000fca0007000000 */
[----:B-1----:R-:W-:Y:S02]  /*0f60*/  IMAD.IADD R46, R23, 0x1, R46 ;  /* 0x00000001172e7824 */ /* 0x002fe400078e022e */
[----:B------:R-:W1:Y:S01]  /*0f70*/  LDS R23, [UR5+0x38] ;  /* 0x00003805ff177984 */ /* 0x000e620008000800 */
[----:B0-----:R-:W-:-:S05]  /*0f80*/  IADD3 R25, P6, PT, R6, R45, RZ ;  /* 0x0000002d06197210 */ /* 0x001fca0007fde0ff */
[----:B------:R-:W-:Y:S01]  /*0f90*/  IMAD.X R49, R7, 0x1, R47, P6 ;  /* 0x0000000107317824 */ /* 0x000fe200030e062f */
[----:B------:R-:W-:-:S04]  /*0fa0*/  ISETP.NE.AND P6, PT, R40, 0x3, PT ;  /* 0x000000032800780c */ /* 0x000fc80003fc5270 */
[----:B------:R-:W-:Y:S02]  /*0fb0*/  SEL R48, R45, R48, !P6 ;  /* 0x000000302d307207 */ /* 0x000fe40007000000 */
[----:B------:R-:W-:Y:S02]  /*0fc0*/  SEL R50, R47, R50, !P6 ;  /* 0x000000322f327207 */ /* 0x000fe40007000000 */
[----:B------:R-:W-:Y:S02]  /*0fd0*/  SEL R41, R46, R41, !P6 ;  /* 0x000000292e297207 */ /* 0x000fe40007000000 */
[----:B------:R-:W-:-:S04]  /*0fe0*/  ISETP.NE.U32.AND P6, PT, R6, RZ, PT ;  /* 0x000000ff0600720c */ /* 0x000fc80003fc5070 */
[----:B------:R-:W-:Y:S02]  /*0ff0*/  ISETP.NE.AND.EX P6, PT, R7, RZ, PT, P6 ;  /* 0x000000ff0700720c */ /* 0x000fe40003fc5360 */
[----:B------:R-:W0:Y:S02]  /*1000*/  LDS.64 R6, [UR5+0x40] ;  /* 0x00004005ff067984 */ /* 0x000e240008000a00 */
        /* <DEDUP_REMOVED lines=25> */
[----:B-1----:R-:W-:Y:S01]  /*11a0*/  IMAD.IADD R46, R23, 0x1, R46 ;  /* 0x00000001172e7824 */ /* 0x002fe200078e022e */
[----:B0-----:R-:W-:-:S05]  /*11b0*/  IADD3 R47, P6, PT, R6, R25, RZ ;  /* 0x00000019062f7210 */ /* 0x001fca0007fde0ff */
[----:B------:R-:W-:Y:S01]  /*11c0*/  IMAD.X R45, R7, 0x1, R49, P6 ;  /* 0x00000001072d7824 */ /* 0x000fe200030e0631 */
[----:B------:R-:W-:-:S04]  /*11d0*/  ISETP.NE.AND P6, PT, R40, 0x6, PT ;  /* 0x000000062800780c */ /* 0x000fc80003fc5270 */
[----:B------:R-:W-:Y:S02]  /*11e0*/  SEL R48, R25, R48, !P6 ;  /* 0x0000003019307207 */ /* 0x000fe40007000000 */
[----:B------:R-:W-:Y:S02]  /*11f0*/  SEL R50, R49, R50, !P6 ;  /* 0x0000003231327207 */ /* 0x000fe40007000000 */
[----:B------:R-:W-:Y:S02]  /*1200*/  SEL R24, R46, R41, !P6 ;  /* 0x000000292e187207 */ /* 0x000fe40007000000 */
[----:B------:R-:W-:Y:S02]  /*1210*/  ISETP.NE.U32.AND P6, PT, R6, RZ, PT ;  /* 0x000000ff0600720c */ /* 0x000fe40003fc5070 */
[----:B------:R-:W-:Y:S02]  /*1220*/  SEL R41, R5, RZ, P5 ;  /* 0x000000ff05297207 */ /* 0x000fe40002800000 */
[----:B------:R-:W-:-:S02]  /*1230*/  ISETP.NE.AND.EX P6, PT, R7, RZ, PT, P6 ;  /* 0x000000ff0700720c */ /* 0x000fc40003fc5360 */
[----:B------:R-:W0:Y:S02]  /*1240*/  LDS R7, [UR5+0x68] ;  /* 0x00006805ff077984 */ /* 0x000e240008000800 */
[----:B------:R-:W-:Y:S02]  /*1250*/  SEL R46, R46, RZ, !P6 ;  /* 0x000000ff2e2e7207 */ /* 0x000fe40007000000 */
[----:B------:R-:W-:Y:S02]  /*1260*/  ISETP.NE.AND P6, PT, R40, 0x7, PT ;  /* 0x000000072800780c */ /* 0x000fe40003fc5270 */
[----:B------:R-:W-:Y:S02]  /*1270*/  SEL R40, R4, RZ, P5 ;  /* 0x000000ff04287207 */ /* 0x000fe40002800000 */
[----:B------:R-:W-:Y:S02]  /*1280*/  SEL R6, R47, R48, !P6 ;  /* 0x000000302f067207 */ /* 0x000fe40007000000 */
[----:B------:R-:W-:Y:S01]  /*1290*/  SEL R23, R45, R50, !P6 ;  /* 0x000000322d177207 */ /* 0x000fe20007000000 */
[----:B0-----:R-:W-:Y:S01]  /*12a0*/  IMAD.IADD R7, R7, 0x1, R46 ;  /* 0x0000000107077824 */ /* 0x001fe200078e022e */
[----:B------:R-:W-:-:S04]  /*12b0*/  SEL R46, RZ, 0x1, !P4 ;  /* 0x00000001ff2e7807 */ /* 0x000fc80006000000 */
[----:B------:R-:W-:Y:S02]  /*12c0*/  SEL R24, R7, R24, !P6 ;  /* 0x0000001807187207 */ /* 0x000fe40007000000 */
[----:B------:R-:W-:-:S04]  /*12d0*/  ISETP.GE.U32.AND P6, PT, R0, 0x20, PT ;  /* 0x000000200000780c */ /* 0x000fc80003fc6070 */
[----:B------:R-:W-:Y:S02]  /*12e0*/  SEL R3, R6, RZ, P6 ;  /* 0x000000ff06037207 */ /* 0x000fe40003000000 */
[----:B------:R-:W-:Y:S02]  /*12f0*/  SEL R6, R23, RZ, P6 ;  /* 0x000000ff17067207 */ /* 0x000fe40003000000 */
[----:B------:R-:W-:-:S05]  /*1300*/  IADD3 R40, P6, PT, R40, R3, RZ ;  /* 0x0000000328287210 */ /* 0x000fca0007fde0ff */
[----:B------:R-:W-:Y:S01]  /*1310*/  IMAD.X R41, R41, 0x1, R6, P6 ;  /* 0x0000000129297824 */ /* 0x000fe200030e0606 */
[----:B------:R-:W-:-:S04]  /*1320*/  ISETP.GE.U32.AND P6, PT, R0, 0x20, PT ;  /* 0x000000200000780c */ /* 0x000fc80003fc6070 */
[----:B------:R-:W-:Y:S02]  /*1330*/  SEL R23, R24, RZ, P6 ;  /* 0x000000ff18177207 */ /* 0x000fe40003000000 */
[----:B------:R-:W-:Y:S02]  /*1340*/  ISETP.NE.U32.AND P6, PT, R4, RZ, PT ;  /* 0x000000ff0400720c */ /* 0x000fe40003fc5070 */
[----:B------:R-:W0:Y:S02]  /*1350*/  SHFL.UP PT, R4, R43, 0x1, RZ ;  /* 0x042000002b047989 */ /* 0x000e2400000e00ff */
[----:B------:R-:W-:-:S04]  /*1360*/  ISETP.NE.AND.EX P6, PT, R5, RZ, PT, P6 ;  /* 0x000000ff0500720c */ /* 0x000fc80003fc5360 */
[----:B------:R-:W-:Y:S02]  /*1370*/  SEL R3, R23, RZ, !P6 ;  /* 0x000000ff17037207 */ /* 0x000fe40007000000 */
[----:B------:R-:W-:-:S04]  /*1380*/  ISETP.NE.U32.AND P6, PT, R31, RZ, PT ;  /* 0x000000ff1f00720c */ /* 0x000fc80003fc5070 */
[----:B------:R-:W-:Y:S01]  /*1390*/  ISETP.NE.AND.EX P6, PT, RZ, UR4, PT, P6 ;  /* 0x00000004ff007c0c */ /* 0x000fe2000bfc5360 */
[----:B0-----:R-:W-:Y:S01]  /*13a0*/  @P5 IMAD.IADD R23, R4, 0x1, R3 ;  /* 0x0000000104175824 */ /* 0x001fe200078e0203 */
[----:B------:R-:W-:-:S04]  /*13b0*/  ISETP.NE.AND P5, PT, R8, R10, PT ;  /* 0x0000000a0800720c */ /* 0x000fc80003fa5270 */
[----:B------:R-:W-:-:S05]  /*13c0*/  SEL R3, R23, RZ, !P6 ;  /* 0x000000ff17037207 */ /* 0x000fca0007000000 */
[----:B------:R-:W-:Y:S02]  /*13d0*/  IMAD.IADD R3, R42, 0x1, R3 ;  /* 0x000000012a037824 */ /* 0x000fe400078e0203 */
[----:B------:R-:W-:Y:S03]  /*13e0*/  LDS R42, [UR5+0x78] ;  /* 0x00007805ff2a7984 */ /* 0x000fe60008000800 */
[----:B------:R-:W-:Y:S02]  /*13f0*/  SEL R4, R3, RZ, !P4 ;  /* 0x000000ff03047207 */ /* 0x000fe40006000000 */
[----:B------:R-:W-:-:S03]  /*1400*/  IADD3 R32, P4, PT, R40, R32, RZ ;  /* 0x0000002028207210 */ /* 0x000fc60007f9e0ff */
[----:B------:R-:W-:Y:S02]  /*1410*/  IMAD.IADD R9, R9, 0x1, R4 ;  /* 0x0000000109097824 */ /* 0x000fe400078e0204 */
[----:B------:R-:W0:Y:S03]  /*1420*/  LDS.64 R4, [UR5+0x70] ;  /* 0x00007005ff047984 */ /* 0x000e260008000a00 */
[----:B------:R-:W-:Y:S02]  /*1430*/  SEL R6, R9, RZ, !P5 ;  /* 0x000000ff09067207 */ /* 0x000fe40006800000 */
[----:B------:R-:W-:-:S03]  /*1440*/  ISETP.NE.AND P5, PT, R44, RZ, PT ;  /* 0x000000ff2c00720c */ /* 0x000fc60003fa5270 */
[----:B------:R-:W-:-:S05]  /*1450*/  IMAD.IADD R11, R11, 0x1, R6 ;  /* 0x000000010b0b7824 */ /* 0x000fca00078e0206 */
[----:B------:R-:W-:Y:S02]  /*1460*/  SEL R6, R11, RZ, !P5 ;  /* 0x000000ff0b067207 */ /* 0x000fe40006800000 */
[----:B------:R-:W-:-:S03]  /*1470*/  ISETP.NE.AND P5, PT, R0, RZ, PT ;  /* 0x000000ff0000720c */ /* 0x000fc60003fa5270 */
[----:B------:R-:W-:-:S05]  /*1480*/  IMAD.IADD R13, R13, 0x1, R6 ;  /* 0x000000010d0d7824 */ /* 0x000fca00078e0206 */
[----:B------:R-:W-:-:S05]  /*1490*/  SEL R6, R13, RZ, !P2 ;  /* 0x000000ff0d067207 */ /* 0x000fca0005000000 */
[----:B------:R-:W1:Y:S01]  /*14a0*/  @!P5 LDC.64 R24, c[0x0][0x3a8] ;  /* 0x0000ea00ff18db82 */ /* 0x000e620000000a00 */
[----:B------:R-:W-:-:S05]  /*14b0*/  IMAD.IADD R15, R15, 0x1, R6 ;  /* 0x000000010f0f7824 */ /* 0x000fca00078e0206 */
[----:B------:R-:W-:-:S05]  /*14c0*/  SEL R44, R15, RZ, !P3 ;  /* 0x000000ff0f2c7207 */ /* 0x000fca0005800000 */
[----:B------:R-:W-:Y:S01]  /*14d0*/  IMAD.IADD R17, R17, 0x1, R44 ;  /* 0x0000000111117824 */ /* 0x000fe200078e022c */
[C---:B0-----:R-:W-:Y:S02]  /*14e0*/  ISETP.NE.U32.AND P2, PT, R4.reuse, RZ, PT ;  /* 0x000000ff0400720c */ /* 0x041fe40003f45070 */
[----:B------:R-:W-:Y:S02]  /*14f0*/  IADD3 R6, P3, PT, R4, R47, RZ ;  /* 0x0000002f04067210 */ /* 0x000fe40007f7e0ff */
[----:B------:R-:W-:-:S04]  /*1500*/  ISETP.NE.AND.EX P2, PT, R5, RZ, PT, P2 ;  /* 0x000000ff0500720c */ /* 0x000fc80003f45320 */
[----:B------:R-:W-:Y:S01]  /*1510*/  SEL R43, R7, RZ, !P2 ;  /* 0x000000ff072b7207 */ /* 0x000fe20005000000 */
[----:B------:R-:W-:Y:S01]  /*1520*/  IMAD.X R7, R5, 0x1, R45, P3 ;  /* 0x0000000105077824 */ /* 0x000fe200018e062d */
[----:B------:R-:W-:Y:S01]  /*1530*/  ISETP.GE.U32.AND P2, PT, R6, 0x101, PT ;  /* 0x000001010600780c */ /* 0x000fe20003f46070 */
[----:B------:R-:W-:Y:S01]  /*1540*/  @!P5 IMAD.MOV.U32 R5, RZ, RZ, 0x65 ;  /* 0x00000065ff05d424 */ /* 0x000fe200078e00ff */
[----:B------:R-:W-:Y:S01]  /*1550*/  IADD3 R45, P3, PT, R31, R46, RZ ;  /* 0x0000002e1f2d7210 */ /* 0x000fe20007f7e0ff */
[----:B------:R-:W-:Y:S01]  /*1560*/  IMAD.IADD R4, R42, 0x1, R43 ;  /* 0x000000012a047824 */ /* 0x000fe200078e022b */
[----:B------:R-:W-:Y:S02]  /*1570*/  SEL R42, R17, RZ, !P1 ;  /* 0x000000ff112a7207 */ /* 0x000fe40004800000 */
[----:B------:R-:W-:Y:S02]  /*1580*/  ISETP.GE.AND.EX P1, PT, R7, RZ, PT, P2 ;  /* 0x000000ff0700720c */ /* 0x000fe40003f26320 */
[----:B-1----:R0:W-:Y:S01]  /*1590*/  @!P5 ST.E.128.STRONG.GPU desc[UR8][R24.64+0x200], R4 ;  /* 0x000200041800d985 */ /* 0x0021e2000c10fd08 */
[----:B------:R-:W-:Y:S01]  /*15a0*/  IMAD.IADD R19, R19, 0x1, R42 ;  /* 0x0000000113137824 */ /* 0x000fe200078e022a */
[----:B------:R-:W-:Y:S01]  /*15b0*/  IADD3 R43, P2, PT, R31, R40, RZ ;  /* 0x000000281f2b7210 */ /* 0x000fe20007f5e0ff */
[----:B------:R-:W-:Y:S01]  /*15c0*/  IMAD.X R42, RZ, RZ, UR4, P3 ;  /* 0x00000004ff2a7e24 */ /* 0x000fe200098e06ff */
[----:B------:R-:W-:-:S02]  /*15d0*/  IADD3 R31, P3, PT, R40, R45, RZ ;  /* 0x0000002d281f7210 */ /* 0x000fc40007f7e0ff */
[C---:B------:R-:W-:Y:S02]  /*15e0*/  IADD3 R33, P5, PT, R40.reuse, R33, RZ ;  /* 0x0000002128217210 */ /* 0x040fe40007fbe0ff */
[----:B------:R-:W-:Y:S01]  /*15f0*/  SEL R44, R19, RZ, !P0 ;  /* 0x000000ff132c7207 */ /* 0x000fe20004000000 */
[C---:B------:R-:W-:Y:S01]  /*1600*/  IMAD.X R42, R41.reuse, 0x1, R42, P3 ;  /* 0x00000001292a7824 */ /* 0x040fe200018e062a */
[C---:B------:R-:W-:Y:S01]  /*1610*/  IADD3 R35, P0, PT, R40.reuse, R35, RZ ;  /* 0x0000002328237210 */ /* 0x040fe20007f1e0ff */
[----:B------:R-:W-:Y:S01]  /*1620*/  IMAD.X R36, R41, 0x1, R36, P5 ;  /* 0x0000000129247824 */ /* 0x000fe200028e0624 */
[C---:B------:R-:W-:Y:S01]  /*1630*/  IADD3 R37, P3, PT, R40.reuse, R37, RZ ;  /* 0x0000002528257210 */ /* 0x040fe20007f7e0ff */
[----:B------:R-:W-:Y:S01]  /*1640*/  IMAD.IADD R21, R21, 0x1, R44 ;  /* 0x0000000115157824 */ /* 0x000fe200078e022c */
[C---:B------:R-:W-:Y:S01]  /*1650*/  IADD3 R39, P5, PT, R40.reuse, R39, RZ ;  /* 0x0000002728277210 */ /* 0x040fe20007fbe0ff */
[C---:B------:R-:W-:Y:S02]  /*1660*/  IMAD.X R26, R41.reuse, 0x1, R26, P0 ;  /* 0x00000001291a7824 */ /* 0x040fe400000e061a */
[C---:B------:R-:W-:Y:S01]  /*1670*/  IMAD.X R28, R41.reuse, 0x1, R28, P3 ;  /* 0x00000001291c7824 */ /* 0x040fe200018e061c */
[C---:B0-----:R-:W-:Y:S01]  /*1680*/  IADD3.X R4, PT, PT, R41.reuse, UR4, RZ, P2, !PT ;  /* 0x0000000429047c10 */ /* 0x041fe200097fe4ff */
[C---:B------:R-:W-:Y:S01]  /*1690*/  IMAD.X R5, R41.reuse, 0x1, R34, P4 ;  /* 0x0000000129057824 */ /* 0x040fe200020e0622 */
[----:B------:R-:W-:Y:S01]  /*16a0*/  IADD3 R38, P4, PT, R40, R38, RZ ;  /* 0x0000002628267210 */ /* 0x000fe20007f9e0ff */
[----:B------:R-:W-:-:S04]  /*16b0*/  IMAD.X R30, R41, 0x1, R30, P5 ;  /* 0x00000001291e7824 */ /* 0x000fc800028e061e */
[----:B------:R-:W-:Y:S01]  /*16c0*/  IMAD.X R29, R41, 0x1, R29, P4 ;  /* 0x00000001291d7824 */ /* 0x000fe200020e061d */
[----:B------:R-:W-:Y:S07]  /*16d0*/  @!P1 BRA `(.L_x_229) ;  /* 0x0000000400b49947 */ /* 0x000fee0003800000 */
[----:B------:R-:W-:Y:S01]  /*16e0*/  BAR.SYNC.DEFER_BLOCKING 0x0 ;  /* 0x0000000000007b1d */ /* 0x000fe20000010000 */
[----:B------:R-:W-:Y:S02]  /*16f0*/  ISETP.NE.AND P2, PT, R2, R8, PT ;  /* 0x000000080200720c */ /* 0x000fe40003f45270 */
[----:B------:R-:W-:Y:S02]  /*1700*/  @P6 LEA R40, R40, UR5, 0x3 ;  /* 0x0000000528286c11 */ /* 0x000fe4000f8e18ff */
[----:B------:R-:W-:Y:S02]  /*1710*/  ISETP.NE.AND P0, PT, R8, R10, PT ;  /* 0x0000000a0800720c */ /* 0x000fe40003f05270 */
[----:B------:R-:W-:Y:S02]  /*1720*/  ISETP.NE.AND P1, PT, R10, R12, PT ;  /* 0x0000000c0a00720c */ /* 0x000fe40003f25270 */
[----:B------:R-:W-:Y:S02]  /*1730*/  ISETP.NE.AND P5, PT, R14, R16, PT ;  /* 0x000000100e00720c */ /* 0x000fe40003fa5270 */
[----:B------:R-:W-:-:S02]  /*1740*/  ISETP.NE.AND P4, PT, R16, R18, PT ;  /* 0x000000121000720c */ /* 0x000fc40003f85270 */
[----:B------:R-:W-:Y:S02]  /*1750*/  ISETP.NE.AND P3, PT, R18, R20, PT ;  /* 0x000000141200720c */ /* 0x000fe40003f65270 */
[----:B------:R-:W-:-:S03]  /*1760*/  @P2 LEA R43, R43, UR5, 0x3 ;  /* 0x000000052b2b2c11 */ /* 0x000fc6000f8e18ff */
[----:B------:R-:W-:Y:S02]  /*1770*/  @P0 LEA R31, R31, UR5, 0x3 ;  /* 0x000000051f1f0c11 */ /* 0x000fe4000f8e18ff */
[----:B------:R-:W-:Y:S02]  /*1780*/  @P1 LEA R32, R32, UR5, 0x3 ;  /* 0x0000000520201c11 */ /* 0x000fe4000f8e18ff */
[----:B------:R-:W-:Y:S01]  /*1790*/  @P5 LEA R35, R35, UR5, 0x3 ;  /* 0x0000000523235c11 */ /* 0x000fe2000f8e18ff */
[----:B------:R0:W-:Y:S01]  /*17a0*/  @P6 STS.64 [R40], R22 ;  /* 0x0000001628006388 */ /* 0x0001e20000000a00 */
[----:B------:R-:W-:Y:S02]  /*17b0*/  ISETP.NE.AND P6, PT, R12, R14, PT ;  /* 0x0000000e0c00720c */ /* 0x000fe40003fc5270 */
[----:B------:R-:W-:Y:S01]  /*17c0*/  @P4 LEA R37, R37, UR5, 0x3 ;  /* 0x0000000525254c11 */ /* 0x000fe2000f8e18ff */
[----:B------:R0:W-:Y:S01]  /*17d0*/  @P2 STS.64 [R43], R2 ;  /* 0x000000022b002388 */ /* 0x0001e20000000a00 */
[----:B------:R-:W-:-:S02]  /*17e0*/  ISETP.NE.AND P2, PT, R20, R27, PT ;  /* 0x0000001b1400720c */ /* 0x000fc40003f45270 */
[----:B------:R-:W-:Y:S01]  /*17f0*/  @P3 LEA R38, R38, UR5, 0x3 ;  /* 0x0000000526263c11 */ /* 0x000fe2000f8e18ff */
[----:B------:R0:W-:Y:S01]  /*1800*/  @P0 STS.64 [R31], R8 ;  /* 0x000000081f000388 */ /* 0x0001e20000000a00 */
[----:B------:R-:W-:-:S03]  /*1810*/  ISETP.GT.U32.AND P0, PT, R6, R0, PT ;  /* 0x000000000600720c */ /* 0x000fc60003f04070 */
[----:B------:R0:W-:Y:S01]  /*1820*/  @P1 STS.64 [R32], R10 ;  /* 0x0000000a20001388 */ /* 0x0001e20000000a00 */
[----:B------:R-:W-:Y:S02]  /*1830*/  ISETP.GT.U32.AND.EX P0, PT, R7, RZ, PT, P0 ;  /* 0x000000ff0700720c */ /* 0x000fe40003f04100 */
[----:B------:R-:W-:-:S03]  /*1840*/  @P6 LEA R33, R33, UR5, 0x3 ;  /* 0x0000000521216c11 */ /* 0x000fc6000f8e18ff */
[----:B------:R-:W-:Y:S02]  /*1850*/  @P2 LEA R39, R39, UR5, 0x3 ;  /* 0x0000000527272c11 */ /* 0x000fe4000f8e18ff */
[----:B------:R0:W-:Y:S04]  /*1860*/  @P6 STS.64 [R33], R12 ;  /* 0x0000000c21006388 */ /* 0x0001e80000000a00 */
[----:B------:R0:W-:Y:S04]  /*1870*/  @P5 STS.64 [R35], R14 ;  /* 0x0000000e23005388 */ /* 0x0001e80000000a00 */
[----:B------:R0:W-:Y:S04]  /*1880*/  @P4 STS.64 [R37], R16 ;  /* 0x0000001025004388 */ /* 0x0001e80000000a00 */
[----:B------:R0:W-:Y:S04]  /*1890*/  @P3 STS.64 [R38], R18 ;  /* 0x0000001226003388 */ /* 0x0001e80000000a00 */
[----:B------:R0:W-:Y:S01]  /*18a0*/  @P2 STS.64 [R39], R20 ;  /* 0x0000001427002388 */ /* 0x0001e20000000a00 */
[----:B------:R-:W-:Y:S06]  /*18b0*/  BAR.SYNC.DEFER_BLOCKING 0x0 ;  /* 0x0000000000007b1d */ /* 0x000fec0000010000 */
[----:B------:R-:W-:Y:S05]  /*18c0*/  @!P0 EXIT ;  /* 0x000000000000894d */ /* 0x000fea0003800000 */
[----:B0-----:R-:W-:Y:S01]  /*18d0*/  IMAD.MOV.U32 R21, RZ, RZ, R0 ;  /* 0x000000ffff157224 */ /* 0x001fe200078e0000 */
[----:B------:R-:W0:Y:S01]  /*18e0*/  LDCU.128 UR16, c[0x0][0x390] ;  /* 0x00007200ff1077ac */ /* 0x000e220008000c00 */
[----:B------:R-:W-:Y:S01]  /*18f0*/  IMAD.MOV.U32 R20, RZ, RZ, RZ ;  /* 0x000000ffff147224 */ /* 0x000fe200078e00ff */
[----:B------:R-:W-:Y:S02]  /*1900*/  BSSY.RECONVERGENT B0, `(.L_x_230) ;  /* 0x000002a000007945 */ /* 0x000fe40003800200 */
[----:B------:R-:W-:Y:S02]  /*1910*/  LOP3.LUT R3, RZ, R21, RZ, 0x33, !PT ;  /* 0x00000015ff037212 */ /* 0x000fe400078e33ff */
[----:B------:R-:W-:Y:S02]  /*1920*/  LOP3.LUT R2, RZ, R20, RZ, 0x33, !PT ;  /* 0x00000014ff027212 */ /* 0x000fe400078e33ff */
[----:B------:R-:W-:-:S04]  /*1930*/  IADD3 R3, P0, PT, R3, R6, RZ ;  /* 0x0000000603037210 */ /* 0x000fc80007f1e0ff */
[C---:B------:R-:W-:Y:S01]  /*1940*/  LOP3.LUT R4, R3.reuse, 0x300, RZ, 0xc0, !PT ;  /* 0x0000030003047812 */ /* 0x040fe200078ec0ff */
[----:B------:R-:W-:Y:S01]  /*1950*/  IMAD.X R2, R2, 0x1, R7, P0 ;  /* 0x0000000102027824 */ /* 0x000fe200000e0607 */
[----:B------:R-:W-:Y:S02]  /*1960*/  ISETP.GE.U32.AND P0, PT, R3, 0x300, PT ;  /* 0x000003000300780c */ /* 0x000fe40003f06070 */
[----:B------:R-:W-:Y:S02]  /*1970*/  ISETP.NE.U32.AND P1, PT, R4, 0x300, PT ;  /* 0x000003000400780c */ /* 0x000fe40003f25070 */
[----:B------:R-:W-:Y:S02]  /*1980*/  ISETP.GE.U32.AND.EX P0, PT, R2, RZ, PT, P0 ;  /* 0x000000ff0200720c */ /* 0x000fe40003f06100 */
[----:B------:R-:W-:-:S13]  /*1990*/  ISETP.NE.AND.EX P1, PT, RZ, RZ, PT, P1 ;  /* 0x000000ffff00720c */ /* 0x000fda0003f25310 */
[----:B0-----:R-:W-:Y:S05]  /*19a0*/  @!P1 BRA `(.L_x_231) ;  /* 0x00000000007c9947 */ /* 0x001fea0003800000 */
[----:B------:R-:W0:Y:S01]  /*19b0*/  LDCU.128 UR12, c[0x0][0x390] ;  /* 0x00007200ff0c77ac */ /* 0x000e220008000c00 */
[----:B------:R-:W-:Y:S01]  /*19c0*/  SHF.R.U64 R14, R3, 0x8, R2 ;  /* 0x00000008030e7819 */ /* 0x000fe20000001202 */
[C---:B------:R-:W-:Y:S01]  /*19d0*/  IMAD.SHL.U32 R10, R21.reuse, 0x4, RZ ;  /* 0x00000004150a7824 */ /* 0x040fe200078e00ff */
[----:B------:R-:W-:Y:S01]  /*19e0*/  SHF.L.U64.HI R11, R21, 0x2, R20 ;  /* 0x00000002150b7819 */ /* 0x000fe20000010214 */
[----:B------:R-:W-:Y:S01]  /*19f0*/  IMAD.MOV.U32 R15, RZ, RZ, RZ ;  /* 0x000000ffff0f7224 */ /* 0x000fe200078e00ff */
[----:B------:R-:W-:Y:S01]  /*1a00*/  LEA R0, R0, UR5, 0x3 ;  /* 0x0000000500007c11 */ /* 0x000fe2000f8e18ff */
[----:B------:R-:W-:-:S05]  /*1a10*/  VIADD R14, R14, 0x1 ;  /* 0x000000010e0e7836 */ /* 0x000fca0000000000 */
[----:B------:R-:W-:-:S04]  /*1a20*/  LOP3.LUT R14, R14, 0x3, RZ, 0xc0, !PT ;  /* 0x000000030e0e7812 */ /* 0x000fc800078ec0ff */
[----:B------:R-:W-:Y:S02]  /*1a30*/  LEA R21, P3, R14, R21, 0x8 ;  /* 0x000000150e157211 */ /* 0x000fe400078640ff */
[C---:B0-----:R-:W-:Y:S02]  /*1a40*/  IADD3 R12, P1, PT, R10.reuse, UR14, RZ ;  /* 0x0000000e0a0c7c10 */ /* 0x041fe4000ff3e0ff */
[----:B------:R-:W-:Y:S02]  /*1a50*/  IADD3 R10, P2, PT, R10, UR12, RZ ;  /* 0x0000000c0a0a7c10 */ /* 0x000fe4000ff5e0ff */
[C---:B------:R-:W-:Y:S02]  /*1a60*/  IADD3.X R13, PT, PT, R11.reuse, UR15, RZ, P1, !PT ;  /* 0x0000000f0b0d7c10 */ /* 0x040fe40008ffe4ff */
[----:B------:R-:W-:Y:S02]  /*1a70*/  IADD3.X R11, PT, PT, R11, UR13, RZ, P2, !PT ;  /* 0x0000000d0b0b7c10 */ /* 0x000fe400097fe4ff */
[----:B------:R-:W-:-:S07]  /*1a80*/  LEA.HI.X R20, R14, R20, R15, 0x8, P3 ;  /* 0x000000140e147211 */ /* 0x000fce00018f440f */
.L_x_232:
[----:B0-----:R0:W1:Y:S01]  /*1a90*/  LDS.64 R8, [R0] ;  /* 0x0000000000087984 */ /* 0x0010620000000a00 */
[----:B------:R-:W-:Y:S01]  /*1aa0*/  IMAD.MOV.U32 R2, RZ, RZ, R10 ;  /* 0x000000ffff027224 */ /* 0x000fe200078e000a */
[----:B------:R-:W-:Y:S01]  /*1ab0*/  IADD3 R14, P1, PT, R14, -0x1, RZ ;  /* 0xffffffff0e0e7810 */ /* 0x000fe20007f3e0ff */
[----:B------:R-:W-:Y:S01]  /*1ac0*/  IMAD.MOV.U32 R3, RZ, RZ, R11 ;  /* 0x000000ffff037224 */ /* 0x000fe200078e000b */
[----:B------:R-:W-:Y:S01]  /*1ad0*/  IADD3 R10, P3, PT, R10, 0x400, RZ ;  /* 0x000004000a0a7810 */ /* 0x000fe20007f7e0ff */
[----:B------:R-:W-:Y:S01]  /*1ae0*/  IMAD.MOV.U32 R4, RZ, RZ, R12 ;  /* 0x000000ffff047224 */ /* 0x000fe200078e000c */
[----:B------:R-:W-:Y:S01]  /*1af0*/  IADD3.X R15, PT, PT, R15, -0x1, RZ, P1, !PT ;  /* 0xffffffff0f0f7810 */ /* 0x000fe20000ffe4ff */
[----:B------:R-:W-:Y:S01]  /*1b00*/  IMAD.MOV.U32 R5, RZ, RZ, R13 ;  /* 0x000000ffff057224 */ /* 0x000fe200078e000d */
[----:B------:R-:W-:Y:S01]  /*1b10*/  ISETP.NE.U32.AND P1, PT, R14, RZ, PT ;  /* 0x000000ff0e00720c */ /* 0x000fe20003f25070 */
[----:B0-----:R-:W-:Y:S01]  /*1b20*/  VIADD R0, R0, 0x800 ;  /* 0x0000080000007836 */ /* 0x001fe20000000000 */
[----:B------:R-:W-:Y:S01]  /*1b30*/  IADD3 R12, P2, PT, R12, 0x400, RZ ;  /* 0x000004000c0c7810 */ /* 0x000fe20007f5e0ff */
[----:B------:R-:W-:Y:S01]  /*1b40*/  IMAD.X R11, RZ, RZ, R11, P3 ;  /* 0x000000ffff0b7224 */ /* 0x000fe200018e060b */
[----:B------:R-:W-:-:S03]  /*1b50*/  ISETP.NE.AND.EX P1, PT, R15, RZ, PT, P1 ;  /* 0x000000ff0f00720c */ /* 0x000fc60003f25310 */
[----:B------:R-:W-:Y:S01]  /*1b60*/  IMAD.X R13, RZ, RZ, R13, P2 ;  /* 0x000000ffff0d7224 */ /* 0x000fe200010e060d */
[----:B-1----:R0:W-:Y:S04]  /*1b70*/  STG.E desc[UR8][R2.64], R8 ;  /* 0x0000000802007986 */ /* 0x0021e8000c101908 */
[----:B------:R0:W-:Y:S05]  /*1b80*/  STG.E desc[UR8][R4.64], R9 ;  /* 0x0000000904007986 */ /* 0x0001ea000c101908 */
[----:B------:R-:W-:Y:S05]  /*1b90*/  @P1 BRA `(.L_x_232) ;  /* 0xfffffffc00bc1947 */ /* 0x000fea000383ffff */
.L_x_231:
[----:B------:R-:W-:Y:S05]  /*1ba0*/  BSYNC.RECONVERGENT B0 ;  /* 0x0000000000007941 */ /* 0x000fea0003800200 */
.L_x_230:
[----:B------:R-:W-:Y:S05]  /*1bb0*/  @!P0 EXIT ;  /* 0x000000000000894d */ /* 0x000fea0003800000 */
.L_x_233:
[C---:B------:R-:W-:Y:S01]  /*1bc0*/  LEA R0, R21.reuse, UR5, 0x3 ;  /* 0x0000000515007c11 */ /* 0x040fe2000f8e18ff */
[C---:B----4-:R-:W-:Y:S01]  /*1bd0*/  IMAD.SHL.U32 R10, R21.reuse, 0x4, RZ ;  /* 0x00000004150a7824 */ /* 0x050fe200078e00ff */
[C---:B0-----:R-:W-:Y:S01]  /*1be0*/  SHF.L.U64.HI R3, R21.reuse, 0x2, R20 ;  /* 0x0000000215037819 */ /* 0x041fe20000010214 */
[----:B------:R-:W-:Y:S02]  /*1bf0*/  VIADD R21, R21, 0x400 ;  /* 0x0000040015157836 */ /* 0x000fe40000000000 */
[----:B------:R-:W0:Y:S01]  /*1c00*/  LDS.64 R12, [R0] ;  /* 0x00000000000c7984 */ /* 0x000e220000000a00 */
[C---:B------:R-:W-:Y:S01]  /*1c10*/  IADD3 R8, P0, PT, R10.reuse, UR16, RZ ;  /* 0x000000100a087c10 */ /* 0x040fe2000ff1e0ff */
[----:B------:R-:W-:Y:S01]  /*1c20*/  IMAD.MOV.U32 R20, RZ, RZ, RZ ;  /* 0x000000ffff147224 */ /* 0x000fe200078e00ff */
[C---:B------:R-:W-:Y:S01]  /*1c30*/  LOP3.LUT R4, R10.reuse, 0xfffffffc, RZ, 0xc0, !PT ;  /* 0xfffffffc0a047812 */ /* 0x040fe200078ec0ff */
[----:B------:R-:W1:Y:S01]  /*1c40*/  LDS.64 R14, [R0+0x800] ;  /* 0x00080000000e7984 */ /* 0x000e620000000a00 */
[----:B------:R-:W-:-:S02]  /*1c50*/  IADD3 R10, P1, PT, R10, UR18, RZ ;  /* 0x000000120a0a7c10 */ /* 0x000fc4000ff3e0ff */
[C---:B------:R-:W-:Y:S01]  /*1c60*/  IADD3.X R9, PT, PT, R3.reuse, UR17, RZ, P0, !PT ;  /* 0x0000001103097c10 */ /* 0x040fe200087fe4ff */
[----:B------:R-:W2:Y:S01]  /*1c70*/  LDS.64 R16, [R0+0x1000] ;  /* 0x0010000000107984 */ /* 0x000ea20000000a00 */
[C---:B------:R-:W-:Y:S02]  /*1c80*/  LOP3.LUT R5, R3.reuse, 0x3, RZ, 0xc0, !PT ;  /* 0x0000000303057812 */ /* 0x040fe400078ec0ff */
[C---:B------:R-:W-:Y:S01]  /*1c90*/  IADD3 R2, P0, PT, R4.reuse, UR16, RZ ;  /* 0x0000001004027c10 */ /* 0x040fe2000ff1e0ff */
[----:B------:R-:W3:Y:S01]  /*1ca0*/  LDS.64 R18, [R0+0x1800] ;  /* 0x0018000000127984 */ /* 0x000ee20000000a00 */
[----:B------:R-:W-:Y:S02]  /*1cb0*/  IADD3.X R11, PT, PT, R3, UR19, RZ, P1, !PT ;  /* 0x00000013030b7c10 */ /* 0x000fe40008ffe4ff */
[----:B------:R-:W-:Y:S02]  /*1cc0*/  IADD3 R4, P1, PT, R4, UR18, RZ ;  /* 0x0000001204047c10 */ /* 0x000fe4000ff3e0ff */
[----:B------:R-:W-:-:S02]  /*1cd0*/  IADD3.X R3, PT, PT, R5, UR17, RZ, P0, !PT ;  /* 0x0000001105037c10 */ /* 0x000fc400087fe4ff */
[----:B------:R-:W-:Y:S02]  /*1ce0*/  IADD3.X R5, PT, PT, R5, UR19, RZ, P1, !PT ;  /* 0x0000001305057c10 */ /* 0x000fe40008ffe4ff */
[----:B------:R-:W-:-:S04]  /*1cf0*/  ISETP.GT.U32.AND P0, PT, R6, R21, PT ;  /* 0x000000150600720c */ /* 0x000fc80003f04070 */
[----:B------:R-:W-:Y:S01]  /*1d00*/  ISETP.GT.U32.AND.EX P0, PT, R7, RZ, PT, P0 ;  /* 0x000000ff0700720c */ /* 0x000fe20003f04100 */
[----:B0-----:R4:W-:Y:S04]  /*1d10*/  STG.E desc[UR8][R8.64], R12 ;  /* 0x0000000c08007986 */ /* 0x0019e8000c101908 */
[----:B------:R4:W-:Y:S04]  /*1d20*/  STG.E desc[UR8][R10.64], R13 ;  /* 0x0000000d0a007986 */ /* 0x0009e8000c101908 */
[----:B-1----:R4:W-:Y:S04]  /*1d30*/  STG.E desc[UR8][R2.64+0x400], R14 ;  /* 0x0004000e02007986 */ /* 0x0029e8000c101908 */
[----:B------:R4:W-:Y:S04]  /*1d40*/  STG.E desc[UR8][R4.64+0x400], R15 ;  /* 0x0004000f04007986 */ /* 0x0009e8000c101908 */
[----:B--2---:R4:W-:Y:S04]  /*1d50*/  STG.E desc[UR8][R2.64+0x800], R16 ;  /* 0x0008001002007986 */ /* 0x0049e8000c101908 */
[----:B------:R4:W-:Y:S04]  /*1d60*/  STG.E desc[UR8][R4.64+0x800], R17 ;  /* 0x0008001104007986 */ /* 0x0009e8000c101908 */
[----:B---3--:R4:W-:Y:S04]  /*1d70*/  STG.E desc[UR8][R2.64+0xc00], R18 ;  /* 0x000c001202007986 */ /* 0x0089e8000c101908 */
[----:B------:R4:W-:Y:S01]  /*1d80*/  STG.E desc[UR8][R4.64+0xc00], R19 ;  /* 0x000c001304007986 */ /* 0x0009e2000c101908 */
[----:B------:R-:W-:Y:S05]  /*1d90*/  @P0 BRA `(.L_x_233) ;  /* 0xfffffffc00880947 */ /* 0x000fea000383ffff */
[----:B------:R-:W-:Y:S05]  /*1da0*/  EXIT ;  /* 0x000000000000794d */ /* 0x000fea0003800000 */
.L_x_229:
[----:B------:R-:W-:Y:S01]  /*1db0*/  BSSY.RECONVERGENT B0, `(.L_x_234) ;  /* 0x000000e000007945 */ /* 0x000fe20003800200 */
[----:B------:R-:W-:Y:S02]  /*1dc0*/  ISETP.NE.AND P1, PT, R20, R27, PT ;  /* 0x0000001b1400720c */ /* 0x000fe40003f25270 */
[----:B------:R-:W-:Y:S02]  /*1dd0*/  ISETP.NE.AND P4, PT, R2, R8, PT ;  /* 0x000000080200720c */ /* 0x000fe40003f85270 */
[----:B------:R-:W-:Y:S01]  /*1de0*/  ISETP.NE.AND P0, PT, R8, R10, PT ;  /* 0x0000000a0800720c */ /* 0x000fe20003f05270 */
[----:B------:R-:W-:-:S12]  /*1df0*/  @!P6 BRA `(.L_x_235) ;  /* 0x000000000024e947 */ /* 0x000fd80003800000 */
[----:B------:R-:W0:Y:S01]  /*1e00*/  LDCU.128 UR4, c[0x0][0x390] ;  /* 0x00007200ff0477ac */ /* 0x000e220008000c00 */
[C---:B------:R-:W-:Y:S01]  /*1e10*/  IMAD.SHL.U32 R24, R40.reuse, 0x4, RZ ;  /* 0x0000000428187824 */ /* 0x040fe200078e00ff */
[----:B------:R-:W-:-:S04]  /*1e20*/  SHF.L.U64.HI R40, R40, 0x2, R41 ;  /* 0x0000000228287819 */ /* 0x000fc80000010229 */
[C---:B0-----:R-:W-:Y:S02]  /*1e30*/  IADD3 R6, P2, PT, R24.reuse, UR4, RZ ;  /* 0x0000000418067c10 */ /* 0x041fe4000ff5e0ff */
[----:B------:R-:W-:Y:S02]  /*1e40*/  IADD3 R24, P3, PT, R24, UR6, RZ ;  /* 0x0000000618187c10 */ /* 0x000fe4000ff7e0ff */
[C---:B------:R-:W-:Y:S02]  /*1e50*/  IADD3.X R7, PT, PT, R40.reuse, UR5, RZ, P2, !PT ;  /* 0x0000000528077c10 */ /* 0x040fe400097fe4ff */
[----:B------:R-:W-:-:S03]  /*1e60*/  IADD3.X R25, PT, PT, R40, UR7, RZ, P3, !PT ;  /* 0x0000000728197c10 */ /* 0x000fc60009ffe4ff */
[----:B------:R0:W-:Y:S04]  /*1e70*/  STG.E desc[UR8][R6.64], R22 ;  /* 0x0000001606007986 */ /* 0x0001e8000c101908 */
[----:B------:R0:W-:Y:S02]  /*1e80*/  STG.E desc[UR8][R24.64], R23 ;  /* 0x0000001718007986 */ /* 0x0001e4000c101908 */
.L_x_235:
[----:B------:R-:W-:Y:S05]  /*1e90*/  BSYNC.RECONVERGENT B0 ;  /* 0x0000000000007941 */ /* 0x000fea0003800200 */
.L_x_234:
[----:B------:R-:W-:Y:S04]  /*1ea0*/  BSSY.RECONVERGENT B0, `(.L_x_236) ;  /* 0x000000b000007945 */ /* 0x000fe80003800200 */
[----:B------:R-:W-:Y:S05]  /*1eb0*/  @!P4 BRA `(.L_x_237) ;  /* 0x000000000024c947 */ /* 0x000fea0003800000 */
[----:B------:R-:W1:Y:S01]  /*1ec0*/  LDCU.128 UR4, c[0x0][0x390] ;  /* 0x00007200ff0477ac */ /* 0x000e620008000c00 */
[C---:B0-----:R-:W-:Y:S01]  /*1ed0*/  IMAD.SHL.U32 R22, R43.reuse, 0x4, RZ ;  /* 0x000000042b167824 */ /* 0x041fe200078e00ff */
[----:B------:R-:W-:-:S04]  /*1ee0*/  SHF.L.U64.HI R43, R43, 0x2, R4 ;  /* 0x000000022b2b7819 */ /* 0x000fc80000010204 */
[C---:B-1----:R-:W-:Y:S02]  /*1ef0*/  IADD3 R6, P2, PT, R22.reuse, UR4, RZ ;  /* 0x0000000416067c10 */ /* 0x042fe4000ff5e0ff */
[----:B------:R-:W-:Y:S02]  /*1f00*/  IADD3 R22, P3, PT, R22, UR6, RZ ;  /* 0x0000000616167c10 */ /* 0x000fe4000ff7e0ff */
[C---:B------:R-:W-:Y:S02]  /*1f10*/  IADD3.X R7, PT, PT, R43.reuse, UR5, RZ, P2, !PT ;  /* 0x000000052b077c10 */ /* 0x040fe400097fe4ff */
[----:B------:R-:W-:-:S03]  /*1f20*/  IADD3.X R23, PT, PT, R43, UR7, RZ, P3, !PT ;  /* 0x000000072b177c10 */ /* 0x000fc60009ffe4ff */
[----:B------:R1:W-:Y:S04]  /*1f30*/  STG.E desc[UR8][R6.64], R2 ;  /* 0x0000000206007986 */ /* 0x0003e8000c101908 */
[----:B------:R1:W-:Y:S02]  /*1f40*/  STG.E desc[UR8][R22.64], R3 ;  /* 0x0000000316007986 */ /* 0x0003e4000c101908 */
.L_x_237:
[----:B------:R-:W-:Y:S05]  /*1f50*/  BSYNC.RECONVERGENT B0 ;  /* 0x0000000000007941 */ /* 0x000fea0003800200 */
.L_x_236:
[----:B------:R-:W-:Y:S01]  /*1f60*/  BSSY.RECONVERGENT B0, `(.L_x_238) ;  /* 0x0000010000007945 */ /* 0x000fe20003800200 */
[----:B------:R-:W-:Y:S02]  /*1f70*/  ISETP.NE.AND P2, PT, R10, R12, PT ;  /* 0x0000000c0a00720c */ /* 0x000fe40003f45270 */
[----:B------:R-:W-:Y:S02]  /*1f80*/  ISETP.NE.AND P3, PT, R12, R14, PT ;  /* 0x0000000e0c00720c */ /* 0x000fe40003f65270 */
[----:B------:R-:W-:Y:S02]  /*1f90*/  ISETP.NE.AND P4, PT, R14, R16, PT ;  /* 0x000000100e00720c */ /* 0x000fe40003f85270 */
[----:B------:R-:W-:Y:S02]  /*1fa0*/  ISETP.NE.AND P5, PT, R16, R18, PT ;  /* 0x000000121000720c */ /* 0x000fe40003fa5270 */
[----:B------:R-:W-:Y:S01]  /*1fb0*/  ISETP.NE.AND P6, PT, R18, R20, PT ;  /* 0x000000141200720c */ /* 0x000fe20003fc5270 */
[----:B------:R-:W-:-:S12]  /*1fc0*/  @!P0 BRA `(.L_x_239) ;  /* 0x0000000000248947 */ /* 0x000fd80003800000 */
[----:B------:R-:W2:Y:S01]  /*1fd0*/  LDCU.128 UR4, c[0x0][0x390] ;  /* 0x00007200ff0477ac */ /* 0x000ea20008000c00 */
[C---:B01----:R-:W-:Y:S01]  /*1fe0*/  IMAD.SHL.U32 R6, R31.reuse, 0x4, RZ ;  /* 0x000000041f067824 */ /* 0x043fe200078e00ff */
[----:B------:R-:W-:-:S04]  /*1ff0*/  SHF.L.U64.HI R42, R31, 0x2, R42 ;  /* 0x000000021f2a7819 */ /* 0x000fc8000001022a */
[----:B--2---:R-:W-:-:S04]  /*2000*/  IADD3 R2, P0, PT, R6, UR4, RZ ;  /* 0x0000000406027c10 */ /* 0x004fc8000ff1e0ff */
[----:B------:R-:W-:Y:S02]  /*2010*/  IADD3.X R3, PT, PT, R42, UR5, RZ, P0, !PT ;  /* 0x000000052a037c10 */ /* 0x000fe400087fe4ff */
[----:B------:R-:W-:-:S03]  /*2020*/  IADD3 R6, P0, PT, R6, UR6, RZ ;  /* 0x0000000606067c10 */ /* 0x000fc6000ff1e0ff */
[----:B------:R2:W-:Y:S01]  /*2030*/  STG.E desc[UR8][R2.64], R8 ;  /* 0x0000000802007986 */ /* 0x0005e2000c101908 */
[----:B------:R-:W-:-:S05]  /*2040*/  IADD3.X R7, PT, PT, R42, UR7, RZ, P0, !PT ;  /* 0x000000072a077c10 */ /* 0x000fca00087fe4ff */
[----:B------:R2:W-:Y:S04]  /*2050*/  STG.E desc[UR8][R6.64], R9 ;  /* 0x0000000906007986 */ /* 0x0005e8000c101908 */
.L_x_239:
[----:B------:R-:W-:Y:S05]  /*2060*/  BSYNC.RECONVERGENT B0 ;  /* 0x0000000000007941 */ /* 0x000fea0003800200 */
.L_x_238:
[----:B------:R-:W-:Y:S04]  /*2070*/  BSSY.RECONVERGENT B0, `(.L_x_240) ;  /* 0x000000b000007945 */ /* 0x000fe80003800200 */
[----:B------:R-:W-:Y:S05]  /*2080*/  @!P2 BRA `(.L_x_241) ;  /* 0x000000000024a947 */ /* 0x000fea0003800000 */
[----:B------:R-:W1:Y:S01]  /*2090*/  LDCU.128 UR4, c[0x0][0x390] ;  /* 0x00007200ff0477ac */ /* 0x000e620008000c00 */
[C---:B------:R-:W-:Y:S01]  /*20a0*/  IMAD.SHL.U32 R4, R32.reuse, 0x4, RZ ;  /* 0x0000000420047824 */ /* 0x040fe200078e00ff */
[----:B------:R-:W-:-:S04]  /*20b0*/  SHF.L.U64.HI R5, R32, 0x2, R5 ;  /* 0x0000000220057819 */ /* 0x000fc80000010205 */
[C---:B-12---:R-:W-:Y:S02]  /*20c0*/  IADD3 R2, P0, PT, R4.reuse, UR4, RZ ;  /* 0x0000000404027c10 */ /* 0x046fe4000ff1e0ff */
[----:B------:R-:W-:Y:S02]  /*20d0*/  IADD3 R4, P2, PT, R4, UR6, RZ ;  /* 0x0000000604047c10 */ /* 0x000fe4000ff5e0ff */
[C---:B------:R-:W-:Y:S02]  /*20e0*/  IADD3.X R3, PT, PT, R5.reuse, UR5, RZ, P0, !PT ;  /* 0x0000000505037c10 */ /* 0x040fe400087fe4ff */
[----:B------:R-:W-:-:S03]  /*20f0*/  IADD3.X R5, PT, PT, R5, UR7, RZ, P2, !PT ;  /* 0x0000000705057c10 */ /* 0x000fc600097fe4ff */
[----:B------:R3:W-:Y:S04]  /*2100*/  STG.E desc[UR8][R2.64], R10 ;  /* 0x0000000a02007986 */ /* 0x0007e8000c101908 */
[----:B------:R3:W-:Y:S02]  /*2110*/  STG.E desc[UR8][R4.64], R11 ;  /* 0x0000000b04007986 */ /* 0x0007e4000c101908 */
.L_x_241:
[----:B------:R-:W-:Y:S05]  /*2120*/  BSYNC.RECONVERGENT B0 ;  /* 0x0000000000007941 */ /* 0x000fea0003800200 */
.L_x_240:
[----:B------:R-:W-:Y:S04]  /*2130*/  BSSY.RECONVERGENT B0, `(.L_x_242) ;  /* 0x000000b000007945 */ /* 0x000fe80003800200 */
[----:B------:R-:W-:Y:S05]  /*2140*/  @!P3 BRA `(.L_x_243) ;  /* 0x000000000024b947 */ /* 0x000fea0003800000 */
[----:B------:R-:W1:Y:S01]  /*2150*/  LDCU.128 UR4, c[0x0][0x390] ;  /* 0x00007200ff0477ac */ /* 0x000e620008000c00 */
[C---:B---3--:R-:W-:Y:S01]  /*2160*/  IMAD.SHL.U32 R4, R33.reuse, 0x4, RZ ;  /* 0x0000000421047824 */ /* 0x048fe200078e00ff */
[----:B------:R-:W-:-:S04]  /*2170*/  SHF.L.U64.HI R36, R33, 0x2, R36 ;  /* 0x0000000221247819 */ /* 0x000fc80000010224 */
[C---:B-12---:R-:W-:Y:S02]  /*2180*/  IADD3 R2, P0, PT, R4.reuse, UR4, RZ ;  /* 0x0000000404027c10 */ /* 0x046fe4000ff1e0ff */
[----:B------:R-:W-:Y:S02]  /*2190*/  IADD3 R4, P2, PT, R4, UR6, RZ ;  /* 0x0000000604047c10 */ /* 0x000fe4000ff5e0ff */
[C---:B------:R-:W-:Y:S02]  /*21a0*/  IADD3.X R3, PT, PT, R36.reuse, UR5, RZ, P0, !PT ;  /* 0x0000000524037c10 */ /* 0x040fe400087fe4ff */
[----:B------:R-:W-:-:S03]  /*21b0*/  IADD3.X R5, PT, PT, R36, UR7, RZ, P2, !PT ;  /* 0x0000000724057c10 */ /* 0x000fc600097fe4ff */
[----:B------:R4:W-:Y:S04]  /*21c0*/  STG.E desc[UR8][R2.64], R12 ;  /* 0x0000000c02007986 */ /* 0x0009e8000c101908 */
[----:B------:R4:W-:Y:S02]  /*21d0*/  STG.E desc[UR8][R4.64], R13 ;  /* 0x0000000d04007986 */ /* 0x0009e4000c101908 */
.L_x_243:
[----:B------:R-:W-:Y:S05]  /*21e0*/  BSYNC.RECONVERGENT B0 ;  /* 0x0000000000007941 */ /* 0x000fea0003800200 */
.L_x_242:
[----:B------:R-:W-:Y:S04]  /*21f0*/  BSSY.RECONVERGENT B0, `(.L_x_244) ;  /* 0x000000b000007945 */ /* 0x000fe80003800200 */
[----:B------:R-:W-:Y:S05]  /*2200*/  @!P4 BRA `(.L_x_245) ;  /* 0x000000000024c947 */ /* 0x000fea0003800000 */
[----:B------:R-:W1:Y:S01]  /*2210*/  LDCU.128 UR4, c[0x0][0x390] ;  /* 0x00007200ff0477ac */ /* 0x000e620008000c00 */
[C---:B---34-:R-:W-:Y:S01]  /*2220*/  IMAD.SHL.U32 R4, R35.reuse, 0x4, RZ ;  /* 0x0000000423047824 */ /* 0x058fe200078e00ff */
[----:B------:R-:W-:-:S04]  /*2230*/  SHF.L.U64.HI R26, R35, 0x2, R26 ;  /* 0x00000002231a7819 */ /* 0x000fc8000001021a */
[C---:B-12---:R-:W-:Y:S02]  /*2240*/  IADD3 R2, P0, PT, R4.reuse, UR4, RZ ;  /* 0x0000000404027c10 */ /* 0x046fe4000ff1e0ff */
[----:B------:R-:W-:Y:S02]  /*2250*/  IADD3 R4, P2, PT, R4, UR6, RZ ;  /* 0x0000000604047c10 */ /* 0x000fe4000ff5e0ff */
[C---:B------:R-:W-:Y:S02]  /*2260*/  IADD3.X R3, PT, PT, R26.reuse, UR5, RZ, P0, !PT ;  /* 0x000000051a037c10 */ /* 0x040fe400087fe4ff */
[----:B------:R-:W-:-:S03]  /*2270*/  IADD3.X R5, PT, PT, R26, UR7, RZ, P2, !PT ;  /* 0x000000071a057c10 */ /* 0x000fc600097fe4ff */
[----:B------:R1:W-:Y:S04]  /*2280*/  STG.E desc[UR8][R2.64], R14 ;  /* 0x0000000e02007986 */ /* 0x0003e8000c101908 */
[----:B------:R1:W-:Y:S02]  /*2290*/  STG.E desc[UR8][R4.64], R15 ;  /* 0x0000000f04007986 */ /* 0x0003e4000c101908 */
.L_x_245:
[----:B------:R-:W-:Y:S05]  /*22a0*/  BSYNC.RECONVERGENT B0 ;  /* 0x0000000000007941 */ /* 0x000fea0003800200 */
.L_x_244:
[----:B------:R-:W-:Y:S04]  /*22b0*/  BSSY.RECONVERGENT B0, `(.L_x_246) ;  /* 0x000000b000007945 */ /* 0x000fe80003800200 */
[----:B------:R-:W-:Y:S05]  /*22c0*/  @!P5 BRA `(.L_x_247) ;  /* 0x000000000024d947 */ /* 0x000fea0003800000 */
[----:B------:R-:W2:Y:S01]  /*22d0*/  LDCU.128 UR4, c[0x0][0x390] ;  /* 0x00007200ff0477ac */ /* 0x000ea20008000c00 */
[C---:B-1-34-:R-:W-:Y:S01]  /*22e0*/  IMAD.SHL.U32 R4, R37.reuse, 0x4, RZ ;  /* 0x0000000425047824 */ /* 0x05afe200078e00ff */
[----:B------:R-:W-:-:S04]  /*22f0*/  SHF.L.U64.HI R28, R37, 0x2, R28 ;  /* 0x00000002251c7819 */ /* 0x000fc8000001021c */
[C---:B--2---:R-:W-:Y:S02]  /*2300*/  IADD3 R2, P0, PT, R4.reuse, UR4, RZ ;  /* 0x0000000404027c10 */ /* 0x044fe4000ff1e0ff */
[----:B------:R-:W-:Y:S02]  /*2310*/  IADD3 R4, P2, PT, R4, UR6, RZ ;  /* 0x0000000604047c10 */ /* 0x000fe4000ff5e0ff */
[C---:B------:R-:W-:Y:S02]  /*2320*/  IADD3.X R3, PT, PT, R28.reuse, UR5, RZ, P0, !PT ;  /* 0x000000051c037c10 */ /* 0x040fe400087fe4ff */
[----:B------:R-:W-:-:S03]  /*2330*/  IADD3.X R5, PT, PT, R28, UR7, RZ, P2, !PT ;  /* 0x000000071c057c10 */ /* 0x000fc600097fe4ff */
[----:B------:R1:W-:Y:S04]  /*2340*/  STG.E desc[UR8][R2.64], R16 ;  /* 0x0000001002007986 */ /* 0x0003e8000c101908 */
[----:B------:R1:W-:Y:S02]  /*2350*/  STG.E desc[UR8][R4.64], R17 ;  /* 0x0000001104007986 */ /* 0x0003e4000c101908 */
.L_x_247:
[----:B------:R-:W-:Y:S05]  /*2360*/  BSYNC.RECONVERGENT B0 ;  /* 0x0000000000007941 */ /* 0x000fea0003800200 */
.L_x_246:
        /* <DEDUP_REMOVED lines=11> */
.L_x_249:
[----:B------:R-:W-:Y:S05]  /*2420*/  BSYNC.RECONVERGENT B0 ;  /* 0x0000000000007941 */ /* 0x000fea0003800200 */
.L_x_248:
[----:B------:R-:W-:Y:S05]  /*2430*/  @!P1 EXIT ;  /* 0x000000000000994d */ /* 0x000fea0003800000 */
[----:B------:R-:W2:Y:S01]  /*2440*/  LDCU.128 UR4, c[0x0][0x390] ;  /* 0x00007200ff0477ac */ /* 0x000ea20008000c00 */
[C---:B-1-34-:R-:W-:Y:S01]  /*2450*/  IMAD.SHL.U32 R4, R39.reuse, 0x4, RZ ;  /* 0x0000000427047824 */ /* 0x05afe200078e00ff */
[----:B------:R-:W-:-:S04]  /*2460*/  SHF.L.U64.HI R30, R39, 0x2, R30 ;  /* 0x00000002271e7819 */ /* 0x000fc8000001021e */
[C---:B--2---:R-:W-:Y:S02]  /*2470*/  IADD3 R2, P0, PT, R4.reuse, UR4, RZ ;  /* 0x0000000404027c10 */ /* 0x044fe4000ff1e0ff */
[----:B------:R-:W-:Y:S02]  /*2480*/  IADD3 R4, P1, PT, R4, UR6, RZ ;  /* 0x0000000604047c10 */ /* 0x000fe4000ff3e0ff */
[C---:B------:R-:W-:Y:S02]  /*2490*/  IADD3.X R3, PT, PT, R30.reuse, UR5, RZ, P0, !PT ;  /* 0x000000051e037c10 */ /* 0x040fe400087fe4ff */
[----:B------:R-:W-:-:S03]  /*24a0*/  IADD3.X R5, PT, PT, R30, UR7, RZ, P1, !PT ;  /* 0x000000071e057c10 */ /* 0x000fc60008ffe4ff */
[----:B------:R-:W-:Y:S04]  /*24b0*/  STG.E desc[UR8][R2.64], R20 ;  /* 0x0000001402007986 */ /* 0x000fe8000c101908 */
[----:B------:R-:W-:Y:S01]  /*24c0*/  STG.E desc[UR8][R4.64], R21 ;  /* 0x0000001504007986 */ /* 0x000fe2000c101908 */
[----:B------:R-:W-:Y:S05]  /*24d0*/  EXIT ;  /* 0x000000000000794d */ /* 0x000fea0003800000 */
.L_x_228:
        /* <DEDUP_REMOVED lines=21> */
[----:B0-----:R-:W-:-:S02]  /*2630*/  IADD3 R6, P0, PT, R6, UR4, RZ ;  /* 0x0000000406067c10 */ /* 0x001fc4000ff1e0ff */
[----:B------:R-:W-:Y:S02]  /*2640*/  ISETP.NE.AND P1, PT, R40, RZ, PT ;  /* 0x000000ff2800720c */ /* 0x000fe40003f25270 */
[----:B------:R-:W-:-:S05]  /*2650*/  IADD3.X R7, PT, PT, R5, UR5, RZ, P0, !PT ;  /* 0x0000000505077c10 */ /* 0x000fca00087fe4ff */
[----:B------:R-:W5:Y:S04]  /*2660*/  LDG.E.CONSTANT R23, desc[UR8][R6.64] ;  /* 0x0000000806177981 */ /* 0x000f68000c1e9900 */
[----:B------:R-:W5:Y:S02]  /*2670*/  LDG.E.CONSTANT R27, desc[UR8][R6.64+0x80] ;  /* 0x00008008061b7981 */ /* 0x000f64000c1e9900 */
[----:B------:R-:W0:Y:S02]  /*2680*/  @!P1 LDC.64 R4, c[0x0][0x380] ;  /* 0x0000e000ff049b82 */ /* 0x000e240000000a00 */
[----:B------:R-:W5:Y:S04]  /*2690*/  LDG.E.CONSTANT R29, desc[UR8][R6.64+0x100] ;  /* 0x00010008061d7981 */ /* 0x000f68000c1e9900 */
[----:B------:R-:W5:Y:S04]  /*26a0*/  LDG.E.CONSTANT R31, desc[UR8][R6.64+0x180] ;  /* 0x00018008061f7981 */ /* 0x000f68000c1e9900 */
[----:B------:R-:W5:Y:S04]  /*26b0*/  LDG.E.CONSTANT R33, desc[UR8][R6.64+0x200] ;  /* 0x0002000806217981 */ /* 0x000f68000c1e9900 */
[----:B------:R-:W5:Y:S04]  /*26c0*/  LDG.E.CONSTANT R35, desc[UR8][R6.64+0x280] ;  /* 0x0002800806237981 */ /* 0x000f68000c1e9900 */
[----:B------:R-:W5:Y:S04]  /*26d0*/  LDG.E.CONSTANT R37, desc[UR8][R6.64+0x300] ;  /* 0x0003000806257981 */ /* 0x000f68000c1e9900 */
[----:B------:R-:W5:Y:S04]  /*26e0*/  LDG.E.CONSTANT R41, desc[UR8][R6.64+0x380] ;  /* 0x0003800806297981 */ /* 0x000f68000c1e9900 */
[----:B------:R0:W5:Y:S01]  /*26f0*/  LDG.E.CONSTANT R43, desc[UR8][R6.64+0x400] ;  /* 0x00040008062b7981 */ /* 0x000162000c1e9900 */
[----:B-1----:R-:W-:-:S02]  /*2700*/  IMAD.MOV.U32 R2, RZ, RZ, RZ ;  /* 0x000000ffff027224 */ /* 0x002fc400078e00ff */
[----:B0-----:R-:W-:-:S05]  /*2710*/  @!P1 IMAD.WIDE.U32 R4, R39, 0x2400, R4 ;  /* 0x0000240027049825 */ /* 0x001fca00078e0004 */
[----:B------:R0:W5:Y:S01]  /*2720*/  @!P1 LDG.E.CONSTANT R2, desc[UR8][R4.64+-0x4] ;  /* 0xfffffc0804029981 */ /* 0x000162000c1e9900 */
[----:B------:R-:W1:Y:S01]  /*2730*/  S2UR UR5, SR_CgaCtaId ;  /* 0x00000000000579c3 */ /* 0x000e620000008800 */
[----:B------:R-:W-:Y:S01]  /*2740*/  SHF.R.U32.HI R3, RZ, 0x5, R40 ;  /* 0x00000005ff037819 */ /* 0x000fe20000011628 */
[----:B------:R-:W-:Y:S01]  /*2750*/  UMOV UR4, 0x400 ;  /* 0x0000040000047882 */ /* 0x000fe20000000000 */
[----:B------:R-:W0:Y:S01]  /*2760*/  S2R R38, SR_LANEID ;  /* 0x0000000000267919 */ /* 0x000e220000000000 */
[----:B------:R-:W-:Y:S01]  /*2770*/  ISETP.NE.AND P0, PT, R40, RZ, PT ;  /* 0x000000ff2800720c */ /* 0x000fe20003f05270 */
[----:B-1----:R-:W-:-:S06]  /*2780*/  ULEA UR4, UR5, UR4, 0x18 ;  /* 0x0000000405047291 */ /* 0x002fcc000f8ec0ff */
[----:B------:R-:W-:Y:S01]  /*2790*/  LEA R24, R40, UR4, 0x2 ;  /* 0x0000000428187c11 */ /* 0x000fe2000f8e10ff */
[----:B0-----:R-:W-:-:S05]  /*27a0*/  IMAD R10, R3, 0x120, R38 ;  /* 0x00000120030a7824 */ /* 0x001fca00078e0226 */
[----:B------:R-:W-:-:S05]  /*27b0*/  LEA R6, R10, UR4, 0x2 ;  /* 0x000000040a067c11 */ /* 0x000fca000f8e10ff */
[----:B------:R-:W-:Y:S01]  /*27c0*/  IMAD R5, R38, 0x20, R6 ;  /* 0x0000002026057824 */ /* 0x000fe200078e0206 */
[----:B--2---:R-:W-:Y:S04]  /*27d0*/  STS [R6], R0 ;  /* 0x0000000006007388 */ /* 0x004fe80000000800 */
[----:B---3--:R-:W-:Y:S04]  /*27e0*/  STS [R6+0x80], R8 ;  /* 0x0000800806007388 */ /* 0x008fe80000000800 */
[----:B----4-:R-:W-:Y:S04]  /*27f0*/  STS [R6+0x100], R9 ;  /* 0x0001000906007388 */ /* 0x010fe80000000800 */
        /* <DEDUP_REMOVED lines=13> */
[----:B------:R-:W4:Y:S04]  /*28d0*/  LDS R18, [R5+0x14] ;  /* 0x0000140005127984 */ /* 0x000f280000000800 */
[----:B------:R-:W-:Y:S04]  /*28e0*/  LDS R20, [R5+0x18] ;  /* 0x0000180005147984 */ /* 0x000fe80000000800 */
[----:B------:R-:W-:Y:S01]  /*28f0*/  LDS R22, [R5+0x1c] ;  /* 0x00001c0005167984 */ /* 0x000fe20000000800 */
[----:B------:R-:W-:Y:S01]  /*2900*/  BAR.SYNC.DEFER_BLOCKING 0x0 ;  /* 0x0000000000007b1d */ /* 0x000fe20000010000 */
[----:B0-----:R-:W-:-:S02]  /*2910*/  ISETP.NE.AND P2, PT, R8, R10, PT ;  /* 0x0000000a0800720c */ /* 0x001fc40003f45270 */
[----:B-1----:R-:W-:Y:S02]  /*2920*/  ISETP.NE.AND P3, PT, R10, R12, PT ;  /* 0x0000000c0a00720c */ /* 0x002fe40003f65270 */
[----:B--2---:R-:W-:Y:S01]  /*2930*/  ISETP.NE.AND P4, PT, R12, R14, PT ;  /* 0x0000000e0c00720c */ /* 0x004fe20003f85270 */
[----:B------:R-:W-:Y:S01]  /*2940*/  STS [R6], R23 ;  /* 0x0000001706007388 */ /* 0x000fe20000000800 */
[----:B---3--:R-:W-:-:S03]  /*2950*/  ISETP.NE.AND P6, PT, R14, R16, PT ;  /* 0x000000100e00720c */ /* 0x008fc60003fc5270 */
[----:B------:R-:W-:Y:S01]  /*2960*/  STS [R6+0x80], R27 ;  /* 0x0000801b06007388 */ /* 0x000fe20000000800 */
[----:B----4-:R-:W-:-:S03]  /*2970*/  ISETP.NE.AND P5, PT, R16, R18, PT ;  /* 0x000000121000720c */ /* 0x010fc60003fa5270 */
[----:B------:R-:W-:Y:S04]  /*2980*/  STS [R6+0x100], R29 ;  /* 0x0001001d06007388 */ /* 0x000fe80000000800 */
[----:B------:R-:W-:Y:S04]  /*2990*/  STS [R6+0x180], R31 ;  /* 0x0001801f06007388 */ /* 0x000fe80000000800 */
[----:B------:R-:W-:Y:S04]  /*29a0*/  STS [R6+0x200], R33 ;  /* 0x0002002106007388 */ /* 0x000fe80000000800 */
[----:B------:R-:W-:Y:S04]  /*29b0*/  STS [R6+0x280], R35 ;  /* 0x0002802306007388 */ /* 0x000fe80000000800 */
[----:B------:R-:W-:Y:S04]  /*29c0*/  STS [R6+0x300], R37 ;  /* 0x0003002506007388 */ /* 0x000fe80000000800 */
[----:B------:R-:W-:Y:S04]  /*29d0*/  STS [R6+0x380], R41 ;  /* 0x0003802906007388 */ /* 0x000fe80000000800 */
[----:B------:R0:W-:Y:S01]  /*29e0*/  STS [R6+0x400], R43 ;  /* 0x0004002b06007388 */ /* 0x0001e20000000800 */
[----:B------:R-:W-:-:S03]  /*29f0*/  NOP ;  /* 0x0000000000007918 */ /* 0x000fc60000000000 */
[----:B------:R-:W1:Y:S01]  /*2a00*/  LDS R9, [R5] ;  /* 0x0000000005097984 */ /* 0x000e620000000800 */
[----:B0-----:R-:W-:-:S03]  /*2a10*/  SEL R6, RZ, 0x1, !P4 ;  /* 0x00000001ff067807 */ /* 0x001fc60006000000 */
[----:B------:R-:W0:Y:S04]  /*2a20*/  LDS R11, [R5+0x4] ;  /* 0x00000400050b7984 */ /* 0x000e280000000800 */
[----:B------:R-:W2:Y:S04]  /*2a30*/  LDS R13, [R5+0x8] ;  /* 0x00000800050d7984 */ /* 0x000ea80000000800 */
[----:B------:R-:W3:Y:S04]  /*2a40*/  LDS R15, [R5+0xc] ;  /* 0x00000c00050f7984 */ /* 0x000ee80000000800 */
[----:B------:R-:W4:Y:S04]  /*2a50*/  LDS R17, [R5+0x10] ;  /* 0x0000100005117984 */ /* 0x000f280000000800 */
[----:B------:R-:W5:Y:S04]  /*2a60*/  LDS R19, [R5+0x14] ;  /* 0x0000140005137984 */ /* 0x000f680000000800 */
[----:B------:R-:W5:Y:S04]  /*2a70*/  LDS R21, [R5+0x18] ;  /* 0x0000180005157984 */ /* 0x000f680000000800 */
[----:B------:R-:W-:Y:S04]  /*2a80*/  LDS R23, [R5+0x1c] ;  /* 0x00001c0005177984 */ /* 0x000fe80000000800 */
[----:B------:R0:W-:Y:S01]  /*2a90*/  LDS R4, [R5+0x20] ;  /* 0x0000200005047984 */ /* 0x0001e20000000800 */
[----:B------:R-:W-:Y:S01]  /*2aa0*/  BAR.SYNC.DEFER_BLOCKING 0x0 ;  /* 0x0000000000007b1d */ /* 0x000fe20000010000 */
[----:B-1----:R-:W-:-:S02]  /*2ab0*/  SEL R0, R9, RZ, !P2 ;  /* 0x000000ff09007207 */ /* 0x002fc40005000000 */
[----:B0-----:R-:W-:-:S03]  /*2ac0*/  SEL R5, RZ, 0x1, !P3 ;  /* 0x00000001ff057807 */ /* 0x001fc60005800000 */
[----:B------:R-:W-:-:S05]  /*2ad0*/  IMAD.IADD R0, R11, 0x1, R0 ;  /* 0x000000010b007824 */ /* 0x000fca00078e0200 */
[----:B------:R-:W-:Y:S02]  /*2ae0*/  SEL R0, R0, RZ, !P3 ;  /* 0x000000ff00007207 */ /* 0x000fe40005800000 */
[----:B------:R-:W-:-:S03]  /*2af0*/  ISETP.NE.AND P3, PT, R18, R20, PT ;  /* 0x000000141200720c */ /* 0x000fc60003f65270 */
[----:B--2---:R-:W-:Y:S01]  /*2b00*/  IMAD.IADD R0, R13, 0x1, R0 ;  /* 0x000000010d007824 */ /* 0x004fe200078e0200 */
[----:B------:R-:W-:Y:S04]  /*2b10*/  STS [R24+0x4d8], R25 ;  /* 0x0004d81918007388 */ /* 0x000fe80000000800 */
[----:B------:R-:W-:Y:S01]  /*2b20*/  SEL R0, R0, RZ, !P4 ;  /* 0x000000ff00007207 */ /* 0x000fe20006000000 */
[----:B------:R-:W-:Y:S04]  /*2b30*/  BAR.SYNC.DEFER_BLOCKING 0x0 ;  /* 0x0000000000007b1d */ /* 0x000fe80000010000 */
[----:B---3--:R-:W-:-:S05]  /*2b40*/  IMAD.IADD R0, R15, 0x1, R0 ;  /* 0x000000010f007824 */ /* 0x008fca00078e0200 */
[----:B------:R-:W-:-:S05]  /*2b50*/  SEL R0, R0, RZ, !P6 ;  /* 0x000000ff00007207 */ /* 0x000fca0007000000 */
[----:B----4-:R-:W-:-:S05]  /*2b60*/  IMAD.IADD R0, R17, 0x1, R0 ;  /* 0x0000000111007824 */ /* 0x010fca00078e0200 */
[----:B------:R-:W-:-:S05]  /*2b70*/  SEL R0, R0, RZ, !P5 ;  /* 0x000000ff00007207 */ /* 0x000fca0006800000 */
[----:B-----5:R-:W-:Y:S01]  /*2b80*/  IMAD.IADD R0, R19, 0x1, R0 ;  /* 0x0000000113007824 */ /* 0x020fe200078e0200 */
[----:B------:R0:W1:Y:S04]  /*2b90*/  @P0 LDS R2, [R24+0x4d4] ;  /* 0x0004d40018020984 */ /* 0x0000680000000800 */
[----:B------:R-:W-:Y:S02]  /*2ba0*/  SEL R0, R0, RZ, !P3 ;  /* 0x000000ff00007207 */ /* 0x000fe40005800000 */
[----:B0-----:R-:W-:-:S03]  /*2bb0*/  SEL R24, RZ, 0x1, !P2 ;  /* 0x00000001ff187807 */ /* 0x001fc60005000000 */
[----:B------:R-:W-:Y:S01]  /*2bc0*/  IMAD.IADD R0, R21, 0x1, R0 ;  /* 0x0000000115007824 */ /* 0x000fe200078e0200 */
[----:B-1----:R-:W-:-:S04]  /*2bd0*/  ISETP.NE.AND P0, PT, R2, R8, PT ;  /* 0x000000080200720c */ /* 0x002fc80003f05270 */
[----:B------:R-:W-:-:S04]  /*2be0*/  SEL R7, RZ, 0x1, !P0 ;  /* 0x00000001ff077807 */ /* 0x000fc80004000000 */
[----:B------:R-:W-:-:S04]  /*2bf0*/  IADD3 R5, P0, P2, R5, R24, R7 ;  /* 0x0000001805057210 */ /* 0x000fc80007a1e007 */
[----:B------:R-:W-:Y:S02]  /*2c00*/  IADD3 R24, P4, PT, R5, R6, RZ ;  /* 0x0000000605187210 */ /* 0x000fe40007f9e0ff */
[----:B------:R-:W-:Y:S02]  /*2c10*/  SEL R5, RZ, 0x1, !P6 ;  /* 0x00000001ff057807 */ /* 0x000fe40007000000 */
[----:B------:R-:W-:Y:S02]  /*2c20*/  ISETP.NE.AND P6, PT, R20, R22, PT ;  /* 0x000000161400720c */ /* 0x000fe40003fc5270 */
[----:B------:R-:W-:Y:S02]  /*2c30*/  SEL R6, RZ, 0x1, !P5 ;  /* 0x00000001ff067807 */ /* 0x000fe40006800000 */
[----:B------:R-:W-:Y:S02]  /*2c40*/  IADD3 R7, P5, PT, R24, R5, RZ ;  /* 0x0000000518077210 */ /* 0x000fe40007fbe0ff */
[----:B------:R-:W-:-:S02]  /*2c50*/  IADD3.X R5, PT, PT, RZ, RZ, RZ, P0, P2 ;  /* 0x000000ffff057210 */ /* 0x000fc400007e44ff */
[----:B------:R-:W-:Y:S02]  /*2c60*/  SEL R0, R0, RZ, !P6 ;  /* 0x000000ff00007207 */ /* 0x000fe40007000000 */
[----:B------:R-:W-:Y:S01]  /*2c70*/  IADD3 R7, P2, PT, R7, R6, RZ ;  /* 0x0000000607077210 */ /* 0x000fe20007f5e0ff */
[----:B------:R-:W-:Y:S01]  /*2c80*/  IMAD.X R5, RZ, RZ, R5, P4 ;  /* 0x000000ffff057224 */ /* 0x000fe200020e0605 */
[----:B------:R-:W-:Y:S01]  /*2c90*/  SEL R6, RZ, 0x1, !P3 ;  /* 0x00000001ff067807 */ /* 0x000fe20005800000 */
[----:B------:R-:W-:Y:S01]  /*2ca0*/  IMAD.IADD R0, R23, 0x1, R0 ;  /* 0x0000000117007824 */ /* 0x000fe200078e0200 */
[----:B------:R-:W-:Y:S02]  /*2cb0*/  ISETP.NE.AND P0, PT, R22, R25, PT ;  /* 0x000000191600720c */ /* 0x000fe40003f05270 */
[----:B------:R-:W-:Y:S01]  /*2cc0*/  IADD3 R7, P3, PT, R7, R6, RZ ;  /* 0x0000000607077210 */ /* 0x000fe20007f7e0ff */
[----:B------:R-:W-:Y:S01]  /*2cd0*/  IMAD.X R6, RZ, RZ, R5, P5 ;  /* 0x000000ffff067224 */ /* 0x000fe200028e0605 */
[----:B------:R-:W-:-:S02]  /*2ce0*/  SEL R5, R0, RZ, !P0 ;  /* 0x000000ff00057207 */ /* 0x000fc40004000000 */
[----:B------:R-:W-:Y:S01]  /*2cf0*/  SEL R24, RZ, 0x1, !P6 ;  /* 0x00000001ff187807 */ /* 0x000fe20007000000 */
[----:B------:R-:W-:Y:S01]  /*2d00*/  IMAD.X R0, RZ, RZ, R6, P2 ;  /* 0x000000ffff007224 */ /* 0x000fe200010e0606 */
[----:B------:R-:W-:Y:S01]  /*2d10*/  ISETP.NE.AND P5, PT, R3, 0x4, PT ;  /* 0x000000040300780c */ /* 0x000fe20003fa5270 */
[----:B------:R-:W-:Y:S01]  /*2d20*/  IMAD.IADD R4, R4, 0x1, R5 ;  /* 0x0000000104047824 */ /* 0x000fe200078e0205 */
[----:B------:R-:W-:Y:S01]  /*2d30*/  IADD3 R24, P2, PT, R7, R24, RZ ;  /* 0x0000001807187210 */ /* 0x000fe20007f5e0ff */
[----:B------:R-:W-:Y:S01]  /*2d40*/  IMAD.X R26, RZ, RZ, R0, P3 ;  /* 0x000000ffff1a7224 */ /* 0x000fe200018e0600 */
[----:B------:R-:W-:Y:S02]  /*2d50*/  SEL R5, RZ, 0x1, !P0 ;  /* 0x00000001ff057807 */ /* 0x000fe40004000000 */
[----:B------:R-:W0:Y:S01]  /*2d60*/  SHFL.UP PT, R7, R4, 0x1, RZ ;  /* 0x0420000004077989 */ /* 0x000e2200000e00ff */
[----:B------:R-:W-:Y:S01]  /*2d70*/  IMAD.X R27, RZ, RZ, R26, P2 ;  /* 0x000000ffff1b7224 */ /* 0x000fe200010e061a */
[----:B------:R-:W-:-:S02]  /*2d80*/  IADD3 R30, P0, PT, R24, R5, RZ ;  /* 0x00000005181e7210 */ /* 0x000fc40007f1e0ff */
[C---:B------:R-:W-:Y:S02]  /*2d90*/  ISETP.GE.AND P2, PT, R38.reuse, 0x1, PT ;  /* 0x000000012600780c */ /* 0x040fe40003f46270 */
[----:B------:R-:W-:Y:S01]  /*2da0*/  ISETP.NE.AND P3, PT, R38, 0x1f, PT ;  /* 0x0000001f2600780c */ /* 0x000fe20003f65270 */
[----:B------:R-:W-:Y:S01]  /*2db0*/  IMAD.X R29, RZ, RZ, R27, P0 ;  /* 0x000000ffff1d7224 */ /* 0x000fe200000e061b */
[----:B------:R-:W1:Y:S01]  /*2dc0*/  SHFL.UP PT, R5, R30, 0x1, RZ ;  /* 0x042000001e057989 */ /* 0x000e6200000e00ff */
[----:B------:R-:W-:Y:S02]  /*2dd0*/  ISETP.NE.U32.AND P0, PT, R30, RZ, PT ;  /* 0x000000ff1e00720c */ /* 0x000fe40003f05070 */
[----:B------:R-:W-:Y:S01]  /*2de0*/  ISETP.NE.AND P4, PT, R3, 0x5, PT ;  /* 0x000000050300780c */ /* 0x000fe20003f85270 */
[----:B------:R-:W2:Y:S01]  /*2df0*/  SHFL.UP PT, R6, R29, 0x1, RZ ;  /* 0x042000001d067989 */ /* 0x000ea200000e00ff */
[----:B------:R-:W-:-:S04]  /*2e00*/  ISETP.NE.AND.EX P0, PT, R29, RZ, PT, P0 ;  /* 0x000000ff1d00720c */ /* 0x000fc80003f05300 */
[----:B0-----:R-:W-:-:S04]  /*2e10*/  SEL R7, R7, RZ, !P0 ;  /* 0x000000ff07077207 */ /* 0x001fc80004000000 */
[----:B------:R-:W-:Y:S02]  /*2e20*/  SEL R7, R7, RZ, P2 ;  /* 0x000000ff07077207 */ /* 0x000fe40001000000 */
[----:B-1----:R-:W-:-:S03]  /*2e30*/  SEL R5, R5, RZ, P2 ;  /* 0x000000ff05057207 */ /* 0x002fc60001000000 */
[----:B------:R-:W-:Y:S01]  /*2e40*/  IMAD.IADD R7, R4, 0x1, R7 ;  /* 0x0000000104077824 */ /* 0x000fe200078e0207 */
[----:B--2---:R-:W-:-:S04]  /*2e50*/  SEL R28, R6, RZ, P2 ;  /* 0x000000ff061c7207 */ /* 0x004fc80001000000 */
[----:B------:R-:W0:Y:S01]  /*2e60*/  SHFL.UP PT, R6, R7, 0x2, RZ ;  /* 0x0440000007067989 */ /* 0x000e2200000e00ff */
[----:B------:R-:W-:Y:S02]  /*2e70*/  IADD3 R31, P0, PT, R5, R30, RZ ;  /* 0x0000001e051f7210 */ /* 0x000fe40007f1e0ff */
[----:B------:R-:W-:-:S03]  /*2e80*/  ISETP.GE.AND P2, PT, R38, 0x2, PT ;  /* 0x000000022600780c */ /* 0x000fc60003f46270 */
[----:B------:R-:W-:Y:S01]  /*2e90*/  IMAD.X R28, R28, 0x1, R29, P0 ;  /* 0x000000011c1c7824 */ /* 0x000fe200000e061d */
[----:B------:R-:W1:Y:S01]  /*2ea0*/  SHFL.UP PT, R4, R31, 0x2, RZ ;  /* 0x044000001f047989 */ /* 0x000e6200000e00ff */
[----:B------:R-:W-:-:S03]  /*2eb0*/  ISETP.NE.U32.AND P0, PT, R31, RZ, PT ;  /* 0x000000ff1f00720c */ /* 0x000fc60003f05070 */
[----:B------:R-:W2:Y:S01]  /*2ec0*/  SHFL.UP PT, R5, R28, 0x2, RZ ;  /* 0x044000001c057989 */ /* 0x000ea200000e00ff */
[----:B------:R-:W-:-:S04]  /*2ed0*/  ISETP.NE.AND.EX P0, PT, R28, RZ, PT, P0 ;  /* 0x000000ff1c00720c */ /* 0x000fc80003f05300 */
[----:B0-----:R-:W-:-:S04]  /*2ee0*/  SEL R6, R6, RZ, !P0 ;  /* 0x000000ff06067207 */ /* 0x001fc80004000000 */
[----:B------:R-:W-:Y:S02]  /*2ef0*/  SEL R6, R6, RZ, P2 ;  /* 0x000000ff06067207 */ /* 0x000fe40001000000 */
[----:B-1----:R-:W-:-:S03]  /*2f00*/  SEL R4, R4, RZ, P2 ;  /* 0x000000ff04047207 */ /* 0x002fc60001000000 */
[----:B------:R-:W-:Y:S01]  /*2f10*/  IMAD.IADD R6, R7, 0x1, R6 ;  /* 0x0000000107067824 */ /* 0x000fe200078e0206 */
[----:B------:R-:W-:Y:S02]  /*2f20*/  IADD3 R29, P0, PT, R4, R31, RZ ;  /* 0x0000001f041d7210 */ /* 0x000fe40007f1e0ff */
[----:B--2---:R-:W-:Y:S02]  /*2f30*/  SEL R5, R5, RZ, P2 ;  /* 0x000000ff05057207 */ /* 0x004fe40001000000 */
[----:B------:R-:W0:Y:S01]  /*2f40*/  SHFL.UP PT, R7, R6, 0x4, RZ ;  /* 0x0480000006077989 */ /* 0x000e2200000e00ff */
[----:B------:R-:W-:Y:S02]  /*2f50*/  ISETP.GE.AND P2, PT, R38, 0x4, PT ;  /* 0x000000042600780c */ /* 0x000fe40003f46270 */
        /* <DEDUP_REMOVED lines=18> */
[----:B0-----:R-:W-:Y:S02]  /*3080*/  SEL R6, R6, RZ, !P0 ;  /* 0x000000ff06067207 */ /* 0x001fe40004000000 */
[----:B-1----:R-:W-:Y:S02]  /*3090*/  SEL R4, R4, RZ, P2 ;  /* 0x000000ff04047207 */ /* 0x002fe40001000000 */
[----:B------:R-:W-:Y:S02]  /*30a0*/  SEL R6, R6, RZ, P2 ;  /* 0x000000ff06067207 */ /* 0x000fe40001000000 */
[----:B------:R-:W-:Y:S02]  /*30b0*/  IADD3 R29, P0, PT, R4, R31, RZ ;  /* 0x0000001f041d7210 */ /* 0x000fe40007f1e0ff */
[----:B--2---:R-:W-:Y:S01]  /*30c0*/  SEL R5, R5, RZ, P2 ;  /* 0x000000ff05057207 */ /* 0x004fe20001000000 */
[----:B------:R-:W-:Y:S01]  /*30d0*/  IMAD.IADD R6, R7, 0x1, R6 ;  /* 0x0000000107067824 */ /* 0x000fe200078e0206 */
[----:B------:R-:W-:Y:S01]  /*30e0*/  ISETP.GE.AND P2, PT, R38, 0x10, PT ;  /* 0x000000102600780c */ /* 0x000fe20003f46270 */
[----:B------:R-:W0:Y:S02]  /*30f0*/  SHFL.UP PT, R4, R29, 0x10, RZ ;  /* 0x060000001d047989 */ /* 0x000e2400000e00ff */
[----:B------:R-:W-:Y:S01]  /*3100*/  IMAD.X R28, R5, 0x1, R30, P0 ;  /* 0x00000001051c7824 */ /* 0x000fe200000e061e */
[----:B------:R-:W-:Y:S01]  /*3110*/  ISETP.NE.U32.AND P0, PT, R29, RZ, PT ;  /* 0x000000ff1d00720c */ /* 0x000fe20003f05070 */
[----:B------:R-:W1:Y:S03]  /*3120*/  SHFL.UP PT, R7, R6, 0x10, RZ ;  /* 0x0600000006077989 */ /* 0x000e6600000e00ff */
[----:B------:R-:W-:Y:S01]  /*3130*/  ISETP.NE.AND.EX P0, PT, R28, RZ, PT, P0 ;  /* 0x000000ff1c00720c */ /* 0x000fe20003f05300 */
[----:B------:R-:W2:Y:S01]  /*3140*/  SHFL.UP PT, R5, R28, 0x10, RZ ;  /* 0x060000001c057989 */ /* 0x000ea200000e00ff */
[----:B0-----:R-:W-:-:S02]  /*3150*/  SEL R4, R4, RZ, P2 ;  /* 0x000000ff04047207 */ /* 0x001fc40001000000 */
[----:B-1----:R-:W-:Y:S02]  /*3160*/  SEL R7, R7, RZ, !P0 ;  /* 0x000000ff07077207 */ /* 0x002fe40004000000 */
[----:B------:R-:W-:Y:S02]  /*3170*/  IADD3 R4, P0, PT, R4, R29, RZ ;  /* 0x0000001d04047210 */ /* 0x000fe40007f1e0ff */
[----:B--2---:R-:W-:Y:S02]  /*3180*/  SEL R5, R5, RZ, P2 ;  /* 0x000000ff05057207 */ /* 0x004fe40001000000 */
[----:B------:R-:W-:-:S03]  /*3190*/  SEL R7, R7, RZ, P2 ;  /* 0x000000ff07077207 */ /* 0x000fc60001000000 */
[----:B------:R-:W-:Y:S01]  /*31a0*/  IMAD.X R5, R5, 0x1, R28, P0 ;  /* 0x0000000105057824 */ /* 0x000fe200000e061c */
[----:B------:R-:W-:Y:S01]  /*31b0*/  @!P3 LEA R28, R3, UR4, 0x4 ;  /* 0x00000004031cbc11 */ /* 0x000fe2000f8e20ff */
[----:B------:R-:W-:-:S04]  /*31c0*/  IMAD.IADD R41, R6, 0x1, R7 ;  /* 0x0000000106297824 */ /* 0x000fc800078e0207 */
[----:B------:R-:W-:Y:S04]  /*31d0*/  @!P3 STS.64 [R28], R4 ;  /* 0x000000041c00b388 */ /* 0x000fe80000000a00 */
[----:B------:R-:W-:Y:S01]  /*31e0*/  @!P3 STS [R28+0x8], R41 ;  /* 0x000008291c00b388 */ /* 0x000fe20000000800 */
[----:B------:R-:W-:Y:S01]  /*31f0*/  BAR.SYNC.DEFER_BLOCKING 0x0 ;  /* 0x0000000000007b1d */ /* 0x000fe20000010000 */
[----:B------:R-:W-:-:S05]  /*3200*/  ISETP.NE.AND P3, PT, R3, 0x2, PT ;  /* 0x000000020300780c */ /* 0x000fca0003f65270 */
[----:B------:R-:W0:Y:S04]  /*3210*/  LDS.64 R32, [UR4+0x10] ;  /* 0x00001004ff207984 */ /* 0x000e280008000a00 */
[----:B------:R-:W1:Y:S04]  /*3220*/  LDS.64 R34, [UR4] ;  /* 0x00000004ff227984 */ /* 0x000e680008000a00 */
[----:B------:R-:W2:Y:S04]  /*3230*/  LDS R44, [UR4+0x8] ;  /* 0x00000804ff2c7984 */ /* 0x000ea80008000800 */
[----:B------:R-:W3:Y:S04]  /*3240*/  LDS.64 R36, [UR4+0x20] ;  /* 0x00002004ff247984 */ /* 0x000ee80008000a00 */
[----:B------:R-:W4:Y:S04]  /*3250*/  LDS R45, [UR4+0x18] ;  /* 0x00001804ff2d7984 */ /* 0x000f280008000800 */
[----:B------:R-:W5:Y:S04]  /*3260*/  LDS.64 R30, [UR4+0x30] ;  /* 0x00003004ff1e7984 */ /* 0x000f680008000a00 */
[----:B------:R-:W5:Y:S04]  /*3270*/  LDS R46, [UR4+0x28] ;  /* 0x00002804ff2e7984 */ /* 0x000f680008000800 */
[----:B------:R-:W5:Y:S04]  /*3280*/  LDS.64 R6, [UR4+0x40] ;  /* 0x00004004ff067984 */ /* 0x000f680008000a00 */
[----:B------:R-:W5:Y:S04]  /*3290*/  LDS R43, [UR4+0x38] ;  /* 0x00003804ff2b7984 */ /* 0x000f680008000800 */
[----:B------:R-:W5:Y:S01]  /*32a0*/  LDS.64 R28, [UR4+0x50] ;  /* 0x00005004ff1c7984 */ /* 0x000f620008000a00 */
[----:B0-----:R-:W-:-:S03]  /*32b0*/  ISETP.NE.U32.AND P0, PT, R32, RZ, PT ;  /* 0x000000ff2000720c */ /* 0x001fc60003f05070 */
[----:B------:R-:W0:Y:S01]  /*32c0*/  LDS R42, [UR4+0x48] ;  /* 0x00004804ff2a7984 */ /* 0x000e220008000800 */
[----:B-1----:R-:W-:Y:S02]  /*32d0*/  IADD3 R47, P2, PT, R34, R32, RZ ;  /* 0x00000020222f7210 */ /* 0x002fe40007f5e0ff */
[----:B------:R-:W-:Y:S02]  /*32e0*/  ISETP.NE.AND.EX P0, PT, R33, RZ, PT, P0 ;  /* 0x000000ff2100720c */ /* 0x000fe40003f05300 */
[----:B------:R-:W-:Y:S01]  /*32f0*/  SEL R48, R47, R34, !P3 ;  /* 0x000000222f307207 */ /* 0x000fe20005800000 */
[----:B------:R-:W-:Y:S01]  /*3300*/  IMAD.X R49, R35, 0x1, R33, P2 ;  /* 0x0000000123317824 */ /* 0x000fe200010e0621 */
[----:B--2---:R-:W-:Y:S02]  /*3310*/  SEL R32, R44, RZ, !P0 ;  /* 0x000000ff2c207207 */ /* 0x004fe40004000000 */
[C---:B---3--:R-:W-:Y:S02]  /*3320*/  ISETP.NE.U32.AND P0, PT, R36.reuse, RZ, PT ;  /* 0x000000ff2400720c */ /* 0x048fe40003f05070 */
[----:B------:R-:W-:-:S02]  /*3330*/  IADD3 R47, P2, PT, R36, R47, RZ ;  /* 0x0000002f242f7210 */ /* 0x000fc40007f5e0ff */
[----:B------:R-:W-:Y:S01]  /*3340*/  ISETP.NE.AND.EX P0, PT, R37, RZ, PT, P0 ;  /* 0x000000ff2500720c */ /* 0x000fe20003f05300 */
[----:B----4-:R-:W-:Y:S01]  /*3350*/  IMAD.IADD R45, R45, 0x1, R32 ;  /* 0x000000012d2d7824 */ /* 0x010fe200078e0220 */
[----:B------:R-:W-:Y:S01]  /*3360*/  SEL R34, R49, R35, !P3 ;  /* 0x0000002331227207 */ /* 0x000fe20005800000 */
[----:B------:R-:W-:Y:S01]  /*3370*/  IMAD.X R37, R37, 0x1, R49, P2 ;  /* 0x0000000125257824 */ /* 0x000fe200010e0631 */
[----:B------:R-:W-:Y:S01]  /*3380*/  ISETP.NE.AND P2, PT, R3, 0x3, PT ;  /* 0x000000030300780c */ /* 0x000fe20003f45270 */
[----:B------:R-:W1:Y:S01]  /*3390*/  LDS.64 R32, [UR4+0x60] ;  /* 0x00006004ff207984 */ /* 0x000e620008000a00 */
[----:B------:R-:W-:Y:S02]  /*33a0*/  SEL R44, R45, R44, !P3 ;  /* 0x0000002c2d2c7207 */ /* 0x000fe40005800000 */
[----:B------:R-:W-:Y:S01]  /*33b0*/  SEL R48, R47, R48, !P2 ;  /* 0x000000302f307207 */ /* 0x000fe20005000000 */
[----:B------:R-:W2:Y:S01]  /*33c0*/  LDS R35, [UR4+0x58] ;  /* 0x00005804ff237984 */ /* 0x000ea20008000800 */
[----:B------:R-:W-:-:S02]  /*33d0*/  SEL R45, R45, RZ, !P0 ;  /* 0x000000ff2d2d7207 */ /* 0x000fc40004000000 */
[C---:B-----5:R-:W-:Y:S02]  /*33e0*/  IADD3 R47, P3, PT, R30.reuse, R47, RZ ;  /* 0x0000002f1e2f7210 */ /* 0x060fe40007f7e0ff */
[----:B------:R-:W-:Y:S01]  /*33f0*/  ISETP.NE.U32.AND P0, PT, R30, RZ, PT ;  /* 0x000000ff1e00720c */ /* 0x000fe20003f05070 */
[----:B------:R-:W-:Y:S01]  /*3400*/  IMAD.IADD R45, R46, 0x1, R45 ;  /* 0x000000012e2d7824 */ /* 0x000fe200078e022d */
[----:B------:R-:W-:Y:S01]  /*3410*/  SEL R46, R37, R34, !P2 ;  /* 0x00000022252e7207 */ /* 0x000fe20005000000 */
[C---:B------:R-:W-:Y:S01]  /*3420*/  IMAD.X R49, R31.reuse, 0x1, R37, P3 ;  /* 0x000000011f317824 */ /* 0x040fe200018e0625 */
[----:B------:R-:W-:Y:S01]  /*3430*/  ISETP.NE.AND.EX P0, PT, R31, RZ, PT, P0 ;  /* 0x000000ff1f00720c */ /* 0x000fe20003f05300 */
[----:B------:R-:W-:Y:S01]  /*3440*/  LDS R34, [UR4+0x68] ;  /* 0x00006804ff227984 */ /* 0x000fe20008000800 */
[----:B------:R-:W-:Y:S02]  /*3450*/  ISETP.NE.U32.AND P6, PT, R6, RZ, PT ;  /* 0x000000ff0600720c */ /* 0x000fe40003fc5070 */
[C---:B------:R-:W-:Y:S01]  /*3460*/  SEL R36, R45.reuse, RZ, !P0 ;  /* 0x000000ff2d247207 */ /* 0x040fe20004000000 */
[----:B------:R-:W3:Y:S01]  /*3470*/  LDS.64 R30, [UR4+0x70] ;  /* 0x00007004ff1e7984 */ /* 0x000ee20008000a00 */
[----:B------:R-:W-:-:S02]  /*3480*/  SEL R44, R45, R44, !P2 ;  /* 0x0000002c2d2c7207 */ /* 0x000fc40005000000 */
[----:B------:R-:W-:Y:S01]  /*3490*/  ISETP.NE.AND.EX P6, PT, R7, RZ, PT, P6 ;  /* 0x000000ff0700720c */ /* 0x000fe20003fc5360 */
[----:B------:R-:W-:Y:S01]  /*34a0*/  IMAD.IADD R43, R43, 0x1, R36 ;  /* 0x000000012b2b7824 */ /* 0x000fe200078e0224 */
[----:B------:R-:W4:Y:S01]  /*34b0*/  LDS R37, [UR4+0x78] ;  /* 0x00007804ff257984 */ /* 0x000f220008000800 */
[----:B------:R-:W-:Y:S02]  /*34c0*/  ISETP.NE.U32.AND P0, PT, R28, RZ, PT ;  /* 0x000000ff1c00720c */ /* 0x000fe40003f05070 */
[----:B------:R-:W-:Y:S02]  /*34d0*/  ISETP.NE.AND P3, PT, R3, 0x6, PT ;  /* 0x000000060300780c */ /* 0x000fe40003f65270 */
[C---:B------:R-:W-:Y:S02]  /*34e0*/  SEL R44, R43.reuse, R44, !P5 ;  /* 0x0000002c2b2c7207 */ /* 0x040fe40006800000 */
[----:B------:R-:W-:Y:S02]  /*34f0*/  SEL R43, R43, RZ, !P6 ;  /* 0x000000ff2b2b7207 */ /* 0x000fe40007000000 */
[----:B------:R-:W-:-:S02]  /*3500*/  ISETP.NE.AND P2, PT, R3, 0x7, PT ;  /* 0x000000070300780c */ /* 0x000fc40003f45270 */
[----:B------:R-:W-:Y:S01]  /*3510*/  SEL R36, R47, R48, !P5 ;  /* 0x000000302f247207 */ /* 0x000fe20006800000 */
[----:B0-----:R-:W-:Y:S01]  /*3520*/  IMAD.IADD R43, R42, 0x1, R43 ;  /* 0x000000012a2b7824 */ /* 0x001fe200078e022b */
[----:B------:R-:W-:Y:S02]  /*3530*/  SEL R46, R49, R46, !P5 ;  /* 0x0000002e312e7207 */ /* 0x000fe40006800000 */
[----:B------:R-:W-:Y:S02]  /*3540*/  IADD3 R3, P5, PT, R6, R47, RZ ;  /* 0x0000002f06037210 */ /* 0x000fe40007fbe0ff */
[----:B------:R-:W-:Y:S02]  /*3550*/  ISETP.NE.AND.EX P0, PT, R29, RZ, PT, P0 ;  /* 0x000000ff1d00720c */ /* 0x000fe40003f05300 */
[----:B------:R-:W-:Y:S01]  /*3560*/  SEL R36, R3, R36, !P4 ;  /* 0x0000002403247207 */ /* 0x000fe20006000000 */
[----:B------:R-:W-:Y:S01]  /*3570*/  IMAD.X R45, R7, 0x1, R49, P5 ;  /* 0x00000001072d7824 */ /* 0x000fe200028e0631 */
[----:B------:R-:W-:-:S02]  /*3580*/  SEL R6, R43, RZ, !P0 ;  /* 0x000000ff2b067207 */ /* 0x000fc40004000000 */
[----:B------:R-:W-:Y:S02]  /*3590*/  IADD3 R7, P5, PT, R28, R3, RZ ;  /* 0x000000031c077210 */ /* 0x000fe40007fbe0ff */
[C---:B-1----:R-:W-:Y:S01]  /*35a0*/  ISETP.NE.U32.AND P0, PT, R32.reuse, RZ, PT ;  /* 0x000000ff2000720c */ /* 0x042fe20003f05070 */
[----:B--2---:R-:W-:Y:S01]  /*35b0*/  IMAD.IADD R35, R35, 0x1, R6 ;  /* 0x0000000123237824 */ /* 0x004fe200078e0206 */
[----:B------:R-:W-:Y:S01]  /*35c0*/  SEL R44, R43, R44, !P4 ;  /* 0x0000002c2b2c7207 */ /* 0x000fe20006000000 */
[----:B------:R-:W0:Y:S01]  /*35d0*/  SHFL.UP PT, R28, R5, 0x1, RZ ;  /* 0x04200000051c7989 */ /* 0x000e2200000e00ff */
[----:B------:R-:W-:Y:S01]  /*35e0*/  SEL R42, R45, R46, !P4 ;  /* 0x0000002e2d2a7207 */ /* 0x000fe20006000000 */
[----:B------:R-:W-:Y:S01]  /*35f0*/  IMAD.X R45, R29, 0x1, R45, P5 ;  /* 0x000000011d2d7824 */ /* 0x000fe200028e062d */
[----:B------:R-:W-:Y:S01]  /*3600*/  IADD3 R43, P4, PT, R32, R7, RZ ;  /* 0x00000007202b7210 */ /* 0x000fe20007f9e0ff */
[----:B------:R1:W2:Y:S01]  /*3610*/  SHFL.UP PT, R29, R4, 0x1, RZ ;  /* 0x04200000041d7989 */ /* 0x0002a200000e00ff */
[----:B------:R-:W-:-:S02]  /*3620*/  ISETP.NE.AND.EX P0, PT, R33, RZ, PT, P0 ;  /* 0x000000ff2100720c */ /* 0x000fc40003f05300 */
[----:B------:R-:W-:Y:S01]  /*3630*/  SEL R44, R35, R44, !P3 ;  /* 0x0000002c232c7207 */ /* 0x000fe20005800000 */
[----:B------:R-:W-:Y:S01]  /*3640*/  IMAD.X R33, R33, 0x1, R45, P4 ;  /* 0x0000000121217824 */ /* 0x000fe200020e062d */
[----:B------:R-:W-:Y:S01]  /*3650*/  SEL R35, R35, RZ, !P0 ;  /* 0x000000ff23237207 */ /* 0x000fe20004000000 */
[----:B------:R0:W0:Y:S01]  /*3660*/  SHFL.UP PT, R3, R41, 0x1, RZ ;  /* 0x0420000029037989 */ /* 0x00002200000e00ff */
[----:B------:R-:W-:Y:S02]  /*3670*/  ISETP.GE.U32.AND P4, PT, R40, 0x20, PT ;  /* 0x000000202800780c */ /* 0x000fe40003f86070 */
[----:B---3--:R-:W-:Y:S02]  /*3680*/  ISETP.NE.U32.AND P0, PT, R30, RZ, PT ;  /* 0x000000ff1e00720c */ /* 0x008fe40003f05070 */
[----:B------:R-:W-:Y:S01]  /*3690*/  SEL R6, R7, R36, !P3 ;  /* 0x0000002407067207 */ /* 0x000fe20005800000 */
[----:B------:R-:W-:Y:S01]  /*36a0*/  IMAD.IADD R7, R34, 0x1, R35 ;  /* 0x0000000122077824 */ /* 0x000fe200078e0223 */
[----:B------:R-:W-:-:S02]  /*36b0*/  ISETP.NE.AND.EX P0, PT, R31, RZ, PT, P0 ;  /* 0x000000ff1f00720c */ /* 0x000fc40003f05300 */
[----:B------:R-:W-:Y:S02]  /*36c0*/  SEL R32, R45, R42, !P3 ;  /* 0x0000002a2d207207 */ /* 0x000fe40005800000 */
[----:B------:R-:W-:Y:S02]  /*36d0*/  IADD3 R35, P3, PT, R30, R43, RZ ;  /* 0x0000002b1e237210 */ /* 0x000fe40007f7e0ff */
[----:B-1----:R-:W-:Y:S02]  /*36e0*/  SEL R4, R7, RZ, !P0 ;  /* 0x000000ff07047207 */ /* 0x002fe40004000000 */
[----:B------:R-:W-:Y:S01]  /*36f0*/  SEL R6, R43, R6, !P2 ;  /* 0x000000062b067207 */ /* 0x000fe20005000000 */
[----:B------:R-:W-:Y:S01]  /*3700*/  IMAD.X R36, R31, 0x1, R33, P3 ;  /* 0x000000011f247824 */ /* 0x000fe200018e0621 */
[----:B------:R-:W-:Y:S01]  /*3710*/  SEL R7, R7, R44, !P2 ;  /* 0x0000002c07077207 */ /* 0x000fe20005000000 */
[----:B----4-:R-:W-:Y:S01]  /*3720*/  IMAD.IADD R37, R37, 0x1, R4 ;  /* 0x0000000125257824 */ /* 0x010fe200078e0204 */
[----:B------:R-:W-:Y:S01]  /*3730*/  SEL R5, R33, R32, !P2 ;  /* 0x0000002021057207 */ /* 0x000fe20005000000 */
[----:B--2---:R-:W-:Y:S06]  /*3740*/  @!P4 BRA `(.L_x_250) ;  /* 0x00000000002cc947 */ /* 0x004fec0003800000 */
[----:B------:R-:W-:Y:S02]  /*3750*/  ISETP.NE.AND P1, PT, R38, RZ, PT ;  /* 0x000000ff2600720c */ /* 0x000fe40003f25270 */
[C---:B------:R-:W-:Y:S02]  /*3760*/  ISETP.NE.U32.AND P0, PT, R29.reuse, RZ, PT ;  /* 0x000000ff1d00720c */ /* 0x040fe40003f05070 */
[----:B------:R-:W-:Y:S02]  /*3770*/  SEL R29, R29, RZ, P1 ;  /* 0x000000ff1d1d7207 */ /* 0x000fe40000800000 */
[C---:B0-----:R-:W-:Y:S02]  /*3780*/  ISETP.NE.AND.EX P0, PT, R28.reuse, RZ, PT, P0 ;  /* 0x000000ff1c00720c */ /* 0x041fe40003f05300 */
[----:B------:R-:W-:Y:S02]  /*3790*/  SEL R28, R28, RZ, P1 ;  /* 0x000000ff1c1c7207 */ /* 0x000fe40000800000 */
[----:B------:R-:W-:-:S02]  /*37a0*/  SEL R4, R7, RZ, !P0 ;  /* 0x000000ff07047207 */ /* 0x000fc40004000000 */
[----:B------:R-:W-:-:S03]  /*37b0*/  IADD3 R29, P0, PT, R29, R6, RZ ;  /* 0x000000061d1d7210 */ /* 0x000fc60007f1e0ff */
[----:B------:R-:W-:Y:S02]  /*37c0*/  @P1 IMAD.IADD R7, R3, 0x1, R4 ;  /* 0x0000000103071824 */ /* 0x000fe400078e0204 */
[----:B------:R-:W-:Y:S02]  /*37d0*/  IMAD.X R28, R28, 0x1, R5, P0 ;  /* 0x000000011c1c7824 */ /* 0x000fe400000e0605 */
[----:B------:R-:W-:Y:S01]  /*37e0*/  IMAD.MOV.U32 R3, RZ, RZ, R7 ;  /* 0x000000ffff037224 */ /* 0x000fe200078e0007 */
[----:B------:R-:W-:Y:S06]  /*37f0*/  BRA `(.L_x_251) ;  /* 0x0000001000387947 */ /* 0x000fec0003800000 */
.L_x_250:
[----:B------:R-:W1:Y:S01]  /*3800*/  LDC.64 R30, c[0x0][0x3a8] ;  /* 0x0000ea00ff1e7b82 */ /* 0x000e620000000a00 */
[----:B------:R-:W2:Y:S01]  /*3810*/  LDCU UR5, c[0x0][0x370] ;  /* 0x00006e00ff0577ac */ /* 0x000ea20008000800 */
[----:B------:R-:W-:Y:S01]  /*3820*/  @!P1 IMAD.MOV.U32 R6, RZ, RZ, R35 ;  /* 0x000000ffff069224 */ /* 0x000fe200078e0023 */
[----:B------:R3:W-:Y:S01]  /*3830*/  @!P1 STS [UR4+0xd0], R37 ;  /* 0x0000d025ff009988 */ /* 0x0007e20008000804 */
[----:B------:R-:W-:Y:S01]  /*3840*/  @!P1 IMAD.MOV.U32 R7, RZ, RZ, R36 ;  /* 0x000000ffff079224 */ /* 0x000fe200078e0024 */
[----:B------:R-:W-:Y:S01]  /*3850*/  LOP3.LUT R32, RZ, R40, RZ, 0x33, !PT ;  /* 0x00000028ff207212 */ /* 0x000fe200078e33ff */
[----:B------:R-:W-:Y:S02]  /*3860*/  @!P1 IMAD.MOV.U32 R4, RZ, RZ, R37 ;  /* 0x000000ffff049224 */ /* 0x000fe400078e0025 */
[----:B------:R-:W-:Y:S01]  /*3870*/  @!P1 IMAD.MOV.U32 R5, RZ, RZ, 0x64 ;  /* 0x00000064ff059424 */ /* 0x000fe200078e00ff */
[----:B------:R3:W-:Y:S01]  /*3880*/  @!P1 STS.64 [UR4+0xc8], R6 ;  /* 0x0000c806ff009988 */ /* 0x0007e20008000a04 */
[----:B--2---:R-:W-:Y:S01]  /*3890*/  UISETP.GT.U32.AND UP0, UPT, UR5, 0x1f3, UPT ;  /* 0x000001f30500788c */ /* 0x004fe2000bf04070 */
[----:B-1----:R-:W-:-:S05]  /*38a0*/  IMAD.WIDE.U32 R30, R39, 0x10, R30 ;  /* 0x00000010271e7825 */ /* 0x002fca00078e001e */
[----:B------:R3:W-:Y:S03]  /*38b0*/  @!P1 ST.E.128.STRONG.GPU desc[UR8][R30.64+0x200], R4 ;  /* 0x000200041e009985 */ /* 0x0007e6000c10fd08 */
[----:B------:R-:W-:Y:S05]  /*38c0*/  BRA.U UP0, `(.L_x_252) ;  /* 0x0000000100087547 */ /* 0x000fea000b800000 */
[----:B------:R1:W-:Y:S06]  /*38d0*/  MEMBAR.SC.CTA ;  /* 0x0000000000007992 */ /* 0x0003ec0000000000 */
[----:B-1----:R-:W-:Y:S05]  /*38e0*/  BRA `(.L_x_253) ;  /* 0x0000000000087947 */ /* 0x002fea0003800000 */
.L_x_252:
[----:B------:R-:W-:Y:S05]  /*38f0*/  NANOSLEEP 0x1c2 ;  /* 0x000001c20000795d */ /* 0x000fea0003800000 */
[----:B------:R-:W-:Y:S01]  /*3900*/  NOP ;  /* 0x0000000000007918 */ /* 0x000fe20000000000 */
.L_x_253:
[----:B---3--:R-:W-:-:S07]  /*3910*/  IMAD.WIDE R30, R32, 0x10, R30 ;  /* 0x00000010201e7825 */ /* 0x008fce00078e021e */
.L_x_255:
[----:B------:R-:W2:Y:S01]  /*3920*/  LD.E.128.STRONG.GPU R4, desc[UR8][R30.64+0x200] ;  /* 0x000200081e047980 */ /* 0x000ea2000c10fd00 */
[----:B------:R-:W-:Y:S05]  /*3930*/  YIELD ;  /* 0x0000000000007946 */ /* 0x000fea0003800000 */
[----:B------:R-:W-:Y:S01]  /*3940*/  UMOV UR5, 0xffffffff ;  /* 0xffffffff00057882 */ /* 0x000fe20000000000 */
[----:B--2---:R-:W-:Y:S02]  /*3950*/  ISETP.NE.AND P0, PT, R5, 0x63, PT ;  /* 0x000000630500780c */ /* 0x004fe40003f05270 */
[----:B------:R-:W-:Y:S11]  /*3960*/  BRA.DIV UR5, `(.L_x_254) ;  /* 0x0000008e05687947 */ /* 0x000ff6000b800000 */
[----:B------:R-:W-:-:S13]  /*3970*/  VOTE.ANY P0, !P0 ;  /* 0x0000000000ff7806 */ /* 0x000fda0004000100 */
.L_x_398:
[----:B------:R-:W-:Y:S05]  /*3980*/  @P0 BRA `(.L_x_255) ;  /* 0xfffffffc00e40947 */ /* 0x000fea000383ffff */
[----:B------:R-:W-:Y:S01]  /*3990*/  UMOV UR5, 0xffffffff ;  /* 0xffffffff00057882 */ /* 0x000fe20000000000 */
[----:B------:R-:W-:Y:S01]  /*39a0*/  ISETP.NE.AND P0, PT, R5, 0x65, PT ;  /* 0x000000650500780c */ /* 0x000fe20003f05270 */
[----:B0-----:R-:W-:Y:S02]  /*39b0*/  IMAD.MOV.U32 R41, RZ, RZ, R6 ;  /* 0x000000ffff297224 */ /* 0x001fe400078e0006 */
[----:B------:R-:W-:Y:S02]  /*39c0*/  IMAD.MOV.U32 R42, RZ, RZ, R7 ;  /* 0x000000ffff2a7224 */ /* 0x000fe400078e0007 */
[----:B------:R-:W-:Y:S01]  /*39d0*/  IMAD.MOV.U32 R40, RZ, RZ, R4 ;  /* 0x000000ffff287224 */ /* 0x000fe200078e0004 */
[----:B------:R-:W-:Y:S07]  /*39e0*/  BRA.DIV UR5, `(.L_x_256) ;  /* 0x0000008e056c7947 */ /* 0x000fee000b800000 */
[----:B------:R-:W0:Y:S01]  /*39f0*/  S2R R47, SR_GEMASK ;  /* 0x00000000002f7919 */ /* 0x000e220000003c00 */
[----:B------:R-:W-:-:S04]  /*3a00*/  VOTE.ANY R34, PT, !P0 ;  /* 0x0000000000227806 */ /* 0x000fc800040e0100 */
[----:B0-----:R-:W-:-:S05]  /*3a10*/  LOP3.LUT R34, R34, 0x80000000, R47, 0xec, !PT ;  /* 0x8000000022227812 */ /* 0x001fca00078eec2f */
[----:B------:R-:W-:-:S05]  /*3a20*/  VIADD R7, R34, 0xffffffff ;  /* 0xffffffff22077836 */ /* 0x000fca0000000000 */
[----:B------:R-:W-:-:S04]  /*3a30*/  LOP3.LUT R7, R34, R7, RZ, 0xc, !PT ;  /* 0x0000000722077212 */ /* 0x000fc800078e0cff */
[----:B------:R-:W0:Y:S02]  /*3a40*/  POPC R33, R7 ;  /* 0x0000000700217309 */ /* 0x000e240000000000 */
[----:B0-----:R0:W1:Y:S04]  /*3a50*/  SHFL.DOWN PT, R30, R41, 0x1, R33 ;  /* 0x08200000291e7989 */ /* 0x00106800000e0021 */
[----:B------:R0:W2:Y:S04]  /*3a60*/  SHFL.DOWN PT, R31, R42, 0x1, R33 ;  /* 0x082000002a1f7989 */ /* 0x0000a800000e0021 */
[----:B------:R0:W3:Y:S02]  /*3a70*/  SHFL.DOWN PT, R6, R40, 0x1, R33 ;  /* 0x0820000028067989 */ /* 0x0000e400000e0021 */
.L_x_404:
[----:B------:R-:W-:Y:S01]  /*3a80*/  ISETP.GE.AND P2, PT, R38, R33, PT ;  /* 0x000000212600720c */ /* 0x000fe20003f46270 */
[----:B------:R-:W-:-:S12]  /*3a90*/  UMOV UR5, 0xffffffff ;  /* 0xffffffff00057882 */ /* 0x000fd80000000000 */
[----:B------:R-:W-:Y:S02]  /*3aa0*/  @!P2 ISETP.NE.U32.AND P0, PT, R41, RZ, PT ;  /* 0x000000ff2900a20c */ /* 0x000fe40003f05070 */
[----:B-1----:R-:W-:Y:S02]  /*3ab0*/  @!P2 IADD3 R30, P3, PT, R30, R41, RZ ;  /* 0x000000291e1ea210 */ /* 0x002fe40007f7e0ff */
[----:B------:R-:W-:-:S03]  /*3ac0*/  @!P2 ISETP.NE.AND.EX P0, PT, R42, RZ, PT, P0 ;  /* 0x000000ff2a00a20c */ /* 0x000fc60003f05300 */
[----:B0-----:R-:W-:Y:S02]  /*3ad0*/  @!P2 IMAD.MOV.U32 R41, RZ, RZ, R30 ;  /* 0x000000ffff29a224 */ /* 0x001fe400078e001e */
[----:B--2---:R-:W-:Y:S01]  /*3ae0*/  @!P2 IMAD.X R30, R31, 0x1, R42, P3 ;  /* 0x000000011f1ea824 */ /* 0x004fe200018e062a */
[----:B---3--:R-:W-:Y:S01]  /*3af0*/  @!P2 SEL R31, R6, RZ, !P0 ;  /* 0x000000ff061fa207 */ /* 0x008fe20004000000 */
[----:B------:R-:W-:Y:S06]  /*3b00*/  BRA.DIV UR5, `(.L_x_257) ;  /* 0x0000008e05987947 */ /* 0x000fec000b800000 */
.L_x_407:
[----:B------:R-:W-:Y:S01]  /*3b10*/  UMOV UR5, 0xffffffff ;  /* 0xffffffff00057882 */ /* 0x000fe20000000000 */
[----:B------:R-:W-:Y:S02]  /*3b20*/  @!P2 IMAD.MOV.U32 R42, RZ, RZ, R30 ;  /* 0x000000ffff2aa224 */ /* 0x000fe400078e001e */
[----:B------:R-:W-:Y:S01]  /*3b30*/  @!P2 IMAD.IADD R40, R40, 0x1, R31 ;  /* 0x000000012828a824 */ /* 0x000fe200078e021f */
[----:B------:R-:W-:Y:S06]  /*3b40*/  BRA.DIV UR5, `(.L_x_258) ;  /* 0x0000008e05a87947 */ /* 0x000fec000b800000 */
[----:B------:R0:W1:Y:S04]  /*3b50*/  SHFL.DOWN PT, R30, R41, 0x2, R33 ;  /* 0x08400000291e7989 */ /* 0x00006800000e0021 */
[----:B------:R0:W2:Y:S04]  /*3b60*/  SHFL.DOWN PT, R31, R42, 0x2, R33 ;  /* 0x084000002a1f7989 */ /* 0x0000a800000e0021 */
[----:B------:R0:W3:Y:S02]  /*3b70*/  SHFL.DOWN PT, R6, R40, 0x2, R33 ;  /* 0x0840000028067989 */ /* 0x0000e400000e0021 */
.L_x_412:
[----:B------:R-:W-:Y:S01]  /*3b80*/  VIADD R46, R38, 0x2 ;  /* 0x00000002262e7836 */ /* 0x000fe20000000000 */
[----:B------:R-:W-:-:S04]  /*3b90*/  UMOV UR5, 0xffffffff ;  /* 0xffffffff00057882 */ /* 0x000fc80000000000 */
[----:B------:R-:W-:-:S13]  /*3ba0*/  ISETP.GT.AND P2, PT, R46, R33, PT ;  /* 0x000000212e00720c */ /* 0x000fda0003f44270 */
[----:B------:R-:W-:Y:S02]  /*3bb0*/  @!P2 ISETP.NE.U32.AND P0, PT, R41, RZ, PT ;  /* 0x000000ff2900a20c */ /* 0x000fe40003f05070 */
[----:B-1----:R-:W-:Y:S02]  /*3bc0*/  @!P2 IADD3 R30, P3, PT, R30, R41, RZ ;  /* 0x000000291e1ea210 */ /* 0x002fe40007f7e0ff */
[----:B------:R-:W-:-:S03]  /*3bd0*/  @!P2 ISETP.NE.AND.EX P0, PT, R42, RZ, PT, P0 ;  /* 0x000000ff2a00a20c */ /* 0x000fc60003f05300 */
[----:B--2---:R-:W-:Y:S01]  /*3be0*/  @!P2 IMAD.X R43, R31, 0x1, R42, P3 ;  /* 0x000000011f2ba824 */ /* 0x004fe200018e062a */
[----:B---3--:R-:W-:Y:S01]  /*3bf0*/  @!P2 SEL R31, R6, RZ, !P0 ;  /* 0x000000ff061fa207 */ /* 0x008fe20004000000 */
[----:B------:R-:W-:Y:S08]  /*3c00*/  BRA.DIV UR5, `(.L_x_259) ;  /* 0x0000008e05cc7947 */ /* 0x000ff0000b800000 */
.L_x_415:
[----:B------:R-:W-:Y:S01]  /*3c10*/  UMOV UR5, 0xffffffff ;  /* 0xffffffff00057882 */ /* 0x000fe20000000000 */
[----:B0-----:R-:W-:Y:S02]  /*3c20*/  @!P2 IMAD.MOV.U32 R41, RZ, RZ, R30 ;  /* 0x000000ffff29a224 */ /* 0x001fe400078e001e */
[----:B------:R-:W-:Y:S02]  /*3c30*/  @!P2 IMAD.MOV.U32 R42, RZ, RZ, R43 ;  /* 0x000000ffff2aa224 */ /* 0x000fe400078e002b */
[----:B------:R-:W-:Y:S01]  /*3c40*/  @!P2 IMAD.IADD R40, R40, 0x1, R31 ;  /* 0x000000012828a824 */ /* 0x000fe200078e021f */
[----:B------:R-:W-:Y:S06]  /*3c50*/  BRA.DIV UR5, `(.L_x_260) ;  /* 0x0000008e05d87947 */ /* 0x000fec000b800000 */
[----:B------:R0:W1:Y:S04]  /*3c60*/  SHFL.DOWN PT, R30, R41, 0x4, R33 ;  /* 0x08800000291e7989 */ /* 0x00006800000e0021 */
[----:B------:R0:W2:Y:S04]  /*3c70*/  SHFL.DOWN PT, R31, R42, 0x4, R33 ;  /* 0x088000002a1f7989 */ /* 0x0000a800000e0021 */
[----:B------:R0:W3:Y:S02]  /*3c80*/  SHFL.DOWN PT, R6, R40, 0x4, R33 ;  /* 0x0880000028067989 */ /* 0x0000e400000e0021 */
.L_x_420:
        /* <DEDUP_REMOVED lines=9> */
.L_x_423:
        /* <DEDUP_REMOVED lines=8> */
.L_x_428:
        /* <DEDUP_REMOVED lines=9> */
.L_x_431:
        /* <DEDUP_REMOVED lines=8> */
.L_x_436:
[----:B------:R-:W-:Y:S01]  /*3eb0*/  VIADD R43, R38, 0x10 ;  /* 0x00000010262b7836 */ /* 0x000fe20000000000 */
[----:B------:R-:W4:Y:S01]  /*3ec0*/  LDC.64 R30, c[0x0][0x3a8] ;  /* 0x0000ea00ff1e7b82 */ /* 0x000f220000000a00 */
[----:B------:R-:W-:Y:S01]  /*3ed0*/  UMOV UR5, 0xffffffff ;  /* 0xffffffff00057882 */ /* 0x000fe20000000000 */
[----:B------:R-:W-:Y:S02]  /*3ee0*/  ISETP.NE.AND P0, PT, R5, 0x65, PT ;  /* 0x000000650500780c */ /* 0x000fe40003f05270 */
[----:B------:R-:W-:-:S13]  /*3ef0*/  ISETP.GT.AND P3, PT, R43, R33, PT ;  /* 0x000000212b00720c */ /* 0x000fda0003f64270 */
[----:B------:R-:W-:Y:S02]  /*3f00*/  @!P3 ISETP.NE.U32.AND P2, PT, R41, RZ, PT ;  /* 0x000000ff2900b20c */ /* 0x000fe40003f45070 */
[----:B-1----:R-:W-:Y:S02]  /*3f10*/  @!P3 IADD3 R48, P4, PT, R48, R41, RZ ;  /* 0x000000293030b210 */ /* 0x002fe40007f9e0ff */
[----:B------:R-:W-:Y:S02]  /*3f20*/  @!P3 ISETP.NE.AND.EX P2, PT, R42, RZ, PT, P2 ;  /* 0x000000ff2a00b20c */ /* 0x000fe40003f45320 */
[----:B----4-:R-:W-:Y:S01]  /*3f30*/  IADD3 R30, P5, PT, R30, 0x200, RZ ;  /* 0x000002001e1e7810 */ /* 0x010fe20007fbe0ff */
[----:B--2---:R-:W-:Y:S01]  /*3f40*/  @!P3 IMAD.X R49, R49, 0x1, R42, P4 ;  /* 0x000000013131b824 */ /* 0x004fe200020e062a */
[----:B---3--:R-:W-:Y:S01]  /*3f50*/  @!P3 SEL R5, R6, RZ, !P2 ;  /* 0x000000ff0605b207 */ /* 0x008fe20005000000 */
[----:B------:R-:W-:Y:S10]  /*3f60*/  BRA.DIV UR5, `(.L_x_265) ;  /* 0x0000009205507947 */ /* 0x000ff4000b800000 */
.L_x_439:
[----:B------:R-:W-:Y:S01]  /*3f70*/  UMOV UR5, 0xffffffff ;  /* 0xffffffff00057882 */ /* 0x000fe20000000000 */
[----:B0-----:R-:W-:Y:S02]  /*3f80*/  @!P3 IMAD.MOV.U32 R42, RZ, RZ, R49 ;  /* 0x000000ffff2ab224 */ /* 0x001fe400078e0031 */
[----:B------:R-:W-:Y:S02]  /*3f90*/  @!P3 IMAD.MOV.U32 R41, RZ, RZ, R48 ;  /* 0x000000ffff29b224 */ /* 0x000fe400078e0030 */
[----:B------:R-:W-:Y:S02]  /*3fa0*/  @!P3 IMAD.IADD R40, R40, 0x1, R5 ;  /* 0x000000012828b824 */ /* 0x000fe400078e0205 */
[----:B------:R-:W-:Y:S02]  /*3fb0*/  IMAD.X R31, RZ, RZ, R31, P5 ;  /* 0x000000ffff1f7224 */ /* 0x000fe400028e061f */
[----:B------:R-:W-:Y:S01]  /*3fc0*/  IMAD.IADD R49, R32, 0x1, R39 ;  /* 0x0000000120317824 */ /* 0x000fe200078e0227 */
[----:B------:R-:W-:Y:S06]  /*3fd0*/  BRA.DIV UR5, `(.L_x_266) ;  /* 0x0000009205547947 */ /* 0x000fec000b800000 */
[----:B------:R-:W-:-:S13]  /*3fe0*/  VOTE.ALL P0, P0 ;  /* 0x0000000000ff7806 */ /* 0x000fda0000000000 */
.L_x_442:
[----:B------:R-:W-:Y:S05]  /*3ff0*/  @!P0 BRA `(.L_x_267) ;  /* 0x0000000400b48947 */ /* 0x000fea0003800000 */
.L_x_281:
[----:B------:R-:W-:-:S07]  /*4000*/  IMAD.WIDE R32, R49, 0x10, R30 ;  /* 0x0000001031207825 */ /* 0x000fce00078e021e */
.L_x_269:
[----:B------:R-:W2:Y:S01]  /*4010*/  LD.E.128.STRONG.GPU R4, desc[UR8][R32.64+-0x200] ;  /* 0xfffe000820047980 */ /* 0x000ea2000c10fd00 */
[----:B------:R-:W-:Y:S05]  /*4020*/  YIELD ;  /* 0x0000000000007946 */ /* 0x000fea0003800000 */
[----:B------:R-:W-:Y:S01]  /*4030*/  UMOV UR5, 0xffffffff ;  /* 0xffffffff00057882 */ /* 0x000fe20000000000 */
[----:B--2---:R-:W-:Y:S02]  /*4040*/  ISETP.NE.AND P0, PT, R5, 0x63, PT ;  /* 0x000000630500780c */ /* 0x004fe40003f05270 */
[----:B------:R-:W-:Y:S11]  /*4050*/  BRA.DIV UR5, `(.L_x_268) ;  /* 0x0000009205587947 */ /* 0x000ff6000b800000 */
[----:B------:R-:W-:-:S13]  /*4060*/  VOTE.ANY P0, !P0 ;  /* 0x0000000000ff7806 */ /* 0x000fda0004000100 */
.L_x_445:
[----:B------:R-:W-:Y:S05]  /*4070*/  @P0 BRA `(.L_x_269) ;  /* 0xfffffffc00e40947 */ /* 0x000fea000383ffff */
[----:B------:R-:W-:Y:S01]  /*4080*/  UMOV UR5, 0xffffffff ;  /* 0xffffffff00057882 */ /* 0x000fe20000000000 */
[----:B------:R-:W-:Y:S01]  /*4090*/  ISETP.NE.AND P0, PT, R5, 0x65, PT ;  /* 0x000000650500780c */ /* 0x000fe20003f05270 */
[----:B------:R-:W-:Y:S02]  /*40a0*/  IMAD.MOV.U32 R32, RZ, RZ, R6 ;  /* 0x000000ffff207224 */ /* 0x000fe400078e0006 */
[----:B------:R-:W-:Y:S02]  /*40b0*/  IMAD.MOV.U32 R51, RZ, RZ, R7 ;  /* 0x000000ffff337224 */ /* 0x000fe400078e0007 */
[----:B------:R-:W-:Y:S01]  /*40c0*/  IMAD.MOV.U32 R48, RZ, RZ, R4 ;  /* 0x000000ffff307224 */ /* 0x000fe200078e0004 */
[----:B------:R-:W-:Y:S07]  /*40d0*/  BRA.DIV UR5, `(.L_x_270) ;  /* 0x00000092055c7947 */ /* 0x000fee000b800000 */
[----:B------:R-:W-:-:S04]  /*40e0*/  VOTE.ANY R34, PT, !P0 ;  /* 0x0000000000227806 */ /* 0x000fc800040e0100 */
[----:B------:R-:W-:-:S05]  /*40f0*/  LOP3.LUT R34, R34, 0x80000000, R47, 0xec, !PT ;  /* 0x8000000022227812 */ /* 0x000fca00078eec2f */
[----:B------:R-:W-:-:S05]  /*4100*/  VIADD R7, R34, 0xffffffff ;  /* 0xffffffff22077836 */ /* 0x000fca0000000000 */
[----:B------:R-:W-:-:S04]  /*4110*/  LOP3.LUT R7, R34, R7, RZ, 0xc, !PT ;  /* 0x0000000722077212 */ /* 0x000fc800078e0cff */
[----:B------:R-:W0:Y:S02]  /*4120*/  POPC R33, R7 ;  /* 0x0000000700217309 */ /* 0x000e240000000000 */
[----:B0-----:R0:W1:Y:S04]  /*4130*/  SHFL.DOWN PT, R53, R32, 0x1, R33 ;  /* 0x0820000020357989 */ /* 0x00106800000e0021 */
[----:B------:R0:W2:Y:S04]  /*4140*/  SHFL.DOWN PT, R50, R51, 0x1, R33 ;  /* 0x0820000033327989 */ /* 0x0000a800000e0021 */
[----:B------:R0:W3:Y:S02]  /*4150*/  SHFL.DOWN PT, R52, R48, 0x1, R33 ;  /* 0x0820000030347989 */ /* 0x0000e400000e0021 */
.L_x_451:
[----:B------:R-:W-:Y:S01]  /*4160*/  ISETP.GE.AND P2, PT, R38, R33, PT ;  /* 0x000000212600720c */ /* 0x000fe20003f46270 */
[----:B------:R-:W-:-:S12]  /*4170*/  UMOV UR5, 0xffffffff ;  /* 0xffffffff00057882 */ /* 0x000fd80000000000 */
[----:B-1----:R-:W-:Y:S02]  /*4180*/  @!P2 IADD3 R53, P3, PT, R53, R32, RZ ;  /* 0x000000203535a210 */ /* 0x002fe40007f7e0ff */
[----:B------:R-:W-:-:S03]  /*4190*/  @!P2 ISETP.NE.U32.AND P0, PT, R32, RZ, PT ;  /* 0x000000ff2000a20c */ /* 0x000fc60003f05070 */
[----:B0-----:R-:W-:Y:S01]  /*41a0*/  @!P2 IMAD.MOV.U32 R32, RZ, RZ, R53 ;  /* 0x000000ffff20a224 */ /* 0x001fe200078e0035 */
[----:B------:R-:W-:Y:S09]  /*41b0*/  BRA.DIV UR5, `(.L_x_271) ;  /* 0x0000009205987947 */ /* 0x000ff2000b800000 */
.L_x_454:
[----:B------:R-:W-:Y:S01]  /*41c0*/  @!P2 ISETP.NE.AND.EX P0, PT, R51, RZ, PT, P0 ;  /* 0x000000ff3300a20c */ /* 0x000fe20003f05300 */
[----:B------:R-:W-:Y:S01]  /*41d0*/  UMOV UR5, 0xffffffff ;  /* 0xffffffff00057882 */ /* 0x000fe20000000000 */
[----:B--2---:R-:W-:Y:S02]  /*41e0*/  @!P2 IMAD.X R50, R50, 0x1, R51, P3 ;  /* 0x000000013232a824 */ /* 0x004fe400018e0633 */
[----:B---3--:R-:W-:Y:S02]  /*41f0*/  @!P2 SEL R7, R52, RZ, !P0 ;  /* 0x000000ff3407a207 */ /* 0x008fe40004000000 */
[----:B------:R-:W-:-:S03]  /*4200*/  @!P2 IMAD.MOV.U32 R51, RZ, RZ, R50 ;  /* 0x000000ffff33a224 */ /* 0x000fc600078e0032 */
[----:B------:R-:W-:Y:S01]  /*4210*/  @!P2 IMAD.IADD R48, R48, 0x1, R7 ;  /* 0x000000013030a824 */ /* 0x000fe200078e0207 */
[----:B------:R-:W-:Y:S06]  /*4220*/  BRA.DIV UR5, `(.L_x_272) ;  /* 0x00000092059c7947 */ /* 0x000fec000b800000 */
[----:B------:R0:W1:Y:S04]  /*4230*/  SHFL.DOWN PT, R53, R32, 0x2, R33 ;  /* 0x0840000020357989 */ /* 0x00006800000e0021 */
[----:B------:R0:W2:Y:S04]  /*4240*/  SHFL.DOWN PT, R50, R51, 0x2, R33 ;  /* 0x0840000033327989 */ /* 0x0000a800000e0021 */
[----:B------:R0:W3:Y:S02]  /*4250*/  SHFL.DOWN PT, R52, R48, 0x2, R33 ;  /* 0x0840000030347989 */ /* 0x0000e400000e0021 */
.L_x_459:
[----:B------:R-:W-:Y:S01]  /*4260*/  ISETP.GT.AND P2, PT, R46, R33, PT ;  /* 0x000000212e00720c */ /* 0x000fe20003f44270 */
[----:B------:R-:W-:-:S12]  /*4270*/  UMOV UR5, 0xffffffff ;  /* 0xffffffff00057882 */ /* 0x000fd80000000000 */
[----:B-1----:R-:W-:Y:S02]  /*4280*/  @!P2 IADD3 R53, P3, PT, R53, R32, RZ ;  /* 0x000000203535a210 */ /* 0x002fe40007f7e0ff */
[----:B------:R-:W-:-:S03]  /*4290*/  @!P2 ISETP.NE.U32.AND P0, PT, R32, RZ, PT ;  /* 0x000000ff2000a20c */ /* 0x000fc60003f05070 */
[----:B0-----:R-:W-:Y:S01]  /*42a0*/  @!P2 IMAD.MOV.U32 R32, RZ, RZ, R53 ;  /* 0x000000ffff20a224 */ /* 0x001fe200078e0035 */
[----:B------:R-:W-:Y:S09]  /*42b0*/  BRA.DIV UR5, `(.L_x_273) ;  /* 0x0000009205d07947 */ /* 0x000ff2000b800000 */
.L_x_462:
        /* <DEDUP_REMOVED lines=10> */
.L_x_467:
[----:B------:R-:W-:Y:S01]  /*4360*/  ISETP.GT.AND P2, PT, R45, R33, PT ;  /* 0x000000212d00720c */ /* 0x000fe20003f44270 */
[----:B------:R-:W-:-:S12]  /*4370*/  UMOV UR5, 0xffffffff ;  /* 0xffffffff00057882 */ /* 0x000fd80000000000 */
[----:B-1----:R-:W-:Y:S02]  /*4380*/  @!P2 IADD3 R53, P3, PT, R53, R32, RZ ;  /* 0x000000203535a210 */ /* 0x002fe40007f7e0ff */
[----:B------:R-:W-:-:S03]  /*4390*/  @!P2 ISETP.NE.U32.AND P0, PT, R32, RZ, PT ;  /* 0x000000ff2000a20c */ /* 0x000fc60003f05070 */
[----:B0-----:R-:W-:Y:S01]  /*43a0*/  @!P2 IMAD.MOV.U32 R32, RZ, RZ, R53 ;  /* 0x000000ffff20a224 */ /* 0x001fe200078e0035 */
[----:B------:R-:W-:Y:S09]  /*43b0*/  BRA.DIV UR5, `(.L_x_275) ;  /* 0x0000009605087947 */ /* 0x000ff2000b800000 */
.L_x_470:
        /* <DEDUP_REMOVED lines=10> */
.L_x_475:
[----:B------:R-:W-:Y:S01]  /*4460*/  ISETP.GT.AND P2, PT, R44, R33, PT ;  /* 0x000000212c00720c */ /* 0x000fe20003f44270 */
[----:B------:R-:W-:-:S12]  /*4470*/  UMOV UR5, 0xffffffff ;  /* 0xffffffff00057882 */ /* 0x000fd80000000000 */
[----:B-1----:R-:W-:Y:S02]  /*4480*/  @!P2 IADD3 R53, P3, PT, R53, R32, RZ ;  /* 0x000000203535a210 */ /* 0x002fe40007f7e0ff */
[----:B------:R-:W-:-:S03]  /*4490*/  @!P2 ISETP.NE.U32.AND P0, PT, R32, RZ, PT ;  /* 0x000000ff2000a20c */ /* 0x000fc60003f05070 */
[----:B0-----:R-:W-:Y:S01]  /*44a0*/  @!P2 IMAD.MOV.U32 R32, RZ, RZ, R53 ;  /* 0x000000ffff20a224 */ /* 0x001fe200078e0035 */
[----:B------:R-:W-:Y:S09]  /*44b0*/  BRA.DIV UR5, `(.L_x_277) ;  /* 0x0000009605407947 */ /* 0x000ff2000b800000 */
.L_x_478:
        /* <DEDUP_REMOVED lines=10> */
.L_x_483:
[----:B------:R-:W-:Y:S01]  /*4560*/  ISETP.GT.AND P4, PT, R43, R33, PT ;  /* 0x000000212b00720c */ /* 0x000fe20003f84270 */
[----:B------:R-:W-:Y:S01]  /*4570*/  UMOV UR5, 0xffffffff ;  /* 0xffffffff00057882 */ /* 0x000fe20000000000 */
[----:B------:R-:W-:-:S11]  /*4580*/  ISETP.NE.AND P0, PT, R5, 0x65, PT ;  /* 0x000000650500780c */ /* 0x000fd60003f05270 */
[----:B------:R-:W-:Y:S02]  /*4590*/  @!P4 ISETP.NE.U32.AND P2, PT, R32, RZ, PT ;  /* 0x000000ff2000c20c */ /* 0x000fe40003f45070 */
[----:B-1----:R-:W-:Y:S02]  /*45a0*/  @!P4 IADD3 R53, P5, PT, R53, R32, RZ ;  /* 0x000000203535c210 */ /* 0x002fe40007fbe0ff */
[----:B------:R-:W-:-:S03]  /*45b0*/  @!P4 ISETP.NE.AND.EX P2, PT, R51, RZ, PT, P2 ;  /* 0x000000ff3300c20c */ /* 0x000fc60003f45320 */
[----:B0-----:R-:W-:Y:S01]  /*45c0*/  @!P4 IMAD.MOV.U32 R32, RZ, RZ, R53 ;  /* 0x000000ffff20c224 */ /* 0x001fe200078e0035 */
[----:B---3--:R-:W-:Y:S01]  /*45d0*/  @!P4 SEL R5, R6, RZ, !P2 ;  /* 0x000000ff0605c207 */ /* 0x008fe20005000000 */
[----:B--2---:R-:W-:Y:S01]  /*45e0*/  @!P4 IMAD.X R50, R50, 0x1, R51, P5 ;  /* 0x000000013232c824 */ /* 0x004fe200028e0633 */
[C---:B------:R-:W-:Y:S02]  /*45f0*/  ISETP.NE.U32.AND P2, PT, R41.reuse, RZ, PT ;  /* 0x000000ff2900720c */ /* 0x040fe40003f45070 */
[----:B------:R-:W-:Y:S01]  /*4600*/  IADD3 R41, P3, PT, R41, R32, RZ ;  /* 0x0000002029297210 */ /* 0x000fe20007f7e0ff */
[----:B------:R-:W-:Y:S01]  /*4610*/  @!P4 IMAD.IADD R48, R48, 0x1, R5 ;  /* 0x000000013030c824 */ /* 0x000fe200078e0205 */
[----:B------:R-:W-:Y:S01]  /*4620*/  ISETP.NE.AND.EX P2, PT, R42, RZ, PT, P2 ;  /* 0x000000ff2a00720c */ /* 0x000fe20003f45320 */
[----:B------:R-:W-:-:S03]  /*4630*/  @!P4 IMAD.MOV.U32 R51, RZ, RZ, R50 ;  /* 0x000000ffff33c224 */ /* 0x000fc600078e0032 */
[----:B------:R-:W-:Y:S01]  /*4640*/  SEL R5, R48, RZ, !P2 ;  /* 0x000000ff30057207 */ /* 0x000fe20005000000 */
[----:B------:R-:W-:Y:S08]  /*4650*/  BRA.DIV UR5, `(.L_x_279) ;  /* 0x00000096054c7947 */ /* 0x000ff0000b800000 */
.L_x_486:
[----:B------:R-:W-:Y:S01]  /*4660*/  UMOV UR5, 0xffffffff ;  /* 0xffffffff00057882 */ /* 0x000fe20000000000 */
[----:B------:R-:W-:Y:S02]  /*4670*/  IMAD.X R42, R42, 0x1, R51, P3 ;  /* 0x000000012a2a7824 */ /* 0x000fe400018e0633 */
[----:B------:R-:W-:Y:S02]  /*4680*/  IMAD.IADD R40, R5, 0x1, R40 ;  /* 0x0000000105287824 */ /* 0x000fe400078e0228 */
[----:B------:R-:W-:Y:S01]  /*4690*/  VIADD R49, R49, 0xffffffe0 ;  /* 0xffffffe031317836 */ /* 0x000fe20000000000 */
[----:B------:R-:W-:Y:S06]  /*46a0*/  BRA.DIV UR5, `(.L_x_280) ;  /* 0x0000009605587947 */ /* 0x000fec000b800000 */
[----:B------:R-:W-:-:S13]  /*46b0*/  VOTE.ALL P0, P0 ;  /* 0x0000000000ff7806 */ /* 0x000fda0000000000 */
.L_x_489:
[----:B------:R-:W-:Y:S05]  /*46c0*/  @P0 BRA `(.L_x_281) ;  /* 0xfffffff8004c0947 */ /* 0x000fea000383ffff */
.L_x_267:
[----:B------:R-:W-:Y:S01]  /*46d0*/  ISETP.NE.AND P2, PT, R38, RZ, PT ;  /* 0x000000ff2600720c */ /* 0x000fe20003f45270 */
[----:B------:R-:W-:Y:S01]  /*46e0*/  BSSY.RECONVERGENT B0, `(.L_x_282) ;  /* 0x000001a000007945 */ /* 0x000fe20003800200 */
[----:B------:R-:W-:Y:S02]  /*46f0*/  IMAD.MOV.U32 R30, RZ, RZ, R41 ;  /* 0x000000ffff1e7224 */ /* 0x000fe400078e0029 */
[----:B------:R-:W-:-:S09]  /*4700*/  IMAD.MOV.U32 R31, RZ, RZ, R42 ;  /* 0x000000ffff1f7224 */ /* 0x000fd200078e002a */
[----:B------:R-:W0:Y:S01]  /*4710*/  @!P2 S2R R5, SR_CgaCtaId ;  /* 0x000000000005a919 */ /* 0x000e220000008800 */
[----:B------:R-:W-:-:S04]  /*4720*/  @!P2 MOV R4, 0x400 ;  /* 0x000004000004a802 */ /* 0x000fc80000000f00 */
[----:B0-----:R-:W-:Y:S01]  /*4730*/  @!P2 LEA R43, R5, R4, 0x18 ;  /* 0x00000004052ba211 */ /* 0x001fe200078ec0ff */
[----:B------:R-:W-:Y:S06]  /*4740*/  @P1 BRA `(.L_x_283) ;  /* 0x00000000004c1947 */ /* 0x000fec0003800000 */
[----:B------:R-:W0:Y:S01]  /*4750*/  S2UR UR6, SR_CgaCtaId ;  /* 0x00000000000679c3 */ /* 0x000e220000008800 */
[----:B------:R-:W-:Y:S01]  /*4760*/  ISETP.NE.U32.AND P0, PT, R35, RZ, PT ;  /* 0x000000ff2300720c */ /* 0x000fe20003f05070 */
[----:B------:R-:W-:Y:S01]  /*4770*/  UMOV UR5, 0x400 ;  /* 0x0000040000057882 */ /* 0x000fe20000000000 */
[----:B------:R-:W-:Y:S02]  /*4780*/  IADD3 R35, P1, PT, R30, R35, RZ ;  /* 0x000000231e237210 */ /* 0x000fe40007f3e0ff */
[----:B------:R-:W-:-:S03]  /*4790*/  ISETP.NE.AND.EX P0, PT, R36, RZ, PT, P0 ;  /* 0x000000ff2400720c */ /* 0x000fc60003f05300 */
[----:B------:R-:W1:Y:S01]  /*47a0*/  LDC.64 R4, c[0x0][0x3a8] ;  /* 0x0000ea00ff047b82 */ /* 0x000e620000000a00 */
[----:B------:R-:W-:Y:S01]  /*47b0*/  SEL R6, R40, RZ, !P0 ;  /* 0x000000ff28067207 */ /* 0x000fe20004000000 */
[----:B------:R-:W-:-:S04]  /*47c0*/  IMAD.X R7, R31, 0x1, R36, P1 ;  /* 0x000000011f077824 */ /* 0x000fc800008e0624 */
[----:B------:R-:W-:Y:S02]  /*47d0*/  IMAD.IADD R37, R37, 0x1, R6 ;  /* 0x0000000125257824 */ /* 0x000fe400078e0206 */
[----:B------:R-:W-:Y:S01]  /*47e0*/  IMAD.MOV.U32 R6, RZ, RZ, R35 ;  /* 0x000000ffff067224 */ /* 0x000fe200078e0023 */
[----:B0-----:R-:W-:Y:S01]  /*47f0*/  ULEA UR5, UR6, UR5, 0x18 ;  /* 0x0000000506057291 */ /* 0x001fe2000f8ec0ff */
[----:B-1----:R-:W-:-:S04]  /*4800*/  IMAD.WIDE.U32 R32, R39, 0x10, R4 ;  /* 0x0000001027207825 */ /* 0x002fc800078e0004 */
[----:B------:R-:W-:Y:S02]  /*4810*/  IMAD.MOV.U32 R4, RZ, RZ, R37 ;  /* 0x000000ffff047224 */ /* 0x000fe400078e0025 */
[----:B------:R-:W-:-:S05]  /*4820*/  IMAD.MOV.U32 R5, RZ, RZ, 0x65 ;  /* 0x00000065ff057424 */ /* 0x000fca00078e00ff */
[----:B------:R0:W-:Y:S04]  /*4830*/  ST.E.128.STRONG.GPU desc[UR8][R32.64+0x200], R4 ;  /* 0x0002000420007985 */ /* 0x0001e8000c10fd08 */
[----:B------:R0:W-:Y:S04]  /*4840*/  STS.64 [UR5+0xb8], R6 ;  /* 0x0000b806ff007988 */ /* 0x0001e80008000a05 */
[----:B------:R0:W-:Y:S04]  /*4850*/  STS [UR5+0xc0], R37 ;  /* 0x0000c025ff007988 */ /* 0x0001e80008000805 */
[----:B------:R0:W-:Y:S04]  /*4860*/  STS.64 [UR5+0xa8], R30 ;  /* 0x0000a81eff007988 */ /* 0x0001e80008000a05 */
[----:B------:R0:W-:Y:S02]  /*4870*/  STS [UR5+0xb0], R40 ;  /* 0x0000b028ff007988 */ /* 0x0001e40008000805 */
.L_x_283:
[----:B------:R-:W-:Y:S05]  /*4880*/  BSYNC.RECONVERGENT B0 ;  /* 0x0000000000007941 */ /* 0x000fea0003800200 */
.L_x_282:
[----:B------:R1:W-:Y:S01]  /*4890*/  @!P2 STS.64 [R43+0x88], R30 ;  /* 0x0000881e2b00a388 */ /* 0x0003e20000000a00 */
[----:B------:R-:W-:Y:S02]  /*48a0*/  @!P2 IMAD.MOV.U32 R29, RZ, RZ, R30 ;  /* 0x000000ffff1da224 */ /* 0x000fe400078e001e */
[----:B------:R-:W-:Y:S01]  /*48b0*/  @!P2 IMAD.MOV.U32 R28, RZ, RZ, R31 ;  /* 0x000000ffff1ca224 */ /* 0x000fe200078e001f */
[----:B------:R1:W-:Y:S01]  /*48c0*/  @!P2 STS [R43+0x90], R40 ;  /* 0x000090282b00a388 */ /* 0x0003e20000000800 */
[----:B------:R-:W-:-:S07]  /*48d0*/  @!P2 IMAD.MOV.U32 R3, RZ, RZ, R40 ;  /* 0x000000ffff03a224 */ /* 0x000fce00078e0028 */
.L_x_251:
[----:B0-----:R-:W0:Y:S01]  /*48e0*/  S2R R33, SR_TID.X ;  /* 0x0000000000217919 */ /* 0x001e220000002100 */
[----:B------:R-:W-:Y:S05]  /*48f0*/  WARPSYNC.ALL ;  /* 0x0000000000007948 */ /* 0x000fea0003800000 */
[----:B------:R-:W-:Y:S01]  /*4900*/  BAR.SYNC.DEFER_BLOCKING 0x0 ;  /* 0x0000000000007b1d */ /* 0x000fe20000010000 */
[----:B------:R-:W-:-:S05]  /*4910*/  ISETP.NE.AND P1, PT, R2, R8, PT ;  /* 0x000000080200720c */ /* 0x000fca0003f25270 */
[----:B------:R-:W-:Y:S01]  /*4920*/  BSSY.RECONVERGENT B0, `(.L_x_284) ;  /* 0x000000e000007945 */ /* 0x000fe20003800200 */
[----:B0-----:R-:W-:-:S13]  /*4930*/  ISETP.NE.AND P0, PT, R33, RZ, PT ;  /* 0x000000ff2100720c */ /* 0x001fda0003f05270 */
[----:B------:R-:W-:Y:S05]  /*4940*/  @!P0 BRA `(.L_x_285) ;  /* 0x00000000002c8947 */ /* 0x000fea0003800000 */
[----:B------:R-:W0:Y:S01]  /*4950*/  S2UR UR6, SR_CgaCtaId ;  /* 0x00000000000679c3 */ /* 0x000e220000008800 */
[----:B------:R-:W-:Y:S01]  /*4960*/  UMOV UR5, 0x400 ;  /* 0x0000040000057882 */ /* 0x000fe20000000000 */
[----:B------:R-:W-:-:S04]  /*4970*/  ISETP.NE.U32.AND P0, PT, R29, RZ, PT ;  /* 0x000000ff1d00720c */ /* 0x000fc80003f05070 */
[----:B------:R-:W-:Y:S01]  /*4980*/  ISETP.NE.AND.EX P0, PT, R28, RZ, PT, P0 ;  /* 0x000000ff1c00720c */ /* 0x000fe20003f05300 */
[----:B0-----:R-:W-:-:S09]  /*4990*/  ULEA UR5, UR6, UR5, 0x18 ;  /* 0x0000000506057291 */ /* 0x001fd2000f8ec0ff */
[----:B------:R-:W0:Y:S04]  /*49a0*/  LDS.64 R4, [UR5+0x88] ;  /* 0x00008805ff047984 */ /* 0x000e280008000a00 */
[----:B------:R-:W2:Y:S01]  /*49b0*/  LDS R6, [UR5+0x90] ;  /* 0x00009005ff067984 */ /* 0x000ea20008000800 */
[----:B0-----:R-:W-:Y:S02]  /*49c0*/  IADD3 R29, P2, PT, R4, R29, RZ ;  /* 0x0000001d041d7210 */ /* 0x001fe40007f5e0ff */
[----:B--2---:R-:W-:-:S03]  /*49d0*/  SEL R6, R6, RZ, !P0 ;  /* 0x000000ff06067207 */ /* 0x004fc60004000000 */
[----:B------:R-:W-:Y:S02]  /*49e0*/  IMAD.X R28, R5, 0x1, R28, P2 ;  /* 0x00000001051c7824 */ /* 0x000fe400010e061c */
[----:B------:R-:W-:-:S07]  /*49f0*/  IMAD.IADD R3, R3, 0x1, R6 ;  /* 0x0000000103037824 */ /* 0x000fce00078e0206 */
.L_x_285:
[----:B------:R-:W-:Y:S05]  /*4a00*/  BSYNC.RECONVERGENT B0 ;  /* 0x0000000000007941 */ /* 0x000fea0003800200 */
.L_x_284:
[----:B------:R-:W-:Y:S01]  /*4a10*/  SEL R4, R3, RZ, !P1 ;  /* 0x000000ff03047207 */ /* 0x000fe20004800000 */
[----:B------:R-:W0:Y:S01]  /*4a20*/  S2UR UR5, SR_CgaCtaId ;  /* 0x00000000000579c3 */ /* 0x000e220000008800 */
[----:B------:R-:W-:Y:S01]  /*4a30*/  ISETP.NE.AND P6, PT, R8, R10, PT ;  /* 0x0000000a0800720c */ /* 0x000fe20003fc5270 */
[----:B------:R-:W-:Y:S01]  /*4a40*/  UMOV UR4, 0x400 ;  /* 0x0000040000047882 */ /* 0x000fe20000000000 */
[----:B------:R-:W-:Y:S01]  /*4a50*/  ISETP.NE.AND P2, PT, R10, R12, PT ;  /* 0x0000000c0a00720c */ /* 0x000fe20003f45270 */
[----:B------:R-:W-:Y:S01]  /*4a60*/  IMAD.IADD R9, R9, 0x1, R4 ;  /* 0x0000000109097824 */ /* 0x000fe200078e0204 */
[----:B------:R-:W-:Y:S02]  /*4a70*/  ISETP.NE.AND P0, PT, R12, R14, PT ;  /* 0x0000000e0c00720c */ /* 0x000fe40003f05270 */
[----:B------:R-:W-:Y:S02]  /*4a80*/  ISETP.NE.AND P3, PT, R8, R10, PT ;  /* 0x0000000a0800720c */ /* 0x000fe40003f65270 */
[----:B------:R-:W-:-:S02]  /*4a90*/  SEL R4, R9, RZ, !P6 ;  /* 0x000000ff09047207 */ /* 0x000fc40007000000 */
[----:B------:R-:W-:Y:S02]  /*4aa0*/  ISETP.NE.AND P4, PT, R10, R12, PT ;  /* 0x0000000c0a00720c */ /* 0x000fe40003f85270 */
[----:B------:R-:W-:Y:S01]  /*4ab0*/  SEL R7, RZ, 0x1, !P3 ;  /* 0x00000001ff077807 */ /* 0x000fe20005800000 */
[----:B------:R-:W-:Y:S01]  /*4ac0*/  IMAD.IADD R11, R11, 0x1, R4 ;  /* 0x000000010b0b7824 */ /* 0x000fe200078e0204 */
[----:B-1----:R-:W-:Y:S02]  /*4ad0*/  SEL R30, RZ, 0x1, !P4 ;  /* 0x00000001ff1e7807 */ /* 0x002fe40006000000 */
[----:B------:R-:W-:Y:S02]  /*4ae0*/  ISETP.NE.AND P3, PT, R12, R14, PT ;  /* 0x0000000e0c00720c */ /* 0x000fe40003f65270 */
[----:B------:R-:W-:Y:S02]  /*4af0*/  SEL R4, R11, RZ, !P2 ;  /* 0x000000ff0b047207 */ /* 0x000fe40005000000 */
[----:B------:R-:W-:-:S02]  /*4b00*/  SEL R41, RZ, 0x1, !P6 ;  /* 0x00000001ff297807 */ /* 0x000fc40007000000 */
[----:B------:R-:W-:Y:S01]  /*4b10*/  ISETP.NE.AND P6, PT, R18, R20, PT ;  /* 0x000000141200720c */ /* 0x000fe20003fc5270 */
[----:B------:R-:W-:Y:S01]  /*4b20*/  IMAD.IADD R13, R13, 0x1, R4 ;  /* 0x000000010d0d7824 */ /* 0x000fe200078e0204 */
[----:B0-----:R-:W-:Y:S02]  /*4b30*/  ULEA UR4, UR5, UR4, 0x18 ;  /* 0x0000000405047291 */ /* 0x001fe4000f8ec0ff */
[----:B------:R-:W-:Y:S02]  /*4b40*/  SEL R45, RZ, 0x1, !P6 ;  /* 0x00000001ff2d7807 */ /* 0x000fe40007000000 */
[----:B------:R-:W-:Y:S02]  /*4b50*/  SEL R4, R13, RZ, !P0 ;  /* 0x000000ff0d047207 */ /* 0x000fe40004000000 */
[----:B------:R-:W-:-:S03]  /*4b60*/  ISETP.NE.AND P0, PT, R14, R16, PT ;  /* 0x000000100e00720c */ /* 0x000fc60003f05270 */
[----:B------:R-:W-:-:S05]  /*4b70*/  IMAD.IADD R15, R15, 0x1, R4 ;  /* 0x000000010f0f7824 */ /* 0x000fca00078e0204 */
[----:B------:R-:W-:Y:S02]  /*4b80*/  SEL R4, R15, RZ, !P0 ;  /* 0x000000ff0f047207 */ /* 0x000fe40004000000 */
[----:B------:R-:W-:-:S03]  /*4b90*/  ISETP.NE.AND P0, PT, R16, R18, PT ;  /* 0x000000121000720c */ /* 0x000fc60003f05270 */
[----:B------:R-:W-:-:S05]  /*4ba0*/  IMAD.IADD R17, R17, 0x1, R4 ;  /* 0x0000000111117824 */ /* 0x000fca00078e0204 */
[----:B------:R-:W-:Y:S02]  /*4bb0*/  SEL R4, R17, RZ, !P0 ;  /* 0x000000ff11047207 */ /* 0x000fe40004000000 */
[----:B------:R-:W-:-:S03]  /*4bc0*/  ISETP.NE.AND P0, PT, R18, R20, PT ;  /* 0x000000141200720c */ /* 0x000fc60003f05270 */
[----:B------:R-:W-:Y:S02]  /*4bd0*/  IMAD.IADD R19, R19, 0x1, R4 ;  /* 0x0000000113137824 */ /* 0x000fe400078e0204 */
[----:B------:R-:W0:Y:S03]  /*4be0*/  LDS.64 R4, [UR4+0xc8] ;  /* 0x0000c804ff047984 */ /* 0x000e260008000a00 */
[----:B------:R-:W-:Y:S02]  /*4bf0*/  SEL R6, R19, RZ, !P0 ;  /* 0x000000ff13067207 */ /* 0x000fe40004000000 */
[----:B------:R-:W-:-:S03]  /*4c00*/  ISETP.NE.AND P0, PT, R2, R8, PT ;  /* 0x000000080200720c */ /* 0x000fc60003f05270 */
[----:B------:R-:W-:Y:S01]  /*4c10*/  IMAD.IADD R21, R21, 0x1, R6 ;  /* 0x0000000115157824 */ /* 0x000fe200078e0206 */
[----:B------:R-:W-:Y:S02]  /*4c20*/  SEL R6, RZ, 0x1, !P0 ;  /* 0x00000001ff067807 */ /* 0x000fe40004000000 */
[----:B------:R-:W-:Y:S02]  /*4c30*/  ISETP.NE.AND P0, PT, R20, R22, PT ;  /* 0x000000161400720c */ /* 0x000fe40003f05270 */
[----:B------:R-:W-:Y:S02]  /*4c40*/  IADD3 R30, P4, P5, R30, R7, R6 ;  /* 0x000000071e1e7210 */ /* 0x000fe40007d9e006 */
[----:B------:R-:W-:Y:S02]  /*4c50*/  SEL R7, RZ, 0x1, !P3 ;  /* 0x00000001ff077807 */ /* 0x000fe40005800000 */
[----:B------:R-:W-:Y:S02]  /*4c60*/  SEL R6, R21, RZ, !P0 ;  /* 0x000000ff15067207 */ /* 0x000fe40004000000 */
[----:B------:R-:W-:-:S02]  /*4c70*/  IADD3 R32, P0, PT, R30, R7, RZ ;  /* 0x000000071e207210 */ /* 0x000fc40007f1e0ff */
[----:B------:R-:W-:Y:S01]  /*4c80*/  IADD3.X R31, PT, PT, RZ, RZ, RZ, P4, P5 ;  /* 0x000000ffff1f7210 */ /* 0x000fe200027ea4ff */
[----:B------:R-:W-:Y:S01]  /*4c90*/  IMAD.IADD R23, R23, 0x1, R6 ;  /* 0x0000000117177824 */ /* 0x000fe200078e0206 */
[----:B------:R-:W-:Y:S02]  /*4ca0*/  ISETP.NE.AND P3, PT, R14, R16, PT ;  /* 0x000000100e00720c */ /* 0x000fe40003f65270 */
[----:B------:R-:W-:Y:S01]  /*4cb0*/  SEL R6, RZ, 0x1, !P1 ;  /* 0x00000001ff067807 */ /* 0x000fe20004800000 */
[----:B------:R-:W-:Y:S01]  /*4cc0*/  IMAD.X R31, RZ, RZ, R31, P0 ;  /* 0x000000ffff1f7224 */ /* 0x000fe200000e061f */
[----:B------:R-:W-:Y:S02]  /*4cd0*/  SEL R7, RZ, 0x1, !P3 ;  /* 0x00000001ff077807 */ /* 0x000fe40005800000 */
[----:B------:R-:W-:Y:S02]  /*4ce0*/  IADD3 R35, P0, PT, R29, R32, RZ ;  /* 0x000000201d237210 */ /* 0x000fe40007f1e0ff */
[----:B------:R-:W-:-:S02]  /*4cf0*/  ISETP.NE.AND P1, PT, R16, R18, PT ;  /* 0x000000121000720c */ /* 0x000fc40003f25270 */
[----:B------:R-:W-:Y:S02]  /*4d00*/  SEL R30, RZ, 0x1, !P2 ;  /* 0x00000001ff1e7807 */ /* 0x000fe40005000000 */
[----:B------:R-:W-:Y:S01]  /*4d10*/  IADD3 R34, P2, PT, R32, R7, RZ ;  /* 0x0000000720227210 */ /* 0x000fe20007f5e0ff */
[----:B------:R-:W-:Y:S01]  /*4d20*/  IMAD.X R32, R28, 0x1, R31, P0 ;  /* 0x000000011c207824 */ /* 0x000fe200000e061f */
[----:B------:R-:W-:Y:S02]  /*4d30*/  SEL R37, RZ, 0x1, !P1 ;  /* 0x00000001ff257807 */ /* 0x000fe40004800000 */
[C---:B------:R-:W-:Y:S02]  /*4d40*/  IADD3 R41, P3, P1, R29.reuse, R41, R6 ;  /* 0x000000291d297210 */ /* 0x040fe4000797e006 */
[----:B0-----:R-:W-:Y:S01]  /*4d50*/  ISETP.GE.U32.AND P0, PT, R4, 0x101, PT ;  /* 0x000001010400780c */ /* 0x001fe20003f06070 */
[----:B------:R-:W-:Y:S01]  /*4d60*/  IMAD.IADD R38, R34, 0x1, R37 ;  /* 0x0000000122267824 */ /* 0x000fe200078e0225 */
[----:B------:R-:W-:Y:S01]  /*4d70*/  IADD3 R43, P4, PT, R29, R6, RZ ;  /* 0x000000061d2b7210 */ /* 0x000fe20007f9e0ff */
[----:B------:R-:W-:Y:S01]  /*4d80*/  IMAD.X R37, RZ, RZ, R31, P2 ;  /* 0x000000ffff257224 */ /* 0x000fe200010e061f */
[----:B------:R-:W-:-:S02]  /*4d90*/  ISETP.GE.AND.EX P0, PT, R5, RZ, PT, P0 ;  /* 0x000000ff0500720c */ /* 0x000fc40003f06300 */
[----:B------:R-:W-:Y:S01]  /*4da0*/  IADD3 R39, P2, PT, R41, R30, RZ ;  /* 0x0000001e29277210 */ /* 0x000fe20007f5e0ff */
[----:B------:R-:W-:Y:S01]  /*4db0*/  IMAD.IADD R30, R38, 0x1, R45 ;  /* 0x00000001261e7824 */ /* 0x000fe200078e022d */
[C---:B------:R-:W-:Y:S02]  /*4dc0*/  IADD3.X R36, PT, PT, R28.reuse, RZ, RZ, P3, P1 ;  /* 0x000000ff1c247210 */ /* 0x040fe40001fe24ff */
[C---:B------:R-:W-:Y:S01]  /*4dd0*/  IADD3 R6, P6, PT, R29.reuse, R34, RZ ;  /* 0x000000221d067210 */ /* 0x040fe20007fde0ff */
[----:B------:R-:W-:Y:S01]  /*4de0*/  IMAD.X R34, RZ, RZ, R28, P4 ;  /* 0x000000ffff227224 */ /* 0x000fe200020e061c */
[C---:B------:R-:W-:Y:S02]  /*4df0*/  IADD3 R24, P5, PT, R29.reuse, R24, RZ ;  /* 0x000000181d187210 */ /* 0x040fe40007fbe0ff */
[C---:B------:R-:W-:Y:S01]  /*4e00*/  IADD3 R7, P3, PT, R29.reuse, R38, RZ ;  /* 0x000000261d077210 */ /* 0x040fe20007f7e0ff */
[C---:B------:R-:W-:Y:S01]  /*4e10*/  IMAD.X R37, R28.reuse, 0x1, R37, P6 ;  /* 0x000000011c257824 */ /* 0x040fe200030e0625 */
[----:B------:R-:W-:Y:S01]  /*4e20*/  IADD3 R30, P1, PT, R29, R30, RZ ;  /* 0x0000001e1d1e7210 */ /* 0x000fe20007f3e0ff */
[----:B------:R-:W-:-:S02]  /*4e30*/  IMAD.X R27, R28, 0x1, R27, P5 ;  /* 0x000000011c1b7824 */ /* 0x000fc400028e061b */
[C---:B------:R-:W-:Y:S02]  /*4e40*/  IMAD.X R0, R28.reuse, 0x1, R0, P3 ;  /* 0x000000011c007824 */ /* 0x040fe400018e0600 */
[----:B------:R-:W-:Y:S02]  /*4e50*/  IMAD.X R38, RZ, RZ, R36, P2 ;  /* 0x000000ffff267224 */ /* 0x000fe400010e0624 */
[----:B------:R-:W-:Y:S01]  /*4e60*/  IMAD.X R31, R28, 0x1, R26, P1 ;  /* 0x000000011c1f7824 */ /* 0x000fe200008e061a */
[----:B------:R-:W-:Y:S06]  /*4e70*/  @!P0 BRA `(.L_x_286) ;  /* 0x0000000400f08947 */ /* 0x000fec0003800000 */
[----:B------:R-:W0:Y:S01]  /*4e80*/  LDS.64 R26, [UR4+0xa8] ;  /* 0x0000a804ff1a7984 */ /* 0x000e220008000a00 */
[----:B------:R-:W-:Y:S01]  /*4e90*/  BAR.SYNC.DEFER_BLOCKING 0x0 ;  /* 0x0000000000007b1d */ /* 0x000fe20000010000 */
[----:B------:R-:W-:Y:S02]  /*4ea0*/  ISETP.NE.AND P1, PT, R2, R8, PT ;  /* 0x000000080200720c */ /* 0x000fe40003f25270 */
[----:B------:R-:W-:Y:S02]  /*4eb0*/  ISETP.NE.AND P2, PT, R8, R10, PT ;  /* 0x0000000a0800720c */ /* 0x000fe40003f45270 */
[----:B------:R-:W-:Y:S02]  /*4ec0*/  ISETP.NE.AND P0, PT, R10, R12, PT ;  /* 0x0000000c0a00720c */ /* 0x000fe40003f05270 */
[----:B------:R-:W-:Y:S02]  /*4ed0*/  ISETP.NE.AND P6, PT, R12, R14, PT ;  /* 0x0000000e0c00720c */ /* 0x000fe40003fc5270 */
[----:B------:R-:W-:-:S02]  /*4ee0*/  ISETP.NE.AND P3, PT, R18, R20, PT ;  /* 0x000000141200720c */ /* 0x000fc40003f65270 */
[----:B------:R-:W-:Y:S02]  /*4ef0*/  ISETP.NE.AND P4, PT, R20, R22, PT ;  /* 0x000000161400720c */ /* 0x000fe40003f85270 */
[----:B------:R-:W-:Y:S01]  /*4f00*/  ISETP.NE.AND P5, PT, R22, R25, PT ;  /* 0x000000191600720c */ /* 0x000fe20003fa5270 */
[--C-:B0-----:R-:W-:Y:S02]  /*4f10*/  @P1 IMAD.IADD R29, R29, 0x1, -R26.reuse ;  /* 0x000000011d1d1824 */ /* 0x101fe400078e0a1a */
[--C-:B------:R-:W-:Y:S02]  /*4f20*/  @P2 IMAD.IADD R43, R43, 0x1, -R26.reuse ;  /* 0x000000012b2b2824 */ /* 0x100fe400078e0a1a */
[--C-:B------:R-:W-:Y:S01]  /*4f30*/  @P0 IMAD.IADD R41, R41, 0x1, -R26.reuse ;  /* 0x0000000129290824 */ /* 0x100fe200078e0a1a */
[----:B------:R-:W-:Y:S01]  /*4f40*/  @P1 LEA R29, R29, UR4, 0x3 ;  /* 0x000000041d1d1c11 */ /* 0x000fe2000f8e18ff */
[--C-:B------:R-:W-:Y:S01]  /*4f50*/  @P6 IMAD.IADD R39, R39, 0x1, -R26.reuse ;  /* 0x0000000127276824 */ /* 0x100fe200078e0a1a */
[----:B------:R-:W-:Y:S01]  /*4f60*/  @P2 LEA R43, R43, UR4, 0x3 ;  /* 0x000000042b2b2c11 */ /* 0x000fe2000f8e18ff */
[--C-:B------:R-:W-:Y:S01]  /*4f70*/  @P3 IMAD.IADD R7, R7, 0x1, -R26.reuse ;  /* 0x0000000107073824 */ /* 0x100fe200078e0a1a */
[----:B------:R-:W-:Y:S01]  /*4f80*/  @P0 LEA R41, R41, UR4, 0x3 ;  /* 0x0000000429290c11 */ /* 0x000fe2000f8e18ff */
[----:B------:R0:W-:Y:S01]  /*4f90*/  @P1 STS.64 [R29], R2 ;  /* 0x000000021d001388 */ /* 0x0001e20000000a00 */
[----:B------:R-:W-:Y:S01]  /*4fa0*/  ISETP.NE.AND P1, PT, R14, R16, PT ;  /* 0x000000100e00720c */ /* 0x000fe20003f25270 */
[--C-:B------:R-:W-:Y:S01]  /*4fb0*/  @P4 IMAD.IADD R30, R30, 0x1, -R26.reuse ;  /* 0x000000011e1e4824 */ /* 0x100fe200078e0a1a */
[----:B------:R-:W-:Y:S01]  /*4fc0*/  @P6 LEA R39, R39, UR4, 0x3 ;  /* 0x0000000427276c11 */ /* 0x000fe2000f8e18ff */
[----:B------:R0:W-:Y:S01]  /*4fd0*/  @P2 STS.64 [R43], R8 ;  /* 0x000000082b002388 */ /* 0x0001e20000000a00 */
[----:B------:R-:W-:Y:S01]  /*4fe0*/  ISETP.NE.AND P2, PT, R16, R18, PT ;  /* 0x000000121000720c */ /* 0x000fe20003f45270 */
[----:B------:R-:W-:Y:S01]  /*4ff0*/  @P5 IMAD.IADD R24, R24, 0x1, -R26 ;  /* 0x0000000118185824 */ /* 0x000fe200078e0a1a */
[----:B------:R-:W-:Y:S01]  /*5000*/  @P3 LEA R7, R7, UR4, 0x3 ;  /* 0x0000000407073c11 */ /* 0x000fe2000f8e18ff */
[----:B------:R0:W-:Y:S01]  /*5010*/  @P0 STS.64 [R41], R10 ;  /* 0x0000000a29000388 */ /* 0x0001e20000000a00 */
[----:B------:R-:W-:-:S02]  /*5020*/  @P4 LEA R30, R30, UR4, 0x3 ;  /* 0x000000041e1e4c11 */ /* 0x000fc4000f8e18ff */
[----:B------:R-:W-:Y:S01]  /*5030*/  @P5 LEA R24, R24, UR4, 0x3 ;  /* 0x0000000418185c11 */ /* 0x000fe2000f8e18ff */
[----:B------:R0:W-:Y:S01]  /*5040*/  @P6 STS.64 [R39], R12 ;  /* 0x0000000c27006388 */ /* 0x0001e20000000a00 */
[----:B------:R-:W-:Y:S01]  /*5050*/  ISETP.GT.U32.AND P0, PT, R4, R33, PT ;  /* 0x000000210400720c */ /* 0x000fe20003f04070 */
[----:B------:R-:W-:-:S03]  /*5060*/  @P1 IMAD.IADD R35, R35, 0x1, -R26 ;  /* 0x0000000123231824 */ /* 0x000fc600078e0a1a */
[----:B------:R-:W-:Y:S01]  /*5070*/  ISETP.GT.U32.AND.EX P0, PT, R5, RZ, PT, P0 ;  /* 0x000000ff0500720c */ /* 0x000fe20003f04100 */
[----:B------:R-:W-:Y:S01]  /*5080*/  @P2 IMAD.IADD R6, R6, 0x1, -R26 ;  /* 0x0000000106062824 */ /* 0x000fe200078e0a1a */
[----:B------:R-:W-:-:S04]  /*5090*/  @P1 LEA R35, R35, UR4, 0x3 ;  /* 0x0000000423231c11 */ /* 0x000fc8000f8e18ff */
[----:B------:R-:W-:Y:S01]  /*50a0*/  @P2 LEA R6, R6, UR4, 0x3 ;  /* 0x0000000406062c11 */ /* 0x000fe2000f8e18ff */
        /* <DEDUP_REMOVED lines=11> */
[----:B------:R-:W-:-:S04]  /*5160*/  LOP3.LUT R3, RZ, R21, RZ, 0x33, !PT ;  /* 0x00000015ff037212 */ /* 0x000fc800078e33ff */
[----:B------:R-:W-:Y:S02]  /*5170*/  IADD3 R14, P0, PT, R4, R3, RZ ;  /* 0x00000003040e7210 */ /* 0x000fe40007f1e0ff */
[----:B------:R-:W-:Y:S02]  /*5180*/  LOP3.LUT R3, RZ, R23, RZ, 0x33, !PT ;  /* 0x00000017ff037212 */ /* 0x000fe400078e33ff */
[----:B------:R-:W-:-:S03]  /*5190*/  LOP3.LUT R0, R14, 0x300, RZ, 0xc0, !PT ;  /* 0x000003000e007812 */ /* 0x000fc600078ec0ff */
[----:B------:R-:W-:Y:S01]  /*51a0*/  IMAD.X R3, R5, 0x1, R3, P0 ;  /* 0x0000000105037824 */ /* 0x000fe200000e0603 */
[----:B------:R-:W-:Y:S02]  /*51b0*/  ISETP.NE.U32.AND P1, PT, R0, 0x300, PT ;  /* 0x000003000000780c */ /* 0x000fe40003f25070 */
[----:B------:R-:W-:Y:S02]  /*51c0*/  ISETP.GE.U32.AND P0, PT, R14, 0x300, PT ;  /* 0x000003000e00780c */ /* 0x000fe40003f06070 */
[----:B------:R-:W-:Y:S02]  /*51d0*/  ISETP.NE.AND.EX P1, PT, RZ, RZ, PT, P1 ;  /* 0x000000ffff00720c */ /* 0x000fe40003f25310 */
[----:B------:R-:W-:-:S11]  /*51e0*/  ISETP.GE.U32.AND.EX P0, PT, R3, RZ, PT, P0 ;  /* 0x000000ff0300720c */ /* 0x000fd60003f06100 */
[----:B0-----:R-:W-:Y:S05]  /*51f0*/  @!P1 BRA `(.L_x_288) ;  /* 0x0000000000849947 */ /* 0x001fea0003800000 */
[----:B------:R-:W0:Y:S01]  /*5200*/  LDCU.128 UR12, c[0x0][0x390] ;  /* 0x00007200ff0c77ac */ /* 0x000e220008000c00 */
[----:B------:R-:W-:Y:S01]  /*5210*/  SHF.R.U64 R14, R14, 0x8, R3 ;  /* 0x000000080e0e7819 */ /* 0x000fe20000001203 */
[----:B------:R-:W-:Y:S01]  /*5220*/  IMAD.MOV.U32 R15, RZ, RZ, RZ ;  /* 0x000000ffff0f7224 */ /* 0x000fe200078e00ff */
[----:B------:R-:W-:-:S03]  /*5230*/  IADD3 R11, P1, PT, R26, R21, RZ ;  /* 0x000000151a0b7210 */ /* 0x000fc60007f3e0ff */
[----:B------:R-:W-:Y:S02]  /*5240*/  VIADD R14, R14, 0x1 ;  /* 0x000000010e0e7836 */ /* 0x000fe40000000000 */
[----:B------:R-:W-:Y:S02]  /*5250*/  IMAD.X R0, R27, 0x1, R23, P1 ;  /* 0x000000011b007824 */ /* 0x000fe400008e0617 */
[C---:B------:R-:W-:Y:S01]  /*5260*/  IMAD.SHL.U32 R10, R11.reuse, 0x4, RZ ;  /* 0x000000040b0a7824 */ /* 0x040fe200078e00ff */
[----:B------:R-:W-:Y:S02]  /*5270*/  LOP3.LUT R14, R14, 0x3, RZ, 0xc0, !PT ;  /* 0x000000030e0e7812 */ /* 0x000fe400078ec0ff */
[----:B------:R-:W-:Y:S02]  /*5280*/  SHF.L.U64.HI R11, R11, 0x2, R0 ;  /* 0x000000020b0b7819 */ /* 0x000fe40000010200 */
[----:B------:R-:W-:Y:S02]  /*5290*/  LEA R21, P3, R14, R21, 0x8 ;  /* 0x000000150e157211 */ /* 0x000fe400078640ff */
[----:B------:R-:W-:-:S02]  /*52a0*/  LEA R0, R33, UR4, 0x3 ;  /* 0x0000000421007c11 */ /* 0x000fc4000f8e18ff */
[C---:B0-----:R-:W-:Y:S02]  /*52b0*/  IADD3 R12, P1, PT, R10.reuse, UR14, RZ ;  /* 0x0000000e0a0c7c10 */ /* 0x041fe4000ff3e0ff */
[----:B------:R-:W-:Y:S02]  /*52c0*/  IADD3 R10, P2, PT, R10, UR12, RZ ;  /* 0x0000000c0a0a7c10 */ /* 0x000fe4000ff5e0ff */
[C---:B------:R-:W-:Y:S02]  /*52d0*/  IADD3.X R13, PT, PT, R11.reuse, UR15, RZ, P1, !PT ;  /* 0x0000000f0b0d7c10 */ /* 0x040fe40008ffe4ff */
[----:B------:R-:W-:Y:S02]  /*52e0*/  IADD3.X R11, PT, PT, R11, UR13, RZ, P2, !PT ;  /* 0x0000000d0b0b7c10 */ /* 0x000fe400097fe4ff */
[----:B------:R-:W-:-:S07]  /*52f0*/  LEA.HI.X R23, R14, R23, R15, 0x8, P3 ;  /* 0x000000170e177211 */ /* 0x000fce00018f440f */
.L_x_289:
        /* <DEDUP_REMOVED lines=17> */
.L_x_288:
[----:B------:R-:W-:Y:S05]  /*5410*/  BSYNC.RECONVERGENT B0 ;  /* 0x0000000000007941 */ /* 0x000fea0003800200 */
.L_x_287:
[----:B------:R-:W-:Y:S05]  /*5420*/  @!P0 EXIT ;  /* 0x000000000000894d */ /* 0x000fea0003800000 */
.L_x_290:
[C---:B------:R-:W-:Y:S02]  /*5430*/  LEA R0, R21.reuse, UR4, 0x3 ;  /* 0x0000000415007c11 */ /* 0x040fe4000f8e18ff */
[----:B0---4-:R-:W-:Y:S01]  /*5440*/  IADD3 R3, P0, PT, R26, R21, RZ ;  /* 0x000000151a037210 */ /* 0x011fe20007f1e0ff */
[----:B------:R-:W-:Y:S02]  /*5450*/  VIADD R21, R21, 0x400 ;  /* 0x0000040015157836 */ /* 0x000fe40000000000 */
[----:B------:R-:W0:Y:S02]  /*5460*/  LDS.64 R12, [R0] ;  /* 0x00000000000c7984 */ /* 0x000e240000000a00 */
[----:B------:R-:W-:Y:S02]  /*5470*/  IMAD.X R2, R27, 0x1, R23, P0 ;  /* 0x000000011b027824 */ /* 0x000fe400000e0617 */
[----:B------:R-:W1:Y:S01]  /*5480*/  LDS.64 R14, [R0+0x800] ;  /* 0x00080000000e7984 */ /* 0x000e620000000a00 */
[----:B------:R-:W-:-:S02]  /*5490*/  IMAD.SHL.U32 R10, R3, 0x4, RZ ;  /* 0x00000004030a7824 */ /* 0x000fc400078e00ff */
[----:B------:R-:W-:Y:S01]  /*54a0*/  IMAD.X R6, RZ, RZ, R27, P0 ;  /* 0x000000ffff067224 */ /* 0x000fe200000e061b */
[----:B------:R-:W2:Y:S01]  /*54b0*/  LDS.64 R16, [R0+0x1000] ;  /* 0x0010000000107984 */ /* 0x000ea20000000a00 */
[C---:B------:R-:W-:Y:S01]  /*54c0*/  SHF.L.U64.HI R2, R3.reuse, 0x2, R2 ;  /* 0x0000000203027819 */ /* 0x040fe20000010202 */
[----:B------:R-:W-:Y:S01]  /*54d0*/  IMAD.MOV.U32 R23, RZ, RZ, RZ ;  /* 0x000000ffff177224 */ /* 0x000fe200078e00ff */
[C---:B------:R-:W-:Y:S01]  /*54e0*/  IADD3 R8, P0, PT, R10.reuse, UR16, RZ ;  /* 0x000000100a087c10 */ /* 0x040fe2000ff1e0ff */
[----:B------:R-:W3:Y:S01]  /*54f0*/  LDS.64 R18, [R0+0x1800] ;  /* 0x0018000000127984 */ /* 0x000ee20000000a00 */
[----:B------:R-:W-:Y:S02]  /*5500*/  IADD3 R10, P1, PT, R10, UR18, RZ ;  /* 0x000000120a0a7c10 */ /* 0x000fe4000ff3e0ff */
[----:B------:R-:W-:Y:S02]  /*5510*/  SHF.L.U64.HI R6, R3, 0x2, R6 ;  /* 0x0000000203067819 */ /* 0x000fe40000010206 */
[----:B------:R-:W-:-:S02]  /*5520*/  IADD3.X R9, PT, PT, R2, UR17, RZ, P0, !PT ;  /* 0x0000001102097c10 */ /* 0x000fc400087fe4ff */
[----:B------:R-:W-:Y:S01]  /*5530*/  IADD3.X R11, PT, PT, R2, UR19, RZ, P1, !PT ;  /* 0x00000013020b7c10 */ /* 0x000fe20008ffe4ff */
[----:B------:R-:W-:Y:S01]  /*5540*/  IMAD.MOV.U32 R2, RZ, RZ, R8 ;  /* 0x000000ffff027224 */ /* 0x000fe200078e0008 */
[C---:B------:R-:W-:Y:S02]  /*5550*/  IADD3.X R3, PT, PT, R6.reuse, UR17, RZ, P0, !PT ;  /* 0x0000001106037c10 */ /* 0x040fe400087fe4ff */
[----:B------:R-:W-:Y:S01]  /*5560*/  IADD3.X R7, PT, PT, R6, UR19, RZ, P1, !PT ;  /* 0x0000001306077c10 */ /* 0x000fe20008ffe4ff */
[----:B------:R-:W-:Y:S01]  /*5570*/  IMAD.MOV.U32 R6, RZ, RZ, R10 ;  /* 0x000000ffff067224 */ /* 0x000fe200078e000a */
        /* <DEDUP_REMOVED lines=12> */
.L_x_286:
[----:B------:R-:W-:Y:S01]  /*5640*/  ISETP.NE.AND P2, PT, R2, R8, PT ;  /* 0x000000080200720c */ /* 0x000fe20003f45270 */
[----:B------:R-:W-:Y:S01]  /*5650*/  BSSY.RECONVERGENT B0, `(.L_x_291) ;  /* 0x000000e000007945 */ /* 0x000fe20003800200 */
[----:B------:R-:W-:Y:S02]  /*5660*/  ISETP.NE.AND P0, PT, R22, R25, PT ;  /* 0x000000191600720c */ /* 0x000fe40003f05270 */
[----:B------:R-:W-:Y:S02]  /*5670*/  ISETP.NE.AND P4, PT, R8, R10, PT ;  /* 0x0000000a0800720c */ /* 0x000fe40003f85270 */
[----:B------:R-:W-:-:S07]  /*5680*/  ISETP.NE.AND P1, PT, R10, R12, PT ;  /* 0x0000000c0a00720c */ /* 0x000fce0003f25270 */
[----:B------:R-:W-:Y:S06]  /*5690*/  @!P2 BRA `(.L_x_292) ;  /* 0x000000000024a947 */ /* 0x000fec0003800000 */
        /* <DEDUP_REMOVED lines=9> */
.L_x_292:
[----:B------:R-:W-:Y:S05]  /*5730*/  BSYNC.RECONVERGENT B0 ;  /* 0x0000000000007941 */ /* 0x000fea0003800200 */
.L_x_291:
        /* <DEDUP_REMOVED lines=11> */
.L_x_294:
[----:B------:R-:W-:Y:S05]  /*57f0*/  BSYNC.RECONVERGENT B0 ;  /* 0x0000000000007941 */ /* 0x000fea0003800200 */
.L_x_293:
        /* <DEDUP_REMOVED lines=16> */
.L_x_296:
[----:B------:R-:W-:Y:S05]  /*5900*/  BSYNC.RECONVERGENT B0 ;  /* 0x0000000000007941 */ /* 0x000fea0003800200 */
.L_x_295:
[----:B------:R-:W-:Y:S04]  /*5910*/  BSSY.RECONVERGENT B0, `(.L_x_297) ;  /* 0x000000b000007945 */ /* 0x000fe80003800200 */
[----:B------:R-:W-:Y:S05]  /*5920*/  @!P2 BRA `(.L_x_298) ;  /* 0x000000000024a947 */ /* 0x000fea0003800000 */
[----:B------:R-:W3:Y:S01]  /*5930*/  LDCU.128 UR4, c[0x0][0x390] ;  /* 0x00007200ff0477ac */ /* 0x000ee20008000c00 */
[C---:B012---:R-:W-:Y:S01]  /*5940*/  IMAD.SHL.U32 R4, R39.reuse, 0x4, RZ ;  /* 0x0000000427047824 */ /* 0x047fe200078e00ff */
[----:B------:R-:W-:-:S04]  /*5950*/  SHF.L.U64.HI R39, R39, 0x2, R38 ;  /* 0x0000000227277819 */ /* 0x000fc80000010226 */
[C---:B---3--:R-:W-:Y:S02]  /*5960*/  IADD3 R2, P1, PT, R4.reuse, UR4, RZ ;  /* 0x0000000404027c10 */ /* 0x048fe4000ff3e0ff */
[----:B------:R-:W-:Y:S02]  /*5970*/  IADD3 R4, P2, PT, R4, UR6, RZ ;  /* 0x0000000604047c10 */ /* 0x000fe4000ff5e0ff */
[C---:B------:R-:W-:Y:S02]  /*5980*/  IADD3.X R3, PT, PT, R39.reuse, UR5, RZ, P1, !PT ;  /* 0x0000000527037c10 */ /* 0x040fe40008ffe4ff */
[----:B------:R-:W-:-:S03]  /*5990*/  IADD3.X R5, PT, PT, R39, UR7, RZ, P2, !PT ;  /* 0x0000000727057c10 */ /* 0x000fc600097fe4ff */
[----:B------:R3:W-:Y:S04]  /*59a0*/  STG.E desc[UR8][R2.64], R12 ;  /* 0x0000000c02007986 */ /* 0x0007e8000c101908 */
[----:B------:R3:W-:Y:S02]  /*59b0*/  STG.E desc[UR8][R4.64], R13 ;  /* 0x0000000d04007986 */ /* 0x0007e4000c101908 */
.L_x_298:
[----:B------:R-:W-:Y:S05]  /*59c0*/  BSYNC.RECONVERGENT B0 ;  /* 0x0000000000007941 */ /* 0x000fea0003800200 */
.L_x_297:
[----:B------:R-:W-:Y:S04]  /*59d0*/  BSSY.RECONVERGENT B0, `(.L_x_299) ;  /* 0x000000b000007945 */ /* 0x000fe80003800200 */
[----:B------:R-:W-:Y:S05]  /*59e0*/  @!P3 BRA `(.L_x_300) ;  /* 0x000000000024b947 */ /* 0x000fea0003800000 */
[----:B------:R-:W4:Y:S01]  /*59f0*/  LDCU.128 UR4, c[0x0][0x390] ;  /* 0x00007200ff0477ac */ /* 0x000f220008000c00 */
[C---:B0123--:R-:W-:Y:S01]  /*5a00*/  IMAD.SHL.U32 R4, R35.reuse, 0x4, RZ ;  /* 0x0000000423047824 */ /* 0x04ffe200078e00ff */
[----:B------:R-:W-:-:S04]  /*5a10*/  SHF.L.U64.HI R32, R35, 0x2, R32 ;  /* 0x0000000223207819 */ /* 0x000fc80000010220 */
[C---:B----4-:R-:W-:Y:S02]  /*5a20*/  IADD3 R2, P1, PT, R4.reuse, UR4, RZ ;  /* 0x0000000404027c10 */ /* 0x050fe4000ff3e0ff */
[----:B------:R-:W-:Y:S02]  /*5a30*/  IADD3 R4, P2, PT, R4, UR6, RZ ;  /* 0x0000000604047c10 */ /* 0x000fe4000ff5e0ff */
[C---:B------:R-:W-:Y:S02]  /*5a40*/  IADD3.X R3, PT, PT, R32.reuse, UR5, RZ, P1, !PT ;  /* 0x0000000520037c10 */ /* 0x040fe40008ffe4ff */
[----:B------:R-:W-:-:S03]  /*5a50*/  IADD3.X R5, PT, PT, R32, UR7, RZ, P2, !PT ;  /* 0x0000000720057c10 */ /* 0x000fc600097fe4ff */
[----:B------:R4:W-:Y:S04]  /*5a60*/  STG.E desc[UR8][R2.64], R14 ;  /* 0x0000000e02007986 */ /* 0x0009e8000c101908 */
[----:B------:R4:W-:Y:S02]  /*5a70*/  STG.E desc[UR8][R4.64], R15 ;  /* 0x0000000f04007986 */ /* 0x0009e4000c101908 */
.L_x_300:
[----:B------:R-:W-:Y:S05]  /*5a80*/  BSYNC.RECONVERGENT B0 ;  /* 0x0000000000007941 */ /* 0x000fea0003800200 */
.L_x_299:
[----:B------:R-:W-:Y:S04]  /*5a90*/  BSSY.RECONVERGENT B0, `(.L_x_301) ;  /* 0x000000b000007945 */ /* 0x000fe80003800200 */
[----:B------:R-:W-:Y:S05]  /*5aa0*/  @!P4 BRA `(.L_x_302) ;  /* 0x000000000024c947 */ /* 0x000fea0003800000 */
[----:B------:R-:W5:Y:S01]  /*5ab0*/  LDCU.128 UR4, c[0x0][0x390] ;  /* 0x00007200ff0477ac */ /* 0x000f620008000c00 */
[C---:B01234-:R-:W-:Y:S01]  /*5ac0*/  IMAD.SHL.U32 R4, R6.reuse, 0x4, RZ ;  /* 0x0000000406047824 */ /* 0x05ffe200078e00ff */
[----:B------:R-:W-:-:S04]  /*5ad0*/  SHF.L.U64.HI R37, R6, 0x2, R37 ;  /* 0x0000000206257819 */ /* 0x000fc80000010225 */
[C---:B-----5:R-:W-:Y:S02]  /*5ae0*/  IADD3 R2, P1, PT, R4.reuse, UR4, RZ ;  /* 0x0000000404027c10 */ /* 0x060fe4000ff3e0ff */
[----:B------:R-:W-:Y:S02]  /*5af0*/  IADD3 R4, P2, PT, R4, UR6, RZ ;  /* 0x0000000604047c10 */ /* 0x000fe4000ff5e0ff */
[C---:B------:R-:W-:Y:S02]  /*5b00*/  IADD3.X R3, PT, PT, R37.reuse, UR5, RZ, P1, !PT ;  /* 0x0000000525037c10 */ /* 0x040fe40008ffe4ff */
[----:B------:R-:W-:-:S03]  /*5b10*/  IADD3.X R5, PT, PT, R37, UR7, RZ, P2, !PT ;  /* 0x0000000725057c10 */ /* 0x000fc600097fe4ff */
[----:B------:R0:W-:Y:S04]  /*5b20*/  STG.E desc[UR8][R2.64], R16 ;  /* 0x0000001002007986 */ /* 0x0001e8000c101908 */
[----:B------:R0:W-:Y:S02]  /*5b30*/  STG.E desc[UR8][R4.64], R17 ;  /* 0x0000001104007986 */ /* 0x0001e4000c101908 */
.L_x_302:
[----:B------:R-:W-:Y:S05]  /*5b40*/  BSYNC.RECONVERGENT B0 ;  /* 0x0000000000007941 */ /* 0x000fea0003800200 */
.L_x_301:
        /* <DEDUP_REMOVED lines=11> */
.L_x_304:
[----:B------:R-:W-:Y:S05]  /*5c00*/  BSYNC.RECONVERGENT B0 ;  /* 0x0000000000007941 */ /* 0x000fea0003800200 */
.L_x_303:
        /* <DEDUP_REMOVED lines=11> */
.L_x_306:
[----:B------:R-:W-:Y:S05]  /*5cc0*/  BSYNC.RECONVERGENT B0 ;  /* 0x0000000000007941 */ /* 0x000fea0003800200 */
.L_x_305:
[----:B------:R-:W-:Y:S05]  /*5cd0*/  @!P0 EXIT ;  /* 0x000000000000894d */ /* 0x000fea0003800000 */
[----:B------:R-:W5:Y:S01]  /*5ce0*/  LDCU.128 UR4, c[0x0][0x390] ;  /* 0x00007200ff0477ac */ /* 0x000f620008000c00 */
[C---:B01234-:R-:W-:Y:S01]  /*5cf0*/  IMAD.SHL.U32 R4, R24.reuse, 0x4, RZ ;  /* 0x0000000418047824 */ /* 0x05ffe200078e00ff */
[----:B------:R-:W-:-:S04]  /*5d00*/  SHF.L.U64.HI R27, R24, 0x2, R27 ;  /* 0x00000002181b7819 */ /* 0x000fc8000001021b */
[C---:B-----5:R-:W-:Y:S02]  /*5d10*/  IADD3 R2, P0, PT, R4.reuse, UR4, RZ ;  /* 0x0000000404027c10 */ /* 0x060fe4000ff1e0ff */
[----:B------:R-:W-:Y:S02]  /*5d20*/  IADD3 R4, P1, PT, R4, UR6, RZ ;  /* 0x0000000604047c10 */ /* 0x000fe4000ff3e0ff */
[C---:B------:R-:W-:Y:S02]  /*5d30*/  IADD3.X R3, PT, PT, R27.reuse, UR5, RZ, P0, !PT ;  /* 0x000000051b037c10 */ /* 0x040fe400087fe4ff */
[----:B------:R-:W-:-:S03]  /*5d40*/  IADD3.X R5, PT, PT, R27, UR7, RZ, P1, !PT ;  /* 0x000000071b057c10 */ /* 0x000fc60008ffe4ff */
[----:B------:R-:W-:Y:S04]  /*5d50*/  STG.E desc[UR8][R2.64], R22 ;  /* 0x0000001602007986 */ /* 0x000fe8000c101908 */
[----:B------:R-:W-:Y:S01]  /*5d60*/  STG.E desc[UR8][R4.64], R23 ;  /* 0x0000001704007986 */ /* 0x000fe2000c101908 */
[----:B------:R-:W-:Y:S05]  /*5d70*/  EXIT ;  /* 0x000000000000794d */ /* 0x000fea0003800000 */
.L_x_227:
[----:B------:R-:W-:-:S04]  /*5d80*/  ISETP.GE.U32.AND P0, PT, R26, 0x1, PT ;  /* 0x000000011a00780c */ /* 0x000fc80003f06070 */
[----:B------:R-:W-:-:S13]  /*5d90*/  ISETP.GE.AND.EX P0, PT, R30, RZ, PT, P0 ;  /* 0x000000ff1e00720c */ /* 0x000fda0003f06300 */
[----:B------:R-:W-:Y:S05]  /*5da0*/  @!P0 EXIT ;  /* 0x000000000000894d */ /* 0x000fea0003800000 */
[----:B------:R-:W-:-:S13]  /*5db0*/  ISETP.NE.AND P0, PT, R39, RZ, PT ;  /* 0x000000ff2700720c */ /* 0x000fda0003f05270 */
[----:B------:R-:W-:Y:S05]  /*5dc0*/  @P0 BRA `(.L_x_307) ;  /* 0x0000002800b40947 */ /* 0x000fea0003800000 */
[----:B------:R-:W0:Y:S08]  /*5dd0*/  LDC.64 R2, c[0x0][0x380] ;  /* 0x0000e000ff027b82 */ /* 0x000e300000000a00 */
[----:B------:R-:W1:Y:S01]  /*5de0*/  LDC.64 R4, c[0x0][0x388] ;  /* 0x0000e200ff047b82 */ /* 0x000e620000000a00 */
[----:B0-----:R-:W-:-:S05]  /*5df0*/  IMAD.WIDE.U32 R2, RZ, 0x2400, R2 ;  /* 0x00002400ff027825 */ /* 0x001fca00078e0002 */
[----:B------:R0:W2:Y:S01]  /*5e00*/  LDG.E.CONSTANT R6, desc[UR8][R2.64] ;  /* 0x0000000802067981 */ /* 0x0000a2000c1e9900 */
[----:B-1----:R-:W-:-:S05]  /*5e10*/  IMAD.WIDE.U32 R4, RZ, 0x2400, R4 ;  /* 0x00002400ff047825 */ /* 0x002fca00078e0004 */
[----:B------:R1:W3:Y:S01]  /*5e20*/  LDG.E.CONSTANT R15, desc[UR8][R4.64] ;  /* 0x00000008040f7981 */ /* 0x0002e2000c1e9900 */
[----:B------:R-:W4:Y:S02]  /*5e30*/  S2R R0, SR_TID.X ;  /* 0x0000000000007919 */ /* 0x000f240000002100 */
[C---:B----4-:R-:W-:Y:S02]  /*5e40*/  LOP3.LUT R7, R0.reuse, 0x1f, RZ, 0xc0, !PT ;  /* 0x0000001f00077812 */ /* 0x050fe400078ec0ff */
[----:B------:R-:W-:-:S05]  /*5e50*/  LOP3.LUT R8, R0, 0x3e0, RZ, 0xc0, !PT ;  /* 0x000003e000087812 */ /* 0x000fca00078ec0ff */
[----:B------:R-:W-:-:S04]  /*5e60*/  IMAD R11, R8, 0x9, R7 ;  /* 0x00000009080b7824 */ /* 0x000fc800078e0207 */
[----:B------:R-:W-:-:S05]  /*5e70*/  VIADD R7, R11, 0x20 ;  /* 0x000000200b077836 */ /* 0x000fca0000000000 */
[----:B------:R-:W-:Y:S01]  /*5e80*/  ISETP.GE.AND P5, PT, R7, UR4, PT ;  /* 0x0000000407007c0c */ /* 0x000fe2000bfa6270 */
[C---:B------:R-:W-:Y:S02]  /*5e90*/  IMAD.SHL.U32 R7, R11.reuse, 0x4, RZ ;  /* 0x000000040b077824 */ /* 0x040fe400078e00ff */
[----:B------:R-:W-:-:S03]  /*5ea0*/  VIADD R8, R11, 0x40 ;  /* 0x000000400b087836 */ /* 0x000fc60000000000 */
[----:B0-----:R-:W-:Y:S02]  /*5eb0*/  IADD3 R2, P2, PT, R2, R7, RZ ;  /* 0x0000000702027210 */ /* 0x001fe40007f5e0ff */
[----:B-1----:R-:W-:Y:S01]  /*5ec0*/  IADD3 R4, P1, PT, R7, R4, RZ ;  /* 0x0000000407047210 */ /* 0x002fe20007f3e0ff */
[C---:B------:R-:W-:Y:S01]  /*5ed0*/  VIADD R7, R11.reuse, 0xc0 ;  /* 0x000000c00b077836 */ /* 0x040fe20000000000 */
[----:B------:R-:W-:Y:S01]  /*5ee0*/  ISETP.GE.AND P0, PT, R8, UR4, PT ;  /* 0x0000000408007c0c */ /* 0x000fe2000bf06270 */
[C---:B------:R-:W-:Y:S01]  /*5ef0*/  VIADD R8, R11.reuse, 0xa0 ;  /* 0x000000a00b087836 */ /* 0x040fe20000000000 */
[----:B------:R-:W-:Y:S01]  /*5f00*/  ISETP.GE.AND P6, PT, R11, UR4, PT ;  /* 0x000000040b007c0c */ /* 0x000fe2000bfc6270 */
[----:B------:R-:W-:Y:S01]  /*5f10*/  IMAD.X R5, RZ, RZ, R5, P1 ;  /* 0x000000ffff057224 */ /* 0x000fe200008e0605 */
[----:B------:R-:W-:Y:S01]  /*5f20*/  ISETP.GE.AND P1, PT, R7, UR4, PT ;  /* 0x0000000407007c0c */ /* 0x000fe2000bf26270 */
[C---:B------:R-:W-:Y:S02]  /*5f30*/  VIADD R9, R11.reuse, 0x60 ;  /* 0x000000600b097836 */ /* 0x040fe40000000000 */
[----:B------:R-:W-:-:S02]  /*5f40*/  VIADD R10, R11, 0x80 ;  /* 0x000000800b0a7836 */ /* 0x000fc40000000000 */
[----:B------:R-:W-:Y:S01]  /*5f50*/  IMAD.X R3, RZ, RZ, R3, P2 ;  /* 0x000000ffff037224 */ /* 0x000fe200010e0603 */
[----:B------:R-:W-:Y:S02]  /*5f60*/  ISETP.GE.AND P2, PT, R8, UR4, PT ;  /* 0x0000000408007c0c */ /* 0x000fe4000bf46270 */
[----:B------:R-:W-:Y:S01]  /*5f70*/  ISETP.GE.AND P4, PT, R9, UR4, PT ;  /* 0x0000000409007c0c */ /* 0x000fe2000bf86270 */
[C---:B------:R-:W-:Y:S01]  /*5f80*/  VIADD R9, R11.reuse, 0x100 ;  /* 0x000001000b097836 */ /* 0x040fe20000000000 */
[----:B------:R-:W-:Y:S01]  /*5f90*/  ISETP.GE.AND P3, PT, R10, UR4, PT ;  /* 0x000000040a007c0c */ /* 0x000fe2000bf66270 */
[----:B------:R-:W-:Y:S02]  /*5fa0*/  VIADD R10, R11, 0xe0 ;  /* 0x000000e00b0a7836 */ /* 0x000fe40000000000 */
[----:B--2---:R-:W-:Y:S02]  /*5fb0*/  IMAD.MOV.U32 R7, RZ, RZ, R6 ;  /* 0x000000ffff077224 */ /* 0x004fe400078e0006 */
[----:B------:R-:W2:Y:S02]  /*5fc0*/  @!P6 LDG.E.CONSTANT R6, desc[UR8][R2.64] ;  /* 0x000000080206e981 */ /* 0x000ea4000c1e9900 */
[----:B------:R-:W-:-:S02]  /*5fd0*/  IMAD.MOV.U32 R8, RZ, RZ, R7 ;  /* 0x000000ffff087224 */ /* 0x000fc400078e0007 */
[----:B---3--:R-:W-:Y:S02]  /*5fe0*/  IMAD.MOV.U32 R17, RZ, RZ, R15 ;  /* 0x000000ffff117224 */ /* 0x008fe400078e000f */
[----:B------:R-:W3:Y:S02]  /*5ff0*/  @!P6 LDG.E.CONSTANT R15, desc[UR8][R4.64] ;  /* 0x00000008040fe981 */ /* 0x000ee4000c1e9900 */
[----:B------:R-:W-:Y:S01]  /*6000*/  IMAD.MOV.U32 R19, RZ, RZ, R17 ;  /* 0x000000ffff137224 */ /* 0x000fe200078e0011 */
[----:B------:R-:W-:Y:S01]  /*6010*/  ISETP.GE.AND P6, PT, R10, UR4, PT ;  /* 0x000000040a007c0c */ /* 0x000fe2000bfc6270 */
[----:B------:R-:W4:Y:S04]  /*6020*/  @!P5 LDG.E.CONSTANT R8, desc[UR8][R2.64+0x80] ;  /* 0x000080080208d981 */ /* 0x000f28000c1e9900 */
[----:B------:R-:W5:Y:S01]  /*6030*/  @!P5 LDG.E.CONSTANT R19, desc[UR8][R4.64+0x80] ;  /* 0x000080080413d981 */ /* 0x000f62000c1e9900 */
[----:B------:R-:W-:Y:S01]  /*6040*/  ISETP.GE.AND P5, PT, R9, UR4, PT ;  /* 0x0000000409007c0c */ /* 0x000fe2000bfa6270 */
[----:B------:R-:W-:-:S02]  /*6050*/  IMAD.MOV.U32 R9, RZ, RZ, R7 ;  /* 0x000000ffff097224 */ /* 0x000fc400078e0007 */
[--C-:B------:R-:W-:Y:S02]  /*6060*/  IMAD.MOV.U32 R10, RZ, RZ, R7.reuse ;  /* 0x000000ffff0a7224 */ /* 0x100fe400078e0007 */
[--C-:B------:R-:W-:Y:S02]  /*6070*/  IMAD.MOV.U32 R11, RZ, RZ, R7.reuse ;  /* 0x000000ffff0b7224 */ /* 0x100fe400078e0007 */
[--C-:B------:R-:W-:Y:S01]  /*6080*/  IMAD.MOV.U32 R12, RZ, RZ, R7.reuse ;  /* 0x000000ffff0c7224 */ /* 0x100fe200078e0007 */
[----:B------:R-:W3:Y:S01]  /*6090*/  @!P0 LDG.E.CONSTANT R9, desc[UR8][R2.64+0x100] ;  /* 0x0001000802098981 */ /* 0x000ee2000c1e9900 */
[--C-:B------:R-:W-:Y:S02]  /*60a0*/  IMAD.MOV.U32 R13, RZ, RZ, R7.reuse ;  /* 0x000000ffff0d7224 */ /* 0x100fe400078e0007 */
[----:B------:R-:W-:Y:S01]  /*60b0*/  IMAD.MOV.U32 R14, RZ, RZ, R7 ;  /* 0x000000ffff0e7224 */ /* 0x000fe200078e0007 */
[----:B------:R-:W5:Y:S04]  /*60c0*/  @!P4 LDG.E.CONSTANT R10, desc[UR8][R2.64+0x180] ;  /* 0x00018008020ac981 */ /* 0x000f68000c1e9900 */
[----:B------:R-:W5:Y:S04]  /*60d0*/  @!P3 LDG.E.CONSTANT R11, desc[UR8][R2.64+0x200] ;  /* 0x00020008020bb981 */ /* 0x000f68000c1e9900 */
[----:B------:R-:W5:Y:S04]  /*60e0*/  @!P2 LDG.E.CONSTANT R12, desc[UR8][R2.64+0x280] ;  /* 0x00028008020ca981 */ /* 0x000f68000c1e9900 */
[----:B------:R-:W5:Y:S04]  /*60f0*/  @!P1 LDG.E.CONSTANT R13, desc[UR8][R2.64+0x300] ;  /* 0x00030008020d9981 */ /* 0x000f68000c1e9900 */
[----:B------:R-:W5:Y:S04]  /*6100*/  @!P6 LDG.E.CONSTANT R14, desc[UR8][R2.64+0x380] ;  /* 0x00038008020ee981 */ /* 0x000f68000c1e9900 */
[----:B------:R0:W5:Y:S01]  /*6110*/  @!P5 LDG.E.CONSTANT R7, desc[UR8][R2.64+0x400] ;  /* 0x000400080207d981 */ /* 0x000162000c1e9900 */
[----:B------:R-:W-:-:S02]  /*6120*/  IMAD.MOV.U32 R20, RZ, RZ, R17 ;  /* 0x000000ffff147224 */ /* 0x000fc400078e0011 */
[--C-:B------:R-:W-:Y:S02]  /*6130*/  IMAD.MOV.U32 R21, RZ, RZ, R17.reuse ;  /* 0x000000ffff157224 */ /* 0x100fe400078e0011 */
[--C-:B------:R-:W-:Y:S02]  /*6140*/  IMAD.MOV.U32 R22, RZ, RZ, R17.reuse ;  /* 0x000000ffff167224 */ /* 0x100fe400078e0011 */
[--C-:B------:R-:W-:Y:S01]  /*6150*/  IMAD.MOV.U32 R23, RZ, RZ, R17.reuse ;  /* 0x000000ffff177224 */ /* 0x100fe200078e0011 */
[----:B------:R-:W5:Y:S01]  /*6160*/  @!P0 LDG.E.CONSTANT R20, desc[UR8][R4.64+0x100] ;  /* 0x0001000804148981 */ /* 0x000f62000c1e9900 */
        /* <DEDUP_REMOVED lines=8> */
[----:B0-----:R-:W0:Y:S01]  /*61f0*/  S2R R2, SR_LANEID ;  /* 0x0000000000027919 */ /* 0x001e220000000000 */
[----:B------:R-:W1:Y:S01]  /*6200*/  S2UR UR5, SR_CgaCtaId ;  /* 0x00000000000579c3 */ /* 0x000e620000008800 */
[----:B------:R-:W-:Y:S01]  /*6210*/  SHF.R.U32.HI R3, RZ, 0x5, R0 ;  /* 0x00000005ff037819 */ /* 0x000fe20000011600 */
[----:B------:R-:W-:-:S02]  /*6220*/  UMOV UR4, 0x400 ;  /* 0x0000040000047882 */ /* 0x000fc40000000000 */
[----:B-1----:R-:W-:Y:S02]  /*6230*/  ULEA UR4, UR5, UR4, 0x18 ;  /* 0x0000000405047291 */ /* 0x002fe4000f8ec0ff */
[----:B0-----:R-:W-:-:S05]  /*6240*/  IMAD R3, R3, 0x120, R2 ;  /* 0x0000012003037824 */ /* 0x001fca00078e0202 */
[----:B------:R-:W-:-:S05]  /*6250*/  LEA R28, R3, UR4, 0x2 ;  /* 0x00000004031c7c11 */ /* 0x000fca000f8e10ff */
[----:B------:R-:W-:Y:S01]  /*6260*/  IMAD R31, R2, 0x20, R28 ;  /* 0x00000020021f7824 */ /* 0x000fe200078e021c */
[C---:B------:R-:W-:Y:S02]  /*6270*/  LEA R32, R0.reuse, UR4, 0x2 ;  /* 0x0000000400207c11 */ /* 0x040fe4000f8e10ff */
[----:B------:R-:W-:Y:S01]  /*6280*/  ISETP.NE.AND P5, PT, R0, RZ, PT ;  /* 0x000000ff0000720c */ /* 0x000fe20003fa5270 */
[----:B------:R-:W-:Y:S01]  /*6290*/  IMAD.MOV.U32 R47, RZ, RZ, RZ ;  /* 0x000000ffff2f7224 */ /* 0x000fe200078e00ff */
[----:B--2---:R-:W-:Y:S04]  /*62a0*/  STS [R28], R6 ;  /* 0x000000061c007388 */ /* 0x004fe80000000800 */
[----:B----4-:R-:W-:Y:S04]  /*62b0*/  STS [R28+0x80], R8 ;  /* 0x000080081c007388 */ /* 0x010fe80000000800 */
[----:B---3--:R-:W-:Y:S04]  /*62c0*/  STS [R28+0x100], R9 ;  /* 0x000100091c007388 */ /* 0x008fe80000000800 */
[----:B-----5:R-:W-:Y:S04]  /*62d0*/  STS [R28+0x180], R10 ;  /* 0x0001800a1c007388 */ /* 0x020fe80000000800 */
[----:B------:R-:W-:Y:S04]  /*62e0*/  STS [R28+0x200], R11 ;  /* 0x0002000b1c007388 */ /* 0x000fe80000000800 */
[----:B------:R-:W-:Y:S04]  /*62f0*/  STS [R28+0x280], R12 ;  /* 0x0002800c1c007388 */ /* 0x000fe80000000800 */
[----:B------:R-:W-:Y:S04]  /*6300*/  STS [R28+0x300], R13 ;  /* 0x0003000d1c007388 */ /* 0x000fe80000000800 */
[----:B------:R-:W-:Y:S04]  /*6310*/  STS [R28+0x380], R14 ;  /* 0x0003800e1c007388 */ /* 0x000fe80000000800 */
[----:B------:R-:W-:Y:S01]  /*6320*/  STS [R28+0x400], R7 ;  /* 0x000400071c007388 */ /* 0x000fe20000000800 */
[----:B------:R-:W-:-:S03]  /*6330*/  NOP ;  /* 0x0000000000007918 */ /* 0x000fc60000000000 */
[----:B------:R-:W0:Y:S04]  /*6340*/  LDS R27, [R31+0x20] ;  /* 0x000020001f1b7984 */ /* 0x000e280000000800 */
[----:B------:R-:W-:Y:S04]  /*6350*/  LDS R2, [R31] ;  /* 0x000000001f027984 */ /* 0x000fe80000000800 */
[----:B------:R-:W1:Y:S04]  /*6360*/  LDS R4, [R31+0x4] ;  /* 0x000004001f047984 */ /* 0x000e680000000800 */
[----:B------:R-:W-:Y:S04]  /*6370*/  LDS R6, [R31+0x8] ;  /* 0x000008001f067984 */ /* 0x000fe80000000800 */
[----:B------:R-:W-:Y:S04]  /*6380*/  LDS R8, [R31+0xc] ;  /* 0x00000c001f087984 */ /* 0x000fe80000000800 */
[----:B------:R-:W-:Y:S04]  /*6390*/  LDS R10, [R31+0x10] ;  /* 0x000010001f0a7984 */ /* 0x000fe80000000800 */
[----:B------:R-:W-:Y:S04]  /*63a0*/  LDS R12, [R31+0x14] ;  /* 0x000014001f0c7984 */ /* 0x000fe80000000800 */
[----:B------:R-:W-:Y:S04]  /*63b0*/  LDS R14, [R31+0x18] ;  /* 0x000018001f0e7984 */ /* 0x000fe80000000800 */
[----:B------:R-:W-:Y:S01]  /*63c0*/  LDS R16, [R31+0x1c] ;  /* 0x00001c001f107984 */ /* 0x000fe20000000800 */
[----:B------:R-:W-:Y:S06]  /*63d0*/  BAR.SYNC.DEFER_BLOCKING 0x0 ;  /* 0x0000000000007b1d */ /* 0x000fec0000010000 */
[----:B------:R-:W-:Y:S04]  /*63e0*/  STS [R28], R15 ;  /* 0x0000000f1c007388 */ /* 0x000fe80000000800 */
[----:B------:R-:W-:Y:S04]  /*63f0*/  STS [R28+0x80], R19 ;  /* 0x000080131c007388 */ /* 0x000fe80000000800 */
[----:B------:R-:W-:Y:S04]  /*6400*/  STS [R28+0x100], R20 ;  /* 0x000100141c007388 */ /* 0x000fe80000000800 */
[----:B------:R2:W-:Y:S04]  /*6410*/  STS [R28+0x180], R21 ;  /* 0x000180151c007388 */ /* 0x0005e80000000800 */
[----:B------:R-:W-:Y:S04]  /*6420*/  STS [R28+0x200], R22 ;  /* 0x000200161c007388 */ /* 0x000fe80000000800 */
[----:B------:R3:W-:Y:S04]  /*6430*/  STS [R28+0x280], R23 ;  /* 0x000280171c007388 */ /* 0x0007e80000000800 */
[----:B------:R-:W-:Y:S04]  /*6440*/  STS [R28+0x300], R24 ;  /* 0x000300181c007388 */ /* 0x000fe80000000800 */
[----:B------:R4:W-:Y:S04]  /*6450*/  STS [R28+0x380], R25 ;  /* 0x000380191c007388 */ /* 0x0009e80000000800 */
[----:B------:R-:W-:Y:S01]  /*6460*/  STS [R28+0x400], R17 ;  /* 0x000400111c007388 */ /* 0x000fe20000000800 */
[----:B------:R-:W-:-:S03]  /*6470*/  NOP ;  /* 0x0000000000007918 */ /* 0x000fc60000000000 */
[----:B------:R-:W5:Y:S04]  /*6480*/  LDS R3, [R31] ;  /* 0x000000001f037984 */ /* 0x000f680000000800 */
[----:B------:R-:W5:Y:S04]  /*6490*/  LDS R5, [R31+0x4] ;  /* 0x000004001f057984 */ /* 0x000f680000000800 */
[----:B------:R-:W5:Y:S04]  /*64a0*/  LDS R7, [R31+0x8] ;  /* 0x000008001f077984 */ /* 0x000f680000000800 */
[----:B------:R-:W-:Y:S04]  /*64b0*/  LDS R9, [R31+0xc] ;  /* 0x00000c001f097984 */ /* 0x000fe80000000800 */
[----:B------:R-:W-:Y:S04]  /*64c0*/  LDS R11, [R31+0x10] ;  /* 0x000010001f0b7984 */ /* 0x000fe80000000800 */
[----:B------:R-:W-:Y:S04]  /*64d0*/  LDS R13, [R31+0x14] ;  /* 0x000014001f0d7984 */ /* 0x000fe80000000800 */
[----:B------:R-:W-:Y:S04]  /*64e0*/  LDS R15, [R31+0x18] ;  /* 0x000018001f0f7984 */ /* 0x000fe80000000800 */
[----:B------:R-:W-:Y:S04]  /*64f0*/  LDS R17, [R31+0x1c] ;  /* 0x00001c001f117984 */ /* 0x000fe80000000800 */
[----:B------:R-:W-:Y:S01]  /*6500*/  LDS R19, [R31+0x20] ;  /* 0x000020001f137984 */ /* 0x000fe20000000800 */
[----:B------:R-:W-:Y:S06]  /*6510*/  BAR.SYNC.DEFER_BLOCKING 0x0 ;  /* 0x0000000000007b1d */ /* 0x000fec0000010000 */
[----:B0-----:R-:W-:Y:S02]  /*6520*/  STS [R32+0x4d8], R27 ;  /* 0x0004d81b20007388 */ /* 0x001fe40000000800 */
[----:B------:R-:W-:Y:S01]  /*6530*/  BAR.SYNC.DEFER_BLOCKING 0x0 ;  /* 0x0000000000007b1d */ /* 0x000fe20000010000 */
[----:B--2---:R-:W-:-:S04]  /*6540*/  IMAD R21, R0, 0x9, RZ ;  /* 0x0000000900157824 */ /* 0x004fc800078e02ff */
[C---:B---3--:R-:W-:Y:S01]  /*6550*/  VIADD R23, R21.reuse, 0x1 ;  /* 0x0000000115177836 */ /* 0x048fe20000000000 */
[----:B------:R-:W0:Y:S04]  /*6560*/  @P5 LDS R18, [R32+0x4d4] ;  /* 0x0004d40020125984 */ /* 0x000e280000000800 */
[----:B------:R-:W-:Y:S02]  /*6570*/  ISETP.EQ.U32.AND P0, PT, R26, R23, PT ;  /* 0x000000171a00720c */ /* 0x000fe40003f02070 */
[----:B-1----:R-:W-:Y:S01]  /*6580*/  ISETP.NE.AND P6, PT, R2, R4, PT ;  /* 0x000000040200720c */ /* 0x002fe20003fc5270 */
[----:B----4-:R-:W-:-:S03]  /*6590*/  VIADD R25, R21, 0x2 ;  /* 0x0000000215197836 */ /* 0x010fc60000000000 */
[----:B------:R-:W-:Y:S02]  /*65a0*/  ISETP.EQ.OR.EX P0, PT, R30, RZ, P6, P0 ;  /* 0x000000ff1e00720c */ /* 0x000fe40003702700 */
[----:B------:R-:W-:Y:S02]  /*65b0*/  ISETP.EQ.U32.AND P1, PT, R26, R25, PT ;  /* 0x000000191a00720c */ /* 0x000fe40003f22070 */
[----:B-----5:R-:W-:Y:S02]  /*65c0*/  SEL R20, R3, RZ, !P0 ;  /* 0x000000ff03147207 */ /* 0x020fe40004000000 */
[----:B------:R-:W-:Y:S01]  /*65d0*/  ISETP.NE.AND P6, PT, R4, R6, PT ;  /* 0x000000060400720c */ /* 0x000fe20003fc5270 */
[----:B------:R-:W-:Y:S02]  /*65e0*/  VIADD R29, R21, 0x3 ;  /* 0x00000003151d7836 */ /* 0x000fe40000000000 */
[----:B------:R-:W-:Y:S01]  /*65f0*/  IMAD.IADD R20, R5, 0x1, R20 ;  /* 0x0000000105147824 */ /* 0x000fe200078e0214 */
[----:B------:R-:W-:-:S02]  /*6600*/  ISETP.EQ.OR.EX P1, PT, R30, RZ, P6, P1 ;  /* 0x000000ff1e00720c */ /* 0x000fc40003722710 */
[----:B------:R-:W-:Y:S01]  /*6610*/  ISETP.NE.U32.AND P4, PT, R26, R21, PT ;  /* 0x000000151a00720c */ /* 0x000fe20003f85070 */
[----:B------:R-:W-:Y:S01]  /*6620*/  VIADD R23, R21, 0x4 ;  /* 0x0000000415177836 */ /* 0x000fe20000000000 */
[----:B------:R-:W-:Y:S01]  /*6630*/  SEL R20, R20, RZ, !P1 ;  /* 0x000000ff14147207 */ /* 0x000fe20004800000 */
[----:B------:R-:W-:Y:S01]  /*6640*/  IMAD.MOV.U32 R25, RZ, RZ, 0x1 ;  /* 0x00000001ff197424 */ /* 0x000fe200078e00ff */
[----:B------:R-:W-:Y:S02]  /*6650*/  ISETP.NE.AND.EX P4, PT, R30, RZ, PT, P4 ;  /* 0x000000ff1e00720c */ /* 0x000fe40003f85340 */
[----:B------:R-:W-:Y:S02]  /*6660*/  ISETP.EQ.U32.AND P2, PT, R26, R29, PT ;  /* 0x0000001d1a00720c */ /* 0x000fe40003f42070 */
[----:B------:R-:W-:Y:S01]  /*6670*/  ISETP.NE.AND P6, PT, R6, R8, PT ;  /* 0x000000080600720c */ /* 0x000fe20003fc5270 */
[----:B------:R-:W-:Y:S01]  /*6680*/  IMAD.IADD R20, R7, 0x1, R20 ;  /* 0x0000000107147824 */ /* 0x000fe200078e0214 */
[----:B------:R-:W-:-:S02]  /*6690*/  SEL R0, RZ, 0x1, P4 ;  /* 0x00000001ff007807 */ /* 0x000fc40002000000 */
[----:B------:R-:W-:Y:S02]  /*66a0*/  SEL R47, R47, RZ, P4 ;  /* 0x000000ff2f2f7207 */ /* 0x000fe40002000000 */
[----:B------:R-:W-:Y:S02]  /*66b0*/  ISETP.EQ.OR.EX P2, PT, R30, RZ, P6, P2 ;  /* 0x000000ff1e00720c */ /* 0x000fe40003742720 */
[----:B0-----:R-:W-:-:S04]  /*66c0*/  @P5 ISETP.NE.AND P3, PT, R18, R2, PT ;  /* 0x000000021200520c */ /* 0x001fc80003f65270 */
[----:B------:R-:W-:Y:S02]  /*66d0*/  @P5 SEL R25, RZ, 0x1, !P3 ;  /* 0x00000001ff195807 */ /* 0x000fe40005800000 */
[----:B------:R-:W-:Y:S01]  /*66e0*/  ISETP.EQ.U32.AND P3, PT, R26, R23, PT ;  /* 0x000000171a00720c */ /* 0x000fe20003f62070 */
[----:B------:R-:W-:Y:S01]  /*66f0*/  VIADD R23, R21, 0x7 ;  /* 0x0000000715177836 */ /* 0x000fe20000000000 */
[----:B------:R-:W-:Y:S02]  /*6700*/  @P5 SEL R0, R0, R25, !P4 ;  /* 0x0000001900005207 */ /* 0x000fe40006000000 */
[----:B------:R-:W-:Y:S02]  /*6710*/  SEL R47, R47, RZ, P5 ;  /* 0x000000ff2f2f7207 */ /* 0x000fe40002800000 */
[----:B------:R-:W-:Y:S01]  /*6720*/  ISETP.EQ.U32.AND P4, PT, R26, R23, PT ;  /* 0x000000171a00720c */ /* 0x000fe20003f82070 */
[----:B------:R-:W-:Y:S01]  /*6730*/  VIADD R23, R21, 0x8 ;  /* 0x0000000815177836 */ /* 0x000fe20000000000 */
[----:B------:R-:W-:-:S02]  /*6740*/  SEL R20, R20, RZ, !P2 ;  /* 0x000000ff14147207 */ /* 0x000fc40005000000 */
[----:B------:R-:W-:Y:S02]  /*6750*/  ISETP.NE.AND P5, PT, R8, R10, PT ;  /* 0x0000000a0800720c */ /* 0x000fe40003fa5270 */
[----:B------:R-:W-:Y:S01]  /*6760*/  ISETP.NE.AND P6, PT, R14, R16, PT ;  /* 0x000000100e00720c */ /* 0x000fe20003fc5270 */
[----:B------:R-:W-:Y:S01]  /*6770*/  IMAD.IADD R20, R9, 0x1, R20 ;  /* 0x0000000109147824 */ /* 0x000fe200078e0214 */
[----:B------:R-:W-:Y:S02]  /*6780*/  ISETP.EQ.OR.EX P3, PT, R30, RZ, P5, P3 ;  /* 0x000000ff1e00720c */ /* 0x000fe40002f62730 */
[----:B------:R-:W-:Y:S01]  /*6790*/  ISETP.EQ.U32.AND P5, PT, R26, R23, PT ;  /* 0x000000171a00720c */ /* 0x000fe20003fa2070 */
[----:B------:R-:W-:Y:S01]  /*67a0*/  VIADD R23, R21, 0x5 ;  /* 0x0000000515177836 */ /* 0x000fe20000000000 */
[----:B------:R-:W-:Y:S02]  /*67b0*/  ISETP.EQ.OR.EX P4, PT, R30, RZ, P6, P4 ;  /* 0x000000ff1e00720c */ /* 0x000fe40003782740 */
[----:B------:R-:W-:-:S02]  /*67c0*/  ISETP.NE.AND P6, PT, R16, R27, PT ;  /* 0x0000001b1000720c */ /* 0x000fc40003fc5270 */
[----:B------:R-:W-:Y:S02]  /*67d0*/  SEL R20, R20, RZ, !P3 ;  /* 0x000000ff14147207 */ /* 0x000fe40005800000 */
[----:B------:R-:W-:Y:S02]  /*67e0*/  P2R R22, PR, RZ, 0x4 ;  /* 0x00000004ff167803 */ /* 0x000fe40000000000 */
[----:B------:R-:W-:Y:S02]  /*67f0*/  ISETP.EQ.OR.EX P5, PT, R30, RZ, P6, P5 ;  /* 0x000000ff1e00720c */ /* 0x000fe400037a2750 */
[----:B------:R-:W-:Y:S02]  /*6800*/  ISETP.EQ.U32.AND P6, PT, R26, R23, PT ;  /* 0x000000171a00720c */ /* 0x000fe40003fc2070 */
[----:B------:R-:W-:Y:S01]  /*6810*/  ISETP.NE.AND P2, PT, R10, R12, PT ;  /* 0x0000000c0a00720c */ /* 0x000fe20003f45270 */
[----:B------:R-:W-:Y:S01]  /*6820*/  IMAD.IADD R20, R11, 0x1, R20 ;  /* 0x000000010b147824 */ /* 0x000fe200078e0214 */
[----:B------:R-:W-:-:S02]  /*6830*/  SEL R25, RZ, 0x1, !P0 ;  /* 0x00000001ff197807 */ /* 0x000fc40004000000 */
[----:B------:R-:W-:-:S04]  /*6840*/  ISETP.EQ.OR.EX P6, PT, R30, RZ, P2, P6 ;  /* 0x000000ff1e00720c */ /* 0x000fc800017c2760 */
[----:B------:R-:W-:Y:S02]  /*6850*/  SEL R23, RZ, 0x1, !P6 ;  /* 0x00000001ff177807 */ /* 0x000fe40007000000 */
[----:B------:R-:W-:Y:S02]  /*6860*/  SEL R20, R20, RZ, !P6 ;  /* 0x000000ff14147207 */ /* 0x000fe40007000000 */
[----:B------:R-:W-:Y:S02]  /*6870*/  IADD3 R25, P6, PT, R25, R0, RZ ;  /* 0x0000000019197210 */ /* 0x000fe40007fde0ff */
[----:B------:R-:W-:Y:S01]  /*6880*/  SEL R32, RZ, 0x1, !P1 ;  /* 0x00000001ff207807 */ /* 0x000fe20004800000 */
[----:B------:R-:W-:Y:S02]  /*6890*/  VIADD R21, R21, 0x6 ;  /* 0x0000000615157836 */ /* 0x000fe40000000000 */
[----:B------:R-:W-:Y:S01]  /*68a0*/  IMAD.X R31, RZ, RZ, R47, P6 ;  /* 0x000000ffff1f7224 */ /* 0x000fe200030e062f */
[----:B------:R-:W-:-:S02]  /*68b0*/  IADD3 R32, P6, PT, R25, R32, RZ ;  /* 0x0000002019207210 */ /* 0x000fc40007fde0ff */
[----:B------:R-:W-:-:S03]  /*68c0*/  ISETP.NE.AND P2, PT, R12, R14, PT ;  /* 0x0000000e0c00720c */ /* 0x000fc60003f45270 */
[----:B------:R-:W-:Y:S01]  /*68d0*/  IMAD.X R33, RZ, RZ, R31, P6 ;  /* 0x000000ffff217224 */ /* 0x000fe200030e061f */
[----:B------:R-:W-:Y:S01]  /*68e0*/  ISETP.EQ.U32.AND P6, PT, R26, R21, PT ;  /* 0x000000151a00720c */ /* 0x000fe20003fc2070 */
[----:B------:R-:W-:-:S03]  /*68f0*/  IMAD.IADD R20, R13, 0x1, R20 ;  /* 0x000000010d147824 */ /* 0x000fc600078e0214 */
[----:B------:R-:W-:-:S04]  /*6900*/  ISETP.EQ.OR.EX P6, PT, R30, RZ, P2, P6 ;  /* 0x000000ff1e00720c */ /* 0x000fc800017c2760 */
[----:B------:R-:W-:Y:S02]  /*6910*/  SEL R20, R20, RZ, !P6 ;  /* 0x000000ff14147207 */ /* 0x000fe40007000000 */
[----:B------:R-:W-:-:S03]  /*6920*/  ISETP.NE.AND P2, PT, R22, RZ, PT ;  /* 0x000000ff1600720c */ /* 0x000fc60003f45270 */
[----:B------:R-:W-:Y:S01]  /*6930*/  IMAD.IADD R20, R15, 0x1, R20 ;  /* 0x000000010f147824 */ /* 0x000fe200078e0214 */
[----:B------:R-:W-:Y:S02]  /*6940*/  SEL R25, RZ, 0x1, !P2 ;  /* 0x00000001ff197807 */ /* 0x000fe40005000000 */
[----:B------:R-:W-:Y:S02]  /*6950*/  SEL R21, RZ, 0x1, !P6 ;  /* 0x00000001ff157807 */ /* 0x000fe40007000000 */
[----:B------:R-:W-:Y:S02]  /*6960*/  SEL R20, R20, RZ, !P4 ;  /* 0x000000ff14147207 */ /* 0x000fe40006000000 */
[----:B------:R-:W-:Y:S02]  /*6970*/  IADD3 R34, P6, PT, R32, R25, RZ ;  /* 0x0000001920227210 */ /* 0x000fe40007fde0ff */
[----:B------:R-:W-:Y:S01]  /*6980*/  SEL R25, RZ, 0x1, !P3 ;  /* 0x00000001ff197807 */ /* 0x000fe20005800000 */
[----:B------:R-:W-:-:S02]  /*6990*/  IMAD.IADD R20, R17, 0x1, R20 ;  /* 0x0000000111147824 */ /* 0x000fc400078e0214 */
[----:B------:R-:W-:Y:S01]  /*69a0*/  IMAD.X R35, RZ, RZ, R33, P6 ;  /* 0x000000ffff237224 */ /* 0x000fe200030e0621 */
[----:B------:R-:W-:Y:S02]  /*69b0*/  IADD3 R36, P6, PT, R34, R25, RZ ;  /* 0x0000001922247210 */ /* 0x000fe40007fde0ff */
[----:B------:R-:W-:-:S03]  /*69c0*/  SEL R20, R20, RZ, !P5 ;  /* 0x000000ff14147207 */ /* 0x000fc60006800000 */
[----:B------:R-:W-:Y:S01]  /*69d0*/  IMAD.X R37, RZ, RZ, R35, P6 ;  /* 0x000000ffff257224 */ /* 0x000fe200030e0623 */
[----:B------:R-:W-:Y:S01]  /*69e0*/  IADD3 R38, P6, PT, R36, R23, RZ ;  /* 0x0000001724267210 */ /* 0x000fe20007fde0ff */
[----:B------:R-:W-:Y:S01]  /*69f0*/  IMAD.IADD R20, R19, 0x1, R20 ;  /* 0x0000000113147824 */ /* 0x000fe200078e0214 */
[----:B------:R-:W-:-:S03]  /*6a00*/  SEL R23, RZ, 0x1, !P4 ;  /* 0x00000001ff177807 */ /* 0x000fc60006000000 */
[----:B------:R-:W-:Y:S01]  /*6a10*/  IMAD.X R39, RZ, RZ, R37, P6 ;  /* 0x000000ffff277224 */ /* 0x000fe200030e0625 */
[----:B------:R-:W-:Y:S01]  /*6a20*/  IADD3 R40, P6, PT, R38, R21, RZ ;  /* 0x0000001526287210 */ /* 0x000fe20007fde0ff */
[----:B------:R-:W0:Y:S01]  /*6a30*/  SHFL.UP PT, R19, R20, 0x1, RZ ;  /* 0x0420000014137989 */ /* 0x000e2200000e00ff */
[----:B------:R-:W-:Y:S02]  /*6a40*/  SEL R21, RZ, 0x1, !P5 ;  /* 0x00000001ff157807 */ /* 0x000fe40006800000 */
[----:B------:R-:W-:Y:S01]  /*6a50*/  IADD3 R42, P5, PT, R40, R23, RZ ;  /* 0x00000017282a7210 */ /* 0x000fe20007fbe0ff */
[----:B------:R-:W-:-:S04]  /*6a60*/  IMAD.X R41, RZ, RZ, R39, P6 ;  /* 0x000000ffff297224 */ /* 0x000fc800030e0627 */
[----:B------:R-:W-:Y:S01]  /*6a70*/  IMAD.X R43, RZ, RZ, R41, P5 ;  /* 0x000000ffff2b7224 */ /* 0x000fe200028e0629 */
[----:B------:R-:W-:-:S05]  /*6a80*/  IADD3 R24, P5, PT, R42, R21, RZ ;  /* 0x000000152a187210 */ /* 0x000fca0007fbe0ff */
[----:B------:R-:W-:Y:S01]  /*6a90*/  IMAD.X R25, RZ, RZ, R43, P5 ;  /* 0x000000ffff197224 */ /* 0x000fe200028e062b */
[----:B------:R-:W-:-:S04]  /*6aa0*/  ISETP.NE.U32.AND P5, PT, R24, RZ, PT ;  /* 0x000000ff1800720c */ /* 0x000fc80003fa5070 */
[----:B------:R-:W-:-:S04]  /*6ab0*/  ISETP.NE.AND.EX P5, PT, R25, RZ, PT, P5 ;  /* 0x000000ff1900720c */ /* 0x000fc80003fa5350 */
[----:B0-----:R-:W-:Y:S02]  /*6ac0*/  SEL R23, R19, RZ, !P5 ;  /* 0x000000ff13177207 */ /* 0x001fe40006800000 */
[----:B------:R-:W0:Y:S01]  /*6ad0*/  S2R R19, SR_LANEID ;  /* 0x0000000000137919 */ /* 0x000e220000000000 */
[----:B------:R-:W1:Y:S04]  /*6ae0*/  SHFL.UP PT, R21, R24, 0x1, RZ ;  /* 0x0420000018157989 */ /* 0x000e6800000e00ff */
[----:B------:R-:W2:Y:S01]  /*6af0*/  SHFL.UP PT, R22, R25, 0x1, RZ ;  /* 0x0420000019167989 */ /* 0x000ea200000e00ff */
[----:B0-----:R-:W-:-:S04]  /*6b00*/  ISETP.GE.AND P5, PT, R19, 0x1, PT ;  /* 0x000000011300780c */ /* 0x001fc80003fa6270 */
[----:B------:R-:W-:-:S05]  /*6b10*/  SEL R23, R23, RZ, P5 ;  /* 0x000000ff17177207 */ /* 0x000fca0002800000 */
[----:B------:R-:W-:-:S05]  /*6b20*/  IMAD.IADD R23, R20, 0x1, R23 ;  /* 0x0000000114177824 */ /* 0x000fca00078e0217 */
[----:B------:R-:W0:Y:S01]  /*6b30*/  SHFL.UP PT, R20, R23, 0x2, RZ ;  /* 0x0440000017147989 */ /* 0x000e2200000e00ff */
[----:B-1----:R-:W-:Y:S02]  /*6b40*/  SEL R21, R21, RZ, P5 ;  /* 0x000000ff15157207 */ /* 0x002fe40002800000 */
[----:B--2---:R-:W-:Y:S02]  /*6b50*/  SEL R22, R22, RZ, P5 ;  /* 0x000000ff16167207 */ /* 0x004fe40002800000 */
[----:B------:R-:W-:-:S05]  /*6b60*/  IADD3 R29, P5, PT, R21, R24, RZ ;  /* 0x00000018151d7210 */ /* 0x000fca0007fbe0ff */
[----:B------:R-:W-:Y:S01]  /*6b70*/  IMAD.X R28, R22, 0x1, R25, P5 ;  /* 0x00000001161c7824 */ /* 0x000fe200028e0619 */
[----:B------:R-:W-:-:S04]  /*6b80*/  ISETP.NE.U32.AND P5, PT, R29, RZ, PT ;  /* 0x000000ff1d00720c */ /* 0x000fc80003fa5070 */
[----:B------:R-:W-:Y:S01]  /*6b90*/  ISETP.NE.AND.EX P5, PT, R28, RZ, PT, P5 ;  /* 0x000000ff1c00720c */ /* 0x000fe20003fa5350 */
[----:B------:R-:W1:Y:S03]  /*6ba0*/  SHFL.UP PT, R21, R28, 0x2, RZ ;  /* 0x044000001c157989 */ /* 0x000e6600000e00ff */
[----:B0-----:R-:W-:Y:S02]  /*6bb0*/  SEL R22, R20, RZ, !P5 ;  /* 0x000000ff14167207 */ /* 0x001fe40006800000 */
[----:B------:R-:W0:Y:S01]  /*6bc0*/  SHFL.UP PT, R20, R29, 0x2, RZ ;  /* 0x044000001d147989 */ /* 0x000e2200000e00ff */
[----:B------:R-:W-:-:S04]  /*6bd0*/  ISETP.GE.AND P5, PT, R19, 0x2, PT ;  /* 0x000000021300780c */ /* 0x000fc80003fa6270 */
[----:B------:R-:W-:-:S05]  /*6be0*/  SEL R22, R22, RZ, P5 ;  /* 0x000000ff16167207 */ /* 0x000fca0002800000 */
[----:B------:R-:W-:Y:S01]  /*6bf0*/  IMAD.IADD R22, R23, 0x1, R22 ;  /* 0x0000000117167824 */ /* 0x000fe200078e0216 */
[----:B-1----:R-:W-:Y:S02]  /*6c00*/  SEL R21, R21, RZ, P5 ;  /* 0x000000ff15157207 */ /* 0x002fe40002800000 */
        /* <DEDUP_REMOVED lines=32> */
[----:B------:R-:W1:Y:S01]  /*6e10*/  SHFL.UP PT, R21, R24, 0x10, RZ ;  /* 0x0600000018157989 */ /* 0x000e6200000e00ff */
[----:B------:R-:W2:Y:S02]  /*6e20*/  S2R R44, SR_TID.X ;  /* 0x00000000002c7919 */ /* 0x000ea40000002100 */
[----:B0-----:R-:W-:Y:S02]  /*6e30*/  SEL R23, R20, RZ, !P5 ;  /* 0x000000ff14177207 */ /* 0x001fe40006800000 */
[----:B------:R-:W0:Y:S01]  /*6e40*/  SHFL.UP PT, R20, R25, 0x10, RZ ;  /* 0x0600000019147989 */ /* 0x000e2200000e00ff */
[----:B------:R-:W-:-:S04]  /*6e50*/  ISETP.GE.AND P5, PT, R19, 0x10, PT ;  /* 0x000000101300780c */ /* 0x000fc80003fa6270 */
[----:B------:R-:W-:Y:S02]  /*6e60*/  SEL R23, R23, RZ, P5 ;  /* 0x000000ff17177207 */ /* 0x000fe40002800000 */
[----:B-1----:R-:W-:-:S03]  /*6e70*/  SEL R21, R21, RZ, P5 ;  /* 0x000000ff15157207 */ /* 0x002fc60002800000 */
[----:B------:R-:W-:Y:S01]  /*6e80*/  IMAD.IADD R45, R22, 0x1, R23 ;  /* 0x00000001162d7824 */ /* 0x000fe200078e0217 */
[----:B0-----:R-:W-:Y:S02]  /*6e90*/  SEL R20, R20, RZ, P5 ;  /* 0x000000ff14147207 */ /* 0x001fe40002800000 */
[----:B------:R-:W-:Y:S02]  /*6ea0*/  ISETP.NE.AND P5, PT, R19, 0x1f, PT ;  /* 0x0000001f1300780c */ /* 0x000fe40003fa5270 */
[----:B------:R-:W-:Y:S02]  /*6eb0*/  IADD3 R20, P6, PT, R20, R25, RZ ;  /* 0x0000001914147210 */ /* 0x000fe40007fde0ff */
[----:B--2---:R-:W-:-:S03]  /*6ec0*/  SHF.R.U32.HI R46, RZ, 0x5, R44 ;  /* 0x00000005ff2e7819 */ /* 0x004fc6000001162c */
[----:B------:R-:W-:-:S06]  /*6ed0*/  IMAD.X R21, R21, 0x1, R24, P6 ;  /* 0x0000000115157824 */ /* 0x000fcc00030e0618 */
[----:B------:R-:W-:-:S05]  /*6ee0*/  @!P5 LEA R48, R46, UR4, 0x4 ;  /* 0x000000042e30dc11 */ /* 0x000fca000f8e20ff */
[----:B------:R-:W-:Y:S04]  /*6ef0*/  @!P5 STS.64 [R48], R20 ;  /* 0x000000143000d388 */ /* 0x000fe80000000a00 */
[----:B------:R-:W-:Y:S01]  /*6f00*/  @!P5 STS [R48+0x8], R45 ;  /* 0x0000082d3000d388 */ /* 0x000fe20000000800 */
[----:B------:R-:W-:Y:S06]  /*6f10*/  BAR.SYNC.DEFER_BLOCKING 0x0 ;  /* 0x0000000000007b1d */ /* 0x000fec0000010000 */
[----:B------:R-:W-:Y:S04]  /*6f20*/  LDS.64 R22, [UR4+0x10] ;  /* 0x00001004ff167984 */ /* 0x000fe80008000a00 */
[----:B------:R-:W0:Y:S04]  /*6f30*/  LDS.64 R24, [UR4] ;  /* 0x00000004ff187984 */ /* 0x000e280008000a00 */
[----:B------:R-:W1:Y:S01]  /*6f40*/  LDS.64 R28, [UR4+0x20] ;  /* 0x00002004ff1c7984 */ /* 0x000e620008000a00 */
[----:B0-----:R-:W-:-:S05]  /*6f50*/  IADD3 R53, P5, PT, R24, R22, RZ ;  /* 0x0000001618357210 */ /* 0x001fca0007fbe0ff */
[----:B------:R-:W-:Y:S01]  /*6f60*/  IMAD.X R55, R25, 0x1, R23, P5 ;  /* 0x0000000119377824 */ /* 0x000fe200028e0617 */
[----:B------:R-:W-:Y:S02]  /*6f70*/  ISETP.NE.U32.AND P5, PT, R22, RZ, PT ;  /* 0x000000ff1600720c */ /* 0x000fe40003fa5070 */
[----:B------:R-:W0:Y:S02]  /*6f80*/  LDS R22, [UR4+0x8] ;  /* 0x00000804ff167984 */ /* 0x000e240008000800 */
[----:B------:R-:W-:Y:S02]  /*6f90*/  ISETP.NE.AND.EX P5, PT, R23, RZ, PT, P5 ;  /* 0x000000ff1700720c */ /* 0x000fe40003fa5350 */
[----:B------:R-:W2:Y:S01]  /*6fa0*/  LDS R23, [UR4+0x18] ;  /* 0x00001804ff177984 */ /* 0x000ea20008000800 */
[----:B-1----:R-:W-:-:S05]  /*6fb0*/  IADD3 R51, P6, PT, R28, R53, RZ ;  /* 0x000000351c337210 */ /* 0x002fca0007fde0ff */
[----:B------:R-:W-:Y:S01]  /*6fc0*/  IMAD.X R49, R29, 0x1, R55, P6 ;  /* 0x000000011d317824 */ /* 0x000fe200030e0637 */
[----:B------:R-:W-:-:S04]  /*6fd0*/  ISETP.NE.AND P6, PT, R46, 0x2, PT ;  /* 0x000000022e00780c */ /* 0x000fc80003fc5270 */
[----:B------:R-:W-:Y:S02]  /*6fe0*/  SEL R48, R53, R24, !P6 ;  /* 0x0000001835307207 */ /* 0x000fe40007000000 */
[----:B------:R-:W-:Y:S02]  /*6ff0*/  SEL R50, R55, R25, !P6 ;  /* 0x0000001937327207 */ /* 0x000fe40007000000 */
[----:B------:R-:W1:Y:S01]  /*7000*/  LDS R25, [UR4+0x28] ;  /* 0x00002804ff197984 */ /* 0x000e620008000800 */
[----:B0-----:R-:W-:Y:S02]  /*7010*/  SEL R24, R22, RZ, !P5 ;  /* 0x000000ff16187207 */ /* 0x001fe40006800000 */
[----:B------:R-:W-:-:S03]  /*7020*/  ISETP.NE.U32.AND P5, PT, R28, RZ, PT ;  /* 0x000000ff1c00720c */ /* 0x000fc60003fa5070 */
[----:B--2---:R-:W-:Y:S01]  /*7030*/  IMAD.IADD R23, R23, 0x1, R24 ;  /* 0x0000000117177824 */ /* 0x004fe200078e0218 */
[----:B------:R-:W-:-:S04]  /*7040*/  ISETP.NE.AND.EX P5, PT, R29, RZ, PT, P5 ;  /* 0x000000ff1d00720c */ /* 0x000fc80003fa5350 */
[C---:B------:R-:W-:Y:S02]  /*7050*/  SEL R24, R23.reuse, R22, !P6 ;  /* 0x0000001617187207 */ /* 0x040fe40007000000 */
[----:B------:R-:W-:Y:S02]  /*7060*/  SEL R28, R23, RZ, !P5 ;  /* 0x000000ff171c7207 */ /* 0x000fe40006800000 */
[----:B------:R-:W0:Y:S01]  /*7070*/  LDS.64 R22, [UR4+0x30] ;  /* 0x00003004ff167984 */ /* 0x000e220008000a00 */
[----:B------:R-:W-:Y:S02]  /*7080*/  ISETP.NE.AND P5, PT, R46, 0x3, PT ;  /* 0x000000032e00780c */ /* 0x000fe40003fa5270 */
[----:B-1----:R-:W-:Y:S02]  /*7090*/  IMAD.IADD R25, R25, 0x1, R28 ;  /* 0x0000000119197824 */ /* 0x002fe400078e021c */
[----:B------:R-:W-:Y:S02]  /*70a0*/  SEL R48, R51, R48, !P5 ;  /* 0x0000003033307207 */ /* 0x000fe40006800000 */
[----:B------:R-:W-:-:S02]  /*70b0*/  SEL R50, R49, R50, !P5 ;  /* 0x0000003231327207 */ /* 0x000fc40006800000 */
[----:B------:R-:W-:Y:S02]  /*70c0*/  SEL R24, R25, R24, !P5 ;  /* 0x0000001819187207 */ /* 0x000fe40006800000 */
[----:B0-----:R-:W-:-:S04]  /*70d0*/  ISETP.NE.U32.AND P5, PT, R22, RZ, PT ;  /* 0x000000ff1600720c */ /* 0x001fc80003fa5070 */
[----:B------:R-:W-:Y:S02]  /*70e0*/  ISETP.NE.AND.EX P5, PT, R23, RZ, PT, P5 ;  /* 0x000000ff1700720c */ /* 0x000fe40003fa5350 */
[----:B------:R-:W-:Y:S02]  /*70f0*/  IADD3 R51, P6, PT, R22, R51, RZ ;  /* 0x0000003316337210 */ /* 0x000fe40007fde0ff */
[----:B------:R-:W-:Y:S02]  /*7100*/  SEL R28, R25, RZ, !P5 ;  /* 0x000000ff191c7207 */ /* 0x000fe40006800000 */
[----:B------:R-:W0:Y:S01]  /*7110*/  LDS R25, [UR4+0x38] ;  /* 0x00003804ff197984 */ /* 0x000e220008000800 */
[----:B------:R-:W-:-:S03]  /*7120*/  IMAD.X R53, R23, 0x1, R49, P6 ;  /* 0x0000000117357824 */ /* 0x000fc600030e0631 */
[----:B------:R-:W1:Y:S01]  /*7130*/  LDS.64 R22, [UR4+0x40] ;  /* 0x00004004ff167984 */ /* 0x000e620008000a00 */
[----:B------:R-:W-:-:S04]  /*7140*/  ISETP.NE.AND P5, PT, R46, 0x4, PT ;  /* 0x000000042e00780c */ /* 0x000fc80003fa5270 */
[----:B------:R-:W-:Y:S02]  /*7150*/  SEL R48, R51, R48, !P5 ;  /* 0x0000003033307207 */ /* 0x000fe40006800000 */
[----:B------:R-:W-:Y:S01]  /*7160*/  SEL R50, R53, R50, !P5 ;  /* 0x0000003235327207 */ /* 0x000fe20006800000 */
[----:B0-----:R-:W-:-:S05]  /*7170*/  IMAD.IADD R25, R25, 0x1, R28 ;  /* 0x0000000119197824 */ /* 0x001fca00078e021c */
[----:B------:R-:W-:Y:S02]  /*7180*/  SEL R24, R25, R24, !P5 ;  /* 0x0000001819187207 */ /* 0x000fe40006800000 */
[----:B-1----:R-:W-:-:S04]  /*7190*/  ISETP.NE.U32.AND P5, PT, R22, RZ, PT ;  /* 0x000000ff1600720c */ /* 0x002fc80003fa5070 */
        /* <DEDUP_REMOVED lines=12> */
[----:B------:R-:W-:-:S04]  /*7260*/  ISETP.NE.AND.EX P5, PT, R23, RZ, PT, P5 ;  /* 0x000000ff1700720c */ /* 0x000fc80003fa5350 */
[----:B------:R-:W-:Y:S02]  /*7270*/  SEL R28, R25, RZ, !P5 ;  /* 0x000000ff191c7207 */ /* 0x000fe40006800000 */
[----:B------:R-:W0:Y:S01]  /*7280*/  LDS R25, [UR4+0x58] ;  /* 0x00005804ff197984 */ /* 0x000e220008000800 */
[----:B------:R-:W-:-:S05]  /*7290*/  IADD3 R49, P6, PT, R22, R49, RZ ;  /* 0x0000003116317210 */ /* 0x000fca0007fde0ff */
[----:B------:R-:W-:Y:S02]  /*72a0*/  IMAD.X R51, R23, 0x1, R29, P6 ;  /* 0x0000000117337824 */ /* 0x000fe400030e061d */
[----:B------:R-:W1:Y:S01]  /*72b0*/  LDS.64 R22, [UR4+0x60] ;  /* 0x00006004ff167984 */ /* 0x000e620008000a00 */
[----:B------:R-:W-:-:S03]  /*72c0*/  ISETP.NE.AND P5, PT, R46, 0x6, PT ;  /* 0x000000062e00780c */ /* 0x000fc60003fa5270 */
[----:B------:R-:W-:Y:S01]  /*72d0*/  SHFL.UP PT, R20, R20, 0x1, RZ ;  /* 0x0420000014147989 */ /* 0x000fe200000e00ff */
[----:B------:R-:W-:Y:S01]  /*72e0*/  SEL R50, R51, R50, !P5 ;  /* 0x0000003233327207 */ /* 0x000fe20006800000 */
[----:B0-----:R-:W-:Y:S01]  /*72f0*/  IMAD.IADD R25, R25, 0x1, R28 ;  /* 0x0000000119197824 */ /* 0x001fe200078e021c */
[----:B------:R-:W-:Y:S02]  /*7300*/  SEL R28, R49, R48, !P5 ;  /* 0x00000030311c7207 */ /* 0x000fe40006800000 */
[----:B------:R-:W0:Y:S01]  /*7310*/  LDS R48, [UR4+0x68] ;  /* 0x00006804ff307984 */ /* 0x000e220008000800 */
[----:B-1----:R-:W-:-:S05]  /*7320*/  IADD3 R49, P6, PT, R22, R49, RZ ;  /* 0x0000003116317210 */ /* 0x002fca0007fde0ff */
[----:B------:R-:W-:Y:S01]  /*7330*/  IMAD.X R29, R23, 0x1, R51, P6 ;  /* 0x00000001171d7824 */ /* 0x000fe200030e0633 */
[----:B------:R-:W-:Y:S02]  /*7340*/  SEL R51, R25, R24, !P5 ;  /* 0x0000001819337207 */ /* 0x000fe40006800000 */
[----:B------:R-:W-:Y:S01]  /*7350*/  ISETP.NE.U32.AND P5, PT, R22, RZ, PT ;  /* 0x000000ff1600720c */ /* 0x000fe20003fa5070 */
[----:B------:R-:W1:Y:S03]  /*7360*/  SHFL.UP PT, R21, R21, 0x1, RZ ;  /* 0x0420000015157989 */ /* 0x000e6600000e00ff */
[----:B------:R-:W-:-:S04]  /*7370*/  ISETP.NE.AND.EX P5, PT, R23, RZ, PT, P5 ;  /* 0x000000ff1700720c */ /* 0x000fc80003fa5350 */
[----:B------:R-:W-:Y:S02]  /*7380*/  SEL R25, R25, RZ, !P5 ;  /* 0x000000ff19197207 */ /* 0x000fe40006800000 */
[----:B------:R-:W-:Y:S02]  /*7390*/  ISETP.NE.AND P5, PT, R46, 0x7, PT ;  /* 0x000000072e00780c */ /* 0x000fe40003fa5270 */
[----:B------:R-:W-:Y:S02]  /*73a0*/  ISETP.GE.U32.AND P6, PT, R44, 0x20, PT ;  /* 0x000000202c00780c */ /* 0x000fe40003fc6070 */
[----:B------:R-:W-:Y:S02]  /*73b0*/  SEL R22, R49, R28, !P5 ;  /* 0x0000001c31167207 */ /* 0x000fe40006800000 */
[----:B------:R-:W-:Y:S01]  /*73c0*/  SEL R23, R29, R50, !P5 ;  /* 0x000000321d177207 */ /* 0x000fe20006800000 */
[----:B0-----:R-:W-:-:S05]  /*73d0*/  IMAD.IADD R48, R48, 0x1, R25 ;  /* 0x0000000130307824 */ /* 0x001fca00078e0219 */
[----:B------:R-:W-:Y:S02]  /*73e0*/  SEL R51, R48, R51, !P5 ;  /* 0x0000003330337207 */ /* 0x000fe40006800000 */
[----:B------:R-:W-:Y:S02]  /*73f0*/  ISETP.NE.AND P5, PT, R19, RZ, PT ;  /* 0x000000ff1300720c */ /* 0x000fe40003fa5270 */
[----:B------:R-:W-:Y:S02]  /*7400*/  SEL R22, R22, RZ, P6 ;  /* 0x000000ff16167207 */ /* 0x000fe40003000000 */
[----:B------:R-:W-:Y:S02]  /*7410*/  SEL R25, R20, RZ, P5 ;  /* 0x000000ff14197207 */ /* 0x000fe40002800000 */
[----:B------:R-:W-:Y:S02]  /*7420*/  SEL R19, R23, RZ, P6 ;  /* 0x000000ff17137207 */ /* 0x000fe40003000000 */
[----:B-1----:R-:W-:-:S02]  /*7430*/  SEL R28, R21, RZ, P5 ;  /* 0x000000ff151c7207 */ /* 0x002fc40002800000 */
[----:B------:R-:W-:Y:S01]  /*7440*/  IADD3 R25, P6, PT, R25, R22, RZ ;  /* 0x0000001619197210 */ /* 0x000fe20007fde0ff */
[----:B------:R-:W0:Y:S04]  /*7450*/  SHFL.UP PT, R45, R45, 0x1, RZ ;  /* 0x042000002d2d7989 */ /* 0x000e2800000e00ff */
[----:B------:R-:W-:Y:S01]  /*7460*/  IMAD.X R28, R28, 0x1, R19, P6 ;  /* 0x000000011c1c7824 */ /* 0x000fe200030e0613 */
[----:B------:R-:W-:-:S04]  /*7470*/  ISETP.GE.U32.AND P6, PT, R44, 0x20, PT ;  /* 0x000000202c00780c */ /* 0x000fc80003fc6070 */
[----:B------:R-:W-:Y:S02]  /*7480*/  SEL R19, R51, RZ, P6 ;  /* 0x000000ff33137207 */ /* 0x000fe40003000000 */
[----:B------:R-:W-:-:S05]  /*7490*/  IADD3 R23, P6, PT, R25, R0, RZ ;  /* 0x0000000019177210 */ /* 0x000fca0007fde0ff */
[----:B------:R-:W-:Y:S01]  /*74a0*/  IMAD.X R22, R28, 0x1, R47, P6 ;  /* 0x000000011c167824 */ /* 0x000fe200030e062f */
[----:B------:R-:W-:-:S04]  /*74b0*/  ISETP.NE.U32.AND P6, PT, R20, RZ, PT ;  /* 0x000000ff1400720c */ /* 0x000fc80003fc5070 */
[----:B------:R-:W-:-:S04]  /*74c0*/  ISETP.NE.AND.EX P6, PT, R21, RZ, PT, P6 ;  /* 0x000000ff1500720c */ /* 0x000fc80003fc5360 */
[----:B------:R-:W-:-:S05]  /*74d0*/  SEL R20, R19, RZ, !P6 ;  /* 0x000000ff13147207 */ /* 0x000fca0007000000 */
[----:B0-----:R-:W-:Y:S01]  /*74e0*/  @P5 IMAD.IADD R19, R45, 0x1, R20 ;  /* 0x000000012d135824 */ /* 0x001fe200078e0214 */
[----:B------:R-:W-:-:S04]  /*74f0*/  ISETP.NE.U32.AND P5, PT, R0, RZ, PT ;  /* 0x000000ff0000720c */ /* 0x000fc80003fa5070 */
[----:B------:R-:W-:-:S04]  /*7500*/  ISETP.NE.AND.EX P5, PT, R47, RZ, PT, P5 ;  /* 0x000000ff2f00720c */ /* 0x000fc80003fa5350 */
[----:B------:R-:W-:-:S05]  /*7510*/  SEL R20, R19, RZ, !P5 ;  /* 0x000000ff13147207 */ /* 0x000fca0006800000 */
[----:B------:R-:W-:-:S05]  /*7520*/  IMAD.IADD R3, R3, 0x1, R20 ;  /* 0x0000000103037824 */ /* 0x000fca00078e0214 */
[----:B------:R-:W-:-:S05]  /*7530*/  SEL R20, R3, RZ, !P0 ;  /* 0x000000ff03147207 */ /* 0x000fca0004000000 */
[----:B------:R-:W-:-:S05]  /*7540*/  IMAD.IADD R5, R5, 0x1, R20 ;  /* 0x0000000105057824 */ /* 0x000fca00078e0214 */
[----:B------:R-:W-:-:S05]  /*7550*/  SEL R20, R5, RZ, !P1 ;  /* 0x000000ff05147207 */ /* 0x000fca0004800000 */
[----:B------:R-:W-:-:S05]  /*7560*/  IMAD.IADD R7, R7, 0x1, R20 ;  /* 0x0000000107077824 */ /* 0x000fca00078e0214 */
[----:B------:R-:W-:-:S05]  /*7570*/  SEL R20, R7, RZ, !P2 ;  /* 0x000000ff07147207 */ /* 0x000fca0005000000 */
[----:B------:R-:W-:Y:S02]  /*7580*/  IMAD.IADD R9, R9, 0x1, R20 ;  /* 0x0000000109097824 */ /* 0x000fe400078e0214 */
[----:B------:R-:W-:-:S03]  /*7590*/  IMAD R44, R44, 0x9, RZ ;  /* 0x000000092c2c7824 */ /* 0x000fc600078e02ff */
[----:B------:R-:W-:Y:S01]  /*75a0*/  SEL R20, R9, RZ, !P3 ;  /* 0x000000ff09147207 */ /* 0x000fe20005800000 */
[----:B------:R-:W-:Y:S01]  /*75b0*/  VIADD R21, R44, 0x5 ;  /* 0x000000052c157836 */ /* 0x000fe20000000000 */
[----:B------:R-:W-:-:S03]  /*75c0*/  ISETP.NE.AND P6, PT, R10, R12, PT ;  /* 0x0000000c0a00720c */ /* 0x000fc60003fc5270 */
[----:B------:R-:W-:-:S05]  /*75d0*/  IMAD.IADD R11, R11, 0x1, R20 ;  /* 0x000000010b0b7824 */ /* 0x000fca00078e0214 */
[----:B------:R-:W-:Y:S02]  /*75e0*/  SEL R20, R11, RZ, !P6 ;  /* 0x000000ff0b147207 */ /* 0x000fe40007000000 */
[----:B------:R-:W-:-:S04]  /*75f0*/  ISETP.NE.U32.AND P6, PT, R26, R21, PT ;  /* 0x000000151a00720c */ /* 0x000fc80003fc5070 */
[----:B------:R-:W-:-:S04]  /*7600*/  ISETP.NE.AND.EX P6, PT, R30, RZ, PT, P6 ;  /* 0x000000ff1e00720c */ /* 0x000fc80003fc5360 */
[----:B------:R-:W-:Y:S02]  /*7610*/  SEL R44, R20, RZ, P6 ;  /* 0x000000ff142c7207 */ /* 0x000fe40003000000 */
[----:B------:R-:W0:Y:S01]  /*7620*/  LDS.64 R20, [UR4+0x70] ;  /* 0x00007004ff147984 */ /* 0x000e220008000a00 */
[----:B------:R-:W1:Y:S02]  /*7630*/  S2R R24, SR_TID.X ;  /* 0x0000000000187919 */ /* 0x000e640000002100 */
[----:B------:R-:W-:Y:S01]  /*7640*/  IMAD.IADD R13, R13, 0x1, R44 ;  /* 0x000000010d0d7824 */ /* 0x000fe200078e022c */
[----:B------:R-:W-:-:S04]  /*7650*/  ISETP.NE.AND P6, PT, R12, R14, PT ;  /* 0x0000000e0c00720c */ /* 0x000fc80003fc5270 */
[----:B------:R-:W-:Y:S02]  /*7660*/  SEL R45, R13, RZ, !P6 ;  /* 0x000000ff0d2d7207 */ /* 0x000fe40007000000 */
[----:B0-----:R-:W-:-:S05]  /*7670*/  IADD3 R44, P6, PT, R20, R49, RZ ;  /* 0x00000031142c7210 */ /* 0x001fca0007fde0ff */
[----:B------:R-:W-:Y:S01]  /*7680*/  IMAD.X R29, R21, 0x1, R29, P6 ;  /* 0x00000001151d7824 */ /* 0x000fe200030e061d */
[----:B------:R-:W-:Y:S01]  /*7690*/  ISETP.NE.U32.AND P6, PT, R20, RZ, PT ;  /* 0x000000ff1400720c */ /* 0x000fe20003fc5070 */
[----:B-1----:R-:W-:-:S03]  /*76a0*/  IMAD R20, R24, 0x9, RZ ;  /* 0x0000000918147824 */ /* 0x002fc600078e02ff */
[----:B------:R-:W-:Y:S01]  /*76b0*/  ISETP.NE.AND.EX P6, PT, R21, RZ, PT, P6 ;  /* 0x000000ff1500720c */ /* 0x000fe20003fc5360 */
[----:B------:R-:W-:-:S03]  /*76c0*/  VIADD R21, R20, 0x6 ;  /* 0x0000000614157836 */ /* 0x000fc60000000000 */
[----:B------:R-:W-:Y:S02]  /*76d0*/  SEL R20, R48, RZ, !P6 ;  /* 0x000000ff30147207 */ /* 0x000fe40007000000 */
[----:B------:R-:W-:Y:S02]  /*76e0*/  ISETP.NE.U32.AND P6, PT, R26, R21, PT ;  /* 0x000000151a00720c */ /* 0x000fe40003fc5070 */
[----:B------:R-:W-:Y:S02]  /*76f0*/  SEL R21, RZ, 0x1, !P0 ;  /* 0x00000001ff157807 */ /* 0x000fe40004000000 */
[----:B------:R-:W-:-:S03]  /*7700*/  ISETP.NE.AND.EX P6, PT, R30, RZ, PT, P6 ;  /* 0x000000ff1e00720c */ /* 0x000fc60003fc5360 */
[----:B------:R-:W-:Y:S01]  /*7710*/  IMAD.IADD R0, R21, 0x1, R0 ;  /* 0x0000000115007824 */ /* 0x000fe200078e0200 */
[----:B------:R-:W-:Y:S01]  /*7720*/  SEL R50, R45, RZ, P6 ;  /* 0x000000ff2d327207 */ /* 0x000fe20003000000 */
[----:B------:R-:W0:Y:S03]  /*7730*/  LDS R21, [UR4+0x78] ;  /* 0x00007804ff157984 */ /* 0x000e260008000800 */
[----:B------:R-:W-:-:S05]  /*7740*/  IADD3 R0, P6, PT, R25, R0, RZ ;  /* 0x0000000019007210 */ /* 0x000fca0007fde0ff */
[----:B------:R-:W-:Y:S01]  /*7750*/  IMAD.X R31, R28, 0x1, R31, P6 ;  /* 0x000000011c1f7824 */ /* 0x000fe200030e061f */
        /* <DEDUP_REMOVED lines=12> */
[----:B------:R-:W-:-:S04]  /*7820*/  ISETP.GE.U32.AND P6, PT, R44, 0x101, PT ;  /* 0x000001012c00780c */ /* 0x000fc80003fc6070 */
[----:B------:R-:W-:Y:S01]  /*7830*/  ISETP.GE.AND.EX P6, PT, R29, RZ, PT, P6 ;  /* 0x000000ff1d00720c */ /* 0x000fe20003fc6360 */
[----:B------:R-:W-:Y:S01]  /*7840*/  IMAD.IADD R15, R15, 0x1, R50 ;  /* 0x000000010f0f7824 */ /* 0x000fe200078e0232 */
[----:B------:R-:W-:Y:S04]  /*7850*/  BSSY.RECONVERGENT B0, `(.L_x_308) ;  /* 0x00000f0000007945 */ /* 0x000fe80003800200 */
[----:B------:R-:W-:Y:S01]  /*7860*/  SEL R32, R15, RZ, !P4 ;  /* 0x000000ff0f207207 */ /* 0x000fe20006000000 */
[----:B0-----:R-:W-:-:S04]  /*7870*/  IMAD.IADD R36, R21, 0x1, R20 ;  /* 0x0000000115247824 */ /* 0x001fc800078e0214 */
[----:B------:R-:W-:Y:S02]  /*7880*/  IMAD.IADD R17, R17, 0x1, R32 ;  /* 0x0000000111117824 */ /* 0x000fe400078e0220 */
[----:B------:R-:W-:Y:S05]  /*7890*/  @!P6 BRA `(.L_x_309) ;  /* 0x0000000400d0e947 */ /* 0x000fea0003800000 */
[----:B------:R-:W-:Y:S01]  /*78a0*/  BAR.SYNC.DEFER_BLOCKING 0x0 ;  /* 0x0000000000007b1d */ /* 0x000fe20000010000 */
[----:B------:R-:W-:Y:S01]  /*78b0*/  IMAD.MOV.U32 R33, RZ, RZ, 0x9 ;  /* 0x00000009ff217424 */ /* 0x000fe200078e00ff */
[----:B------:R-:W-:Y:S02]  /*78c0*/  @P5 LEA R25, R25, UR4, 0x3 ;  /* 0x0000000419195c11 */ /* 0x000fe4000f8e18ff */
[----:B------:R-:W-:Y:S01]  /*78d0*/  @P0 LEA R23, R23, UR4, 0x3 ;  /* 0x0000000417170c11 */ /* 0x000fe2000f8e18ff */
[-C--:B------:R-:W-:Y:S01]  /*78e0*/  IMAD R21, R24, R33.reuse, 0x5 ;  /* 0x0000000518157424 */ /* 0x080fe200078e0221 */
[----:B------:R-:W-:Y:S01]  /*78f0*/  @P1 LEA R0, R0, UR4, 0x3 ;  /* 0x0000000400001c11 */ /* 0x000fe2000f8e18ff */
[----:B------:R-:W-:Y:S01]  /*7900*/  IMAD R31, R24, R33, 0x6 ;  /* 0x00000006181f7424 */ /* 0x000fe200078e0221 */
[----:B------:R-:W-:Y:S01]  /*7910*/  @P2 LEA R45, R45, UR4, 0x3 ;  /* 0x000000042d2d2c11 */ /* 0x000fe2000f8e18ff */
[----:B------:R-:W0:Y:S01]  /*7920*/  LDCU.128 UR16, c[0x0][0x390] ;  /* 0x00007200ff1077ac */ /* 0x000e220008000c00 */
[----:B------:R-:W-:Y:S01]  /*7930*/  ISETP.NE.U32.AND P6, PT, R26, R21, PT ;  /* 0x000000151a00720c */ /* 0x000fe20003fc5070 */
[----:B------:R-:W-:Y:S01]  /*7940*/  IMAD R21, R24, R33, 0x8 ;  /* 0x0000000818157424 */ /* 0x000fe200078e0221 */
[----:B------:R-:W-:Y:S01]  /*7950*/  @P3 LEA R34, R34, UR4, 0x3 ;  /* 0x0000000422223c11 */ /* 0x000fe2000f8e18ff */
[----:B------:R-:W-:Y:S01]  /*7960*/  BSSY.RECONVERGENT B1, `(.L_x_310) ;  /* 0x0000066000017945 */ /* 0x000fe20003800200 */
[----:B------:R-:W-:Y:S01]  /*7970*/  @P4 LEA R40, R40, UR4, 0x3 ;  /* 0x0000000428284c11 */ /* 0x000fe2000f8e18ff */
[----:B------:R1:W-:Y:S01]  /*7980*/  @P5 STS.64 [R25], R18 ;  /* 0x0000001219005388 */ /* 0x0003e20000000a00 */
[----:B------:R-:W-:-:S03]  /*7990*/  ISETP.NE.AND P5, PT, R10, R12, PT ;  /* 0x0000000c0a00720c */ /* 0x000fc60003fa5270 */
[----:B------:R1:W-:Y:S01]  /*79a0*/  @P0 STS.64 [R23], R2 ;  /* 0x0000000217000388 */ /* 0x0003e20000000a00 */
[----:B------:R-:W-:Y:S02]  /*79b0*/  ISETP.NE.U32.AND P0, PT, R26, R31, PT ;  /* 0x0000001f1a00720c */ /* 0x000fe40003f05070 */
[----:B------:R-:W-:Y:S01]  /*79c0*/  ISETP.NE.AND.EX P5, PT, R30, RZ, !P5, P6 ;  /* 0x000000ff1e00720c */ /* 0x000fe20006fa5360 */
[----:B------:R1:W-:Y:S01]  /*79d0*/  @P1 STS.64 [R0], R4 ;  /* 0x0000000400001388 */ /* 0x0003e20000000a00 */
[----:B------:R-:W-:Y:S02]  /*79e0*/  ISETP.NE.AND P1, PT, R12, R14, PT ;  /* 0x0000000e0c00720c */ /* 0x000fe40003f25270 */
[----:B------:R-:W-:Y:S01]  /*79f0*/  ISETP.NE.U32.AND P6, PT, R26, R21, PT ;  /* 0x000000151a00720c */ /* 0x000fe20003fc5070 */
[----:B------:R1:W-:Y:S01]  /*7a00*/  @P2 STS.64 [R45], R6 ;  /* 0x000000062d002388 */ /* 0x0003e20000000a00 */
[----:B------:R-:W-:Y:S02]  /*7a10*/  ISETP.NE.AND.EX P0, PT, R30, RZ, !P1, P0 ;  /* 0x000000ff1e00720c */ /* 0x000fe40004f05300 */
[----:B------:R-:W-:Y:S01]  /*7a20*/  ISETP.NE.AND P1, PT, R16, R27, PT ;  /* 0x0000001b1000720c */ /* 0x000fe20003f25270 */
[----:B------:R1:W-:Y:S03]  /*7a30*/  @P3 STS.64 [R34], R8 ;  /* 0x0000000822003388 */ /* 0x0003e60000000a00 */
[----:B------:R-:W-:-:S02]  /*7a40*/  ISETP.NE.AND.EX P6, PT, R30, RZ, !P1, P6 ;  /* 0x000000ff1e00720c */ /* 0x000fc40004fc5360 */
[----:B------:R-:W-:-:S05]  /*7a50*/  @!P5 LEA R47, R47, UR4, 0x3 ;  /* 0x000000042f2fdc11 */ /* 0x000fca000f8e18ff */
[----:B------:R-:W-:Y:S01]  /*7a60*/  @!P0 LEA R38, R38, UR4, 0x3 ;  /* 0x0000000426268c11 */ /* 0x000fe2000f8e18ff */
[----:B------:R1:W-:Y:S04]  /*7a70*/  @!P5 STS.64 [R47], R10 ;  /* 0x0000000a2f00d388 */ /* 0x0003e80000000a00 */
[----:B------:R1:W-:Y:S01]  /*7a80*/  @!P0 STS.64 [R38], R12 ;  /* 0x0000000c26008388 */ /* 0x0003e20000000a00 */
[----:B------:R-:W-:Y:S02]  /*7a90*/  ISETP.GT.U32.AND P0, PT, R44, R24, PT ;  /* 0x000000182c00720c */ /* 0x000fe40003f04070 */
[----:B------:R-:W-:Y:S01]  /*7aa0*/  @!P6 LEA R42, R42, UR4, 0x3 ;  /* 0x000000042a2aec11 */ /* 0x000fe2000f8e18ff */
[----:B------:R1:W-:Y:S01]  /*7ab0*/  @P4 STS.64 [R40], R14 ;  /* 0x0000000e28004388 */ /* 0x0003e20000000a00 */
[----:B------:R-:W-:-:S03]  /*7ac0*/  ISETP.GT.U32.AND.EX P0, PT, R29, RZ, PT, P0 ;  /* 0x000000ff1d00720c */ /* 0x000fc60003f04100 */
[----:B------:R1:W-:Y:S01]  /*7ad0*/  @!P6 STS.64 [R42], R16 ;  /* 0x000000102a00e388 */ /* 0x0003e20000000a00 */
[----:B------:R-:W-:Y:S09]  /*7ae0*/  BAR.SYNC.DEFER_BLOCKING 0x0 ;  /* 0x0000000000007b1d */ /* 0x000ff20000010000 */
[----:B0-----:R-:W-:Y:S05]  /*7af0*/  @!P0 BRA `(.L_x_311) ;  /* 0x0000000400308947 */ /* 0x001fea0003800000 */
[----:B-1----:R-:W-:Y:S01]  /*7b00*/  IMAD.MOV.U32 R19, RZ, RZ, R24 ;  /* 0x000000ffff137224 */ /* 0x002fe200078e0018 */
[----:B------:R-:W-:Y:S01]  /*7b10*/  BSSY.RECONVERGENT B2, `(.L_x_312) ;  /* 0x000002b000027945 */ /* 0x000fe20003800200 */
[----:B------:R-:W-:-:S03]  /*7b20*/  IMAD.MOV.U32 R18, RZ, RZ, RZ ;  /* 0x000000ffff127224 */ /* 0x000fc600078e00ff */
        /* <DEDUP_REMOVED lines=9> */
[----:B------:R-:W-:Y:S05]  /*7bc0*/  @!P1 BRA `(.L_x_313) ;  /* 0x00000000007c9947 */ /* 0x000fea0003800000 */
        /* <DEDUP_REMOVED lines=14> */
.L_x_314:
        /* <DEDUP_REMOVED lines=17> */
.L_x_313:
[----:B------:R-:W-:Y:S05]  /*7dc0*/  BSYNC.RECONVERGENT B2 ;  /* 0x0000000000027941 */ /* 0x000fea0003800200 */
.L_x_312:
[----:B------:R-:W-:Y:S05]  /*7dd0*/  @!P0 BRA `(.L_x_311) ;  /* 0x0000000000788947 */ /* 0x000fea0003800000 */
.L_x_315:
        /* <DEDUP_REMOVED lines=30> */
.L_x_311:
[----:B------:R-:W-:Y:S05]  /*7fc0*/  BSYNC.RECONVERGENT B1 ;  /* 0x0000000000017941 */ /* 0x000fea0003800200 */
.L_x_310:
[----:B------:R-:W-:Y:S05]  /*7fd0*/  BRA `(.L_x_316) ;  /* 0x0000000400dc7947 */ /* 0x000fea0003800000 */
.L_x_309:
[----:B------:R-:W-:Y:S01]  /*7fe0*/  IMAD.MOV.U32 R37, RZ, RZ, 0x9 ;  /* 0x00000009ff257424 */ /* 0x000fe200078e00ff */
[----:B------:R-:W-:Y:S03]  /*7ff0*/  BSSY.RECONVERGENT B1, `(.L_x_317) ;  /* 0x000000d000017945 */ /* 0x000fe60003800200 */
[CC--:B------:R-:W-:Y:S02]  /*8000*/  IMAD R49, R24.reuse, R37.reuse, 0x5 ;  /* 0x0000000518317424 */ /* 0x0c0fe400078e0225 */
[----:B------:R-:W-:Y:S01]  /*8010*/  IMAD R51, R24, R37, 0x6 ;  /* 0x0000000618337424 */ /* 0x000fe200078e0225 */
        /* <DEDUP_REMOVED lines=10> */
.L_x_318:
[----:B------:R-:W-:Y:S05]  /*80c0*/  BSYNC.RECONVERGENT B1 ;  /* 0x0000000000017941 */ /* 0x000fea0003800200 */
.L_x_317:
[----:B------:R-:W-:Y:S01]  /*80d0*/  BSSY.RECONVERGENT B1, `(.L_x_319) ;  /* 0x000000e000017945 */ /* 0x000fe20003800200 */
[----:B------:R-:W-:Y:S01]  /*80e0*/  ISETP.NE.U32.AND P6, PT, R26, R49, PT ;  /* 0x000000311a00720c */ /* 0x000fe20003fc5070 */
[----:B------:R-:W-:Y:S01]  /*80f0*/  IMAD R37, R24, R37, 0x8 ;  /* 0x0000000818257424 */ /* 0x000fe200078e0225 */
[----:B------:R-:W-:Y:S01]  /*8100*/  ISETP.NE.U32.AND P5, PT, R26, R51, PT ;  /* 0x000000331a00720c */ /* 0x000fe20003fa5070 */
[----:B------:R-:W-:-:S12]  /*8110*/  @!P0 BRA `(.L_x_320) ;  /* 0x0000000000248947 */ /* 0x000fd80003800000 */
[----:B------:R-:W1:Y:S01]  /*8120*/  LDCU.128 UR12, c[0x0][0x390] ;  /* 0x00007200ff0c77ac */ /* 0x000e620008000c00 */
[C---:B0-----:R-:W-:Y:S01]  /*8130*/  IMAD.SHL.U32 R20, R23.reuse, 0x4, RZ ;  /* 0x0000000417147824 */ /* 0x041fe200078e00ff */
[----:B------:R-:W-:-:S04]  /*8140*/  SHF.L.U64.HI R22, R23, 0x2, R22 ;  /* 0x0000000217167819 */ /* 0x000fc80000010216 */
[----:B-1----:R-:W-:-:S04]  /*8150*/  IADD3 R18, P0, PT, R20, UR12, RZ ;  /* 0x0000000c14127c10 */ /* 0x002fc8000ff1e0ff */
[----:B------:R-:W-:Y:S02]  /*8160*/  IADD3.X R19, PT, PT, R22, UR13, RZ, P0, !PT ;  /* 0x0000000d16137c10 */ /* 0x000fe400087fe4ff */
[----:B------:R-:W-:-:S03]  /*8170*/  IADD3 R20, P0, PT, R20, UR14, RZ ;  /* 0x0000000e14147c10 */ /* 0x000fc6000ff1e0ff */
[----:B------:R1:W-:Y:S01]  /*8180*/  STG.E desc[UR8][R18.64], R2 ;  /* 0x0000000212007986 */ /* 0x0003e2000c101908 */
[----:B------:R-:W-:-:S05]  /*8190*/  IADD3.X R21, PT, PT, R22, UR15, RZ, P0, !PT ;  /* 0x0000000f16157c10 */ /* 0x000fca00087fe4ff */
[----:B------:R1:W-:Y:S04]  /*81a0*/  STG.E desc[UR8][R20.64], R3 ;  /* 0x0000000314007986 */ /* 0x0003e8000c101908 */
.L_x_320:
[----:B------:R-:W-:Y:S05]  /*81b0*/  BSYNC.RECONVERGENT B1 ;  /* 0x0000000000017941 */ /* 0x000fea0003800200 */
.L_x_319:
[----:B------:R-:W-:Y:S01]  /*81c0*/  BSSY.RECONVERGENT B1, `(.L_x_321) ;  /* 0x000000c000017945 */ /* 0x000fe20003800200 */
[----:B------:R-:W-:-:S03]  /*81d0*/  ISETP.NE.U32.AND P0, PT, R26, R37, PT ;  /* 0x000000251a00720c */ /* 0x000fc60003f05070 */
[----:B------:R-:W-:Y:S10]  /*81e0*/  @!P1 BRA `(.L_x_322) ;  /* 0x0000000000249947 */ /* 0x000ff40003800000 */
        /* <DEDUP_REMOVED lines=9> */
.L_x_322:
[----:B------:R-:W-:Y:S05]  /*8280*/  BSYNC.RECONVERGENT B1 ;  /* 0x0000000000017941 */ /* 0x000fea0003800200 */
.L_x_321:
[----:B------:R-:W-:Y:S04]  /*8290*/  BSSY.RECONVERGENT B1, `(.L_x_323) ;  /* 0x000000b000017945 */ /* 0x000fe80003800200 */
[----:B------:R-:W-:Y:S05]  /*82a0*/  @!P2 BRA `(.L_x_324) ;  /* 0x000000000024a947 */ /* 0x000fea0003800000 */
[----:B------:R-:W1:Y:S01]  /*82b0*/  LDCU.128 UR12, c[0x0][0x390] ;  /* 0x00007200ff0c77ac */ /* 0x000e620008000c00 */
[C---:B--2---:R-:W-:Y:S01]  /*82c0*/  IMAD.SHL.U32 R4, R45.reuse, 0x4, RZ ;  /* 0x000000042d047824 */ /* 0x044fe200078e00ff */
[----:B------:R-:W-:-:S04]  /*82d0*/  SHF.L.U64.HI R46, R45, 0x2, R46 ;  /* 0x000000022d2e7819 */ /* 0x000fc8000001022e */
[C---:B-1----:R-:W-:Y:S02]  /*82e0*/  IADD3 R2, P1, PT, R4.reuse, UR12, RZ ;  /* 0x0000000c04027c10 */ /* 0x042fe4000ff3e0ff */
[----:B------:R-:W-:Y:S02]  /*82f0*/  IADD3 R4, P2, PT, R4, UR14, RZ ;  /* 0x0000000e04047c10 */ /* 0x000fe4000ff5e0ff */
[C---:B------:R-:W-:Y:S02]  /*8300*/  IADD3.X R3, PT, PT, R46.reuse, UR13, RZ, P1, !PT ;  /* 0x0000000d2e037c10 */ /* 0x040fe40008ffe4ff */
[----:B------:R-:W-:-:S03]  /*8310*/  IADD3.X R5, PT, PT, R46, UR15, RZ, P2, !PT ;  /* 0x0000000f2e057c10 */ /* 0x000fc600097fe4ff */
[----:B------:R3:W-:Y:S04]  /*8320*/  STG.E desc[UR8][R2.64], R6 ;  /* 0x0000000602007986 */ /* 0x0007e8000c101908 */
[----:B------:R3:W-:Y:S02]  /*8330*/  STG.E desc[UR8][R4.64], R7 ;  /* 0x0000000704007986 */ /* 0x0007e4000c101908 */
.L_x_324:
[----:B------:R-:W-:Y:S05]  /*8340*/  BSYNC.RECONVERGENT B1 ;  /* 0x0000000000017941 */ /* 0x000fea0003800200 */
.L_x_323:
[----:B------:R-:W-:Y:S04]  /*8350*/  BSSY.RECONVERGENT B1, `(.L_x_325) ;  /* 0x000000b000017945 */ /* 0x000fe80003800200 */
[----:B------:R-:W-:Y:S05]  /*8360*/  @!P3 BRA `(.L_x_326) ;  /* 0x000000000024b947 */ /* 0x000fea0003800000 */
[----:B------:R-:W1:Y:S01]  /*8370*/  LDCU.128 UR12, c[0x0][0x390] ;  /* 0x00007200ff0c77ac */ /* 0x000e620008000c00 */
[C---:B--23--:R-:W-:Y:S01]  /*8380*/  IMAD.SHL.U32 R4, R34.reuse, 0x4, RZ ;  /* 0x0000000422047824 */ /* 0x04cfe200078e00ff */
[----:B------:R-:W-:-:S04]  /*8390*/  SHF.L.U64.HI R35, R34, 0x2, R35 ;  /* 0x0000000222237819 */ /* 0x000fc80000010223 */
[C---:B-1----:R-:W-:Y:S02]  /*83a0*/  IADD3 R2, P1, PT, R4.reuse, UR12, RZ ;  /* 0x0000000c04027c10 */ /* 0x042fe4000ff3e0ff */
[----:B------:R-:W-:Y:S02]  /*83b0*/  IADD3 R4, P2, PT, R4, UR14, RZ ;  /* 0x0000000e04047c10 */ /* 0x000fe4000ff5e0ff */
[C---:B------:R-:W-:Y:S02]  /*83c0*/  IADD3.X R3, PT, PT, R35.reuse, UR13, RZ, P1, !PT ;  /* 0x0000000d23037c10 */ /* 0x040fe40008ffe4ff */
[----:B------:R-:W-:-:S03]  /*83d0*/  IADD3.X R5, PT, PT, R35, UR15, RZ, P2, !PT ;  /* 0x0000000f23057c10 */ /* 0x000fc600097fe4ff */
[----:B------:R4:W-:Y:S04]  /*83e0*/  STG.E desc[UR8][R2.64], R8 ;  /* 0x0000000802007986 */ /* 0x0009e8000c101908 */
[----:B------:R4:W-:Y:S02]  /*83f0*/  STG.E desc[UR8][R4.64], R9 ;  /* 0x0000000904007986 */ /* 0x0009e4000c101908 */
.L_x_326:
[----:B------:R-:W-:Y:S05]  /*8400*/  BSYNC.RECONVERGENT B1 ;  /* 0x0000000000017941 */ /* 0x000fea0003800200 */
.L_x_325:
[----:B------:R-:W-:Y:S01]  /*8410*/  ISETP.NE.AND P3, PT, R10, R12, PT ;  /* 0x0000000c0a00720c */ /* 0x000fe20003f65270 */
[----:B------:R-:W-:Y:S01]  /*8420*/  BSSY.RECONVERGENT B1, `(.L_x_327) ;  /* 0x0000010000017945 */ /* 0x000fe20003800200 */
[----:B------:R-:W-:Y:S02]  /*8430*/  ISETP.NE.AND.EX P6, PT, R30, RZ, PT, P6 ;  /* 0x000000ff1e00720c */ /* 0x000fe40003fc5360 */
[----:B------:R-:W-:Y:S02]  /*8440*/  ISETP.NE.AND P1, PT, R12, R14, PT ;  /* 0x0000000e0c00720c */ /* 0x000fe40003f25270 */
[----:B------:R-:W-:Y:S02]  /*8450*/  ISETP.NE.AND P2, PT, R16, R27, PT ;  /* 0x0000001b1000720c */ /* 0x000fe40003f45270 */
[C---:B------:R-:W-:Y:S02]  /*8460*/  ISETP.NE.AND.EX P5, PT, R30.reuse, RZ, PT, P5 ;  /* 0x000000ff1e00720c */ /* 0x040fe40003fa5350 */
[----:B------:R-:W-:-:S05]  /*8470*/  ISETP.NE.AND.EX P0, PT, R30, RZ, PT, P0 ;  /* 0x000000ff1e00720c */ /* 0x000fca0003f05300 */
[----:B------:R-:W-:Y:S08]  /*8480*/  @!P3 BRA P6, `(.L_x_328) ;  /* 0x000000000024b947 */ /* 0x000ff00003000000 */
[----:B------:R-:W1:Y:S01]  /*8490*/  LDCU.128 UR12, c[0x0][0x390] ;  /* 0x00007200ff0c77ac */ /* 0x000e620008000c00 */
[C---:B--234-:R-:W-:Y:S01]  /*84a0*/  IMAD.SHL.U32 R4, R47.reuse, 0x4, RZ ;  /* 0x000000042f047824 */ /* 0x05cfe200078e00ff */
[----:B------:R-:W-:-:S04]  /*84b0*/  SHF.L.U64.HI R48, R47, 0x2, R48 ;  /* 0x000000022f307819 */ /* 0x000fc80000010230 */
[C---:B-1----:R-:W-:Y:S02]  /*84c0*/  IADD3 R2, P3, PT, R4.reuse, UR12, RZ ;  /* 0x0000000c04027c10 */ /* 0x042fe4000ff7e0ff */
[----:B------:R-:W-:Y:S02]  /*84d0*/  IADD3 R4, P6, PT, R4, UR14, RZ ;  /* 0x0000000e04047c10 */ /* 0x000fe4000ffde0ff */
[C---:B------:R-:W-:Y:S02]  /*84e0*/  IADD3.X R3, PT, PT, R48.reuse, UR13, RZ, P3, !PT ;  /* 0x0000000d30037c10 */ /* 0x040fe40009ffe4ff */
[----:B------:R-:W-:-:S03]  /*84f0*/  IADD3.X R5, PT, PT, R48, UR15, RZ, P6, !PT ;  /* 0x0000000f30057c10 */ /* 0x000fc6000b7fe4ff */
[----:B------:R1:W-:Y:S04]  /*8500*/  STG.E desc[UR8][R2.64], R10 ;  /* 0x0000000a02007986 */ /* 0x0003e8000c101908 */
[----:B------:R1:W-:Y:S02]  /*8510*/  STG.E desc[UR8][R4.64], R11 ;  /* 0x0000000b04007986 */ /* 0x0003e4000c101908 */
.L_x_328:
[----:B------:R-:W-:Y:S05]  /*8520*/  BSYNC.RECONVERGENT B1 ;  /* 0x0000000000017941 */ /* 0x000fea0003800200 */
.L_x_327:
[----:B------:R-:W-:Y:S04]  /*8530*/  BSSY.RECONVERGENT B1, `(.L_x_329) ;  /* 0x000000b000017945 */ /* 0x000fe80003800200 */
[----:B------:R-:W-:Y:S05]  /*8540*/  @!P1 BRA P5, `(.L_x_330) ;  /* 0x0000000000249947 */ /* 0x000fea0002800000 */
[----:B------:R-:W5:Y:S01]  /*8550*/  LDCU.128 UR12, c[0x0][0x390] ;  /* 0x00007200ff0c77ac */ /* 0x000f620008000c00 */
[C---:B-1234-:R-:W-:Y:S01]  /*8560*/  IMAD.SHL.U32 R4, R38.reuse, 0x4, RZ ;  /* 0x0000000426047824 */ /* 0x05efe200078e00ff */
[----:B------:R-:W-:-:S04]  /*8570*/  SHF.L.U64.HI R39, R38, 0x2, R39 ;  /* 0x0000000226277819 */ /* 0x000fc80000010227 */
[C---:B-----5:R-:W-:Y:S02]  /*8580*/  IADD3 R2, P1, PT, R4.reuse, UR12, RZ ;  /* 0x0000000c04027c10 */ /* 0x060fe4000ff3e0ff */
[----:B------:R-:W-:Y:S02]  /*8590*/  IADD3 R4, P3, PT, R4, UR14, RZ ;  /* 0x0000000e04047c10 */ /* 0x000fe4000ff7e0ff */
[C---:B------:R-:W-:Y:S02]  /*85a0*/  IADD3.X R3, PT, PT, R39.reuse, UR13, RZ, P1, !PT ;  /* 0x0000000d27037c10 */ /* 0x040fe40008ffe4ff */
[----:B------:R-:W-:-:S03]  /*85b0*/  IADD3.X R5, PT, PT, R39, UR15, RZ, P3, !PT ;  /* 0x0000000f27057c10 */ /* 0x000fc60009ffe4ff */
[----:B------:R1:W-:Y:S04]  /*85c0*/  STG.E desc[UR8][R2.64], R12 ;  /* 0x0000000c02007986 */ /* 0x0003e8000c101908 */
[----:B------:R1:W-:Y:S02]  /*85d0*/  STG.E desc[UR8][R4.64], R13 ;  /* 0x0000000d04007986 */ /* 0x0003e4000c101908 */
.L_x_330:
[----:B------:R-:W-:Y:S05]  /*85e0*/  BSYNC.RECONVERGENT B1 ;  /* 0x0000000000017941 */ /* 0x000fea0003800200 */
.L_x_329:
[----:B------:R-:W-:Y:S04]  /*85f0*/  BSSY.RECONVERGENT B1, `(.L_x_331) ;  /* 0x000000b000017945 */ /* 0x000fe80003800200 */
[----:B------:R-:W-:Y:S05]  /*8600*/  @!P4 BRA `(.L_x_332) ;  /* 0x000000000024c947 */ /* 0x000fea0003800000 */
        /* <DEDUP_REMOVED lines=9> */
.L_x_332:
[----:B------:R-:W-:Y:S05]  /*86a0*/  BSYNC.RECONVERGENT B1 ;  /* 0x0000000000017941 */ /* 0x000fea0003800200 */
.L_x_331:
        /* <DEDUP_REMOVED lines=10> */
.L_x_316:
[----:B------:R-:W-:Y:S05]  /*8750*/  BSYNC.RECONVERGENT B0 ;  /* 0x0000000000007941 */ /* 0x000fea0003800200 */
.L_x_308:
[----:B------:R-:W-:-:S13]  /*8760*/  ISETP.NE.AND P0, PT, R24, 0xff, PT ;  /* 0x000000ff1800780c */ /* 0x000fda0003f05270 */
[----:B------:R-:W-:Y:S05]  /*8770*/  @P0 EXIT ;  /* 0x000000000000094d */ /* 0x000fea0003800000 */
[----:B01234-:R-:W0:Y:S01]  /*8780*/  LDC.64 R2, c[0x0][0x3a0] ;  /* 0x0000e800ff027b82 */ /* 0x01fe220000000a00 */
[----:B------:R-:W-:-:S04]  /*8790*/  ISETP.NE.U32.AND P0, PT, R26, 0x900, PT ;  /* 0x000009001a00780c */ /* 0x000fc80003f05070 */
[----:B------:R-:W-:-:S13]  /*87a0*/  ISETP.NE.AND.EX P0, PT, R30, RZ, PT, P0 ;  /* 0x000000ff1e00720c */ /* 0x000fda0003f05300 */
[----:B------:R-:W-:Y:S05]  /*87b0*/  @P0 BRA `(.L_x_333) ;  /* 0x00000000002c0947 */ /* 0x000fea0003800000 */
[----:B------:R-:W1:Y:S01]  /*87c0*/  LDCU.128 UR4, c[0x0][0x390] ;  /* 0x00007200ff0477ac */ /* 0x000e620008000c00 */
[C---:B------:R-:W-:Y:S01]  /*87d0*/  IMAD.SHL.U32 R6, R44.reuse, 0x4, RZ ;  /* 0x000000042c067824 */ /* 0x040fe200078e00ff */
[----:B------:R-:W-:-:S04]  /*87e0*/  SHF.L.U64.HI R0, R44, 0x2, R29 ;  /* 0x000000022c007819 */ /* 0x000fc8000001021d */
[C---:B-1----:R-:W-:Y:S02]  /*87f0*/  IADD3 R4, P0, PT, R6.reuse, UR4, RZ ;  /* 0x0000000406047c10 */ /* 0x042fe4000ff1e0ff */
[----:B------:R-:W-:Y:S02]  /*8800*/  IADD3 R6, P1, PT, R6, UR6, RZ ;  /* 0x0000000606067c10 */ /* 0x000fe4000ff3e0ff */
[C---:B------:R-:W-:Y:S02]  /*8810*/  IADD3.X R5, PT, PT, R0.reuse, UR5, RZ, P0, !PT ;  /* 0x0000000500057c10 */ /* 0x040fe400087fe4ff */
[----:B------:R-:W-:Y:S02]  /*8820*/  IADD3.X R7, PT, PT, R0, UR7, RZ, P1, !PT ;  /* 0x0000000700077c10 */ /* 0x000fe40008ffe4ff */
[----:B------:R-:W-:Y:S01]  /*8830*/  IADD3 R44, P0, PT, R44, 0x1, RZ ;  /* 0x000000012c2c7810 */ /* 0x000fe20007f1e0ff */
[----:B------:R1:W-:Y:S04]  /*8840*/  STG.E desc[UR8][R4.64], R27 ;  /* 0x0000001b04007986 */ /* 0x0003e8000c101908 */
[----:B------:R1:W-:Y:S01]  /*8850*/  STG.E desc[UR8][R6.64], R36 ;  /* 0x0000002406007986 */ /* 0x0003e2000c101908 */
[----:B------:R-:W-:-:S07]  /*8860*/  IMAD.X R29, RZ, RZ, R29, P0 ;  /* 0x000000ffff1d7224 */ /* 0x000fce00000e061d */
.L_x_333:
[----:B------:R-:W-:-:S05]  /*8870*/  IMAD.MOV.U32 R45, RZ, RZ, R29 ;  /* 0x000000ffff2d7224 */ /* 0x000fca00078e001d */
[----:B0-----:R-:W-:Y:S01]  /*8880*/  STG.E.64 desc[UR8][R2.64], R44 ;  /* 0x0000002c02007986 */ /* 0x001fe2000c101b08 */
[----:B------:R-:W-:Y:S05]  /*8890*/  EXIT ;  /* 0x000000000000794d */ /* 0x000fea0003800000 */
.L_x_307:
[----:B------:R-:W0:Y:S08]  /*88a0*/  LDC.64 R2, c[0x0][0x380] ;  /* 0x0000e000ff027b82 */ /* 0x000e300000000a00 */
[----:B------:R-:W1:Y:S01]  /*88b0*/  LDC.64 R6, c[0x0][0x388] ;  /* 0x0000e200ff067b82 */ /* 0x000e620000000a00 */
[----:B0-----:R-:W-:-:S05]  /*88c0*/  IMAD.WIDE.U32 R2, R39, 0x2400, R2 ;  /* 0x0000240027027825 */ /* 0x001fca00078e0002 */
[----:B------:R-:W2:Y:S01]  /*88d0*/  LDG.E.CONSTANT R10, desc[UR8][R2.64] ;  /* 0x00000008020a7981 */ /* 0x000ea2000c1e9900 */
[----:B-1----:R-:W-:-:S05]  /*88e0*/  IMAD.WIDE.U32 R6, R39, 0x2400, R6 ;  /* 0x0000240027067825 */ /* 0x002fca00078e0006 */
[----:B------:R0:W3:Y:S01]  /*88f0*/  LDG.E.CONSTANT R23, desc[UR8][R6.64] ;  /* 0x0000000806177981 */ /* 0x0000e2000c1e9900 */
[----:B------:R-:W1:Y:S02]  /*8900*/  S2R R32, SR_TID.X ;  /* 0x0000000000207919 */ /* 0x000e640000002100 */
[C---:B-1----:R-:W-:Y:S02]  /*8910*/  LOP3.LUT R0, R32.reuse, 0x1f, RZ, 0xc0, !PT ;  /* 0x0000001f20007812 */ /* 0x042fe400078ec0ff */
[----:B------:R-:W-:-:S05]  /*8920*/  LOP3.LUT R5, R32, 0x3e0, RZ, 0xc0, !PT ;  /* 0x000003e020057812 */ /* 0x000fca00078ec0ff */
[----:B------:R-:W-:-:S04]  /*8930*/  IMAD R9, R5, 0x9, R0 ;  /* 0x0000000905097824 */ /* 0x000fc800078e0200 */
[C---:B------:R-:W-:Y:S02]  /*8940*/  VIADD R5, R9.reuse, 0x20 ;  /* 0x0000002009057836 */ /* 0x040fe40000000000 */
[----:B------:R-:W-:-:S03]  /*8950*/  VIADD R11, R9, 0x40 ;  /* 0x00000040090b7836 */ /* 0x000fc60000000000 */
[-C--:B------:R-:W-:Y:S01]  /*8960*/  ISETP.GE.U32.AND P5, PT, R5, R26.reuse, PT ;  /* 0x0000001a0500720c */ /* 0x080fe20003fa6070 */
[C---:B------:R-:W-:Y:S02]  /*8970*/  IMAD.SHL.U32 R5, R9.reuse, 0x4, RZ ;  /* 0x0000000409057824 */ /* 0x040fe400078e00ff */
[----:B------:R-:W-:Y:S01]  /*8980*/  VIADD R13, R9, 0x60 ;  /* 0x00000060090d7836 */ /* 0x000fe20000000000 */
[-C--:B------:R-:W-:Y:S01]  /*8990*/  ISETP.GE.U32.AND P0, PT, R11, R26.reuse, PT ;  /* 0x0000001a0b00720c */ /* 0x080fe20003f06070 */
[C---:B------:R-:W-:Y:S01]  /*89a0*/  VIADD R11, R9.reuse, 0xa0 ;  /* 0x000000a0090b7836 */ /* 0x040fe20000000000 */
[-C--:B------:R-:W-:Y:S02]  /*89b0*/  ISETP.GE.U32.AND P6, PT, R9, R26.reuse, PT ;  /* 0x0000001a0900720c */ /* 0x080fe40003fc6070 */
[----:B------:R-:W-:Y:S02]  /*89c0*/  IADD3 R4, P2, PT, R2, R5, RZ ;  /* 0x0000000502047210 */ /* 0x000fe40007f5e0ff */
[----:B------:R-:W-:Y:S01]  /*89d0*/  ISETP.GE.U32.AND P4, PT, R13, R26, PT ;  /* 0x0000001a0d00720c */ /* 0x000fe20003f86070 */
[----:B------:R-:W-:Y:S01]  /*89e0*/  VIADD R13, R9, 0xc0 ;  /* 0x000000c0090d7836 */ /* 0x000fe20000000000 */
[----:B0-----:R-:W-:Y:S01]  /*89f0*/  IADD3 R6, P1, PT, R5, R6, RZ ;  /* 0x0000000605067210 */ /* 0x001fe20007f3e0ff */
[----:B------:R-:W-:Y:S01]  /*8a00*/  IMAD.X R5, RZ, RZ, R3, P2 ;  /* 0x000000ffff057224 */ /* 0x000fe200010e0603 */
[----:B------:R-:W-:Y:S01]  /*8a10*/  ISETP.GE.U32.AND P2, PT, R11, R26, PT ;  /* 0x0000001a0b00720c */ /* 0x000fe20003f46070 */
[----:B------:R-:W-:-:S02]  /*8a20*/  VIADD R15, R9, 0x80 ;  /* 0x00000080090f7836 */ /* 0x000fc40000000000 */
[----:B------:R-:W-:Y:S01]  /*8a30*/  IMAD.X R7, RZ, RZ, R7, P1 ;  /* 0x000000ffff077224 */ /* 0x000fe200008e0607 */
[-C--:B------:R-:W-:Y:S01]  /*8a40*/  ISETP.GE.U32.AND P1, PT, R13, R26.reuse, PT ;  /* 0x0000001a0d00720c */ /* 0x080fe20003f26070 */
[C---:B------:R-:W-:Y:S02]  /*8a50*/  VIADD R13, R9.reuse, 0xe0 ;  /* 0x000000e0090d7836 */ /* 0x040fe40000000000 */
[----:B------:R-:W-:Y:S01]  /*8a60*/  VIADD R9, R9, 0x100 ;  /* 0x0000010009097836 */ /* 0x000fe20000000000 */
[----:B------:R-:W-:Y:S01]  /*8a70*/  ISETP.GE.U32.AND P3, PT, R15, R26, PT ;  /* 0x0000001a0f00720c */ /* 0x000fe20003f66070 */
[----:B------:R-:W-:Y:S02]  /*8a80*/  IMAD.MOV.U32 R8, RZ, RZ, RZ ;  /* 0x000000ffff087224 */ /* 0x000fe400078e00ff */
[----:B--2---:R-:W-:Y:S02]  /*8a90*/  IMAD.MOV.U32 R0, RZ, RZ, R10 ;  /* 0x000000ffff007224 */ /* 0x004fe400078e000a */
[----:B------:R-:W2:Y:S02]  /*8aa0*/  @!P6 LDG.E.CONSTANT R10, desc[UR8][R4.64] ;  /* 0x00000008040ae981 */ /* 0x000ea4000c1e9900 */
[----:B------:R-:W-:-:S02]  /*8ab0*/  IMAD.MOV.U32 R11, RZ, RZ, R0 ;  /* 0x000000ffff0b7224 */ /* 0x000fc400078e0000 */
[----:B---3--:R-:W-:Y:S02]  /*8ac0*/  IMAD.MOV.U32 R24, RZ, RZ, R23 ;  /* 0x000000ffff187224 */ /* 0x008fe400078e0017 */
[----:B------:R-:W3:Y:S02]  /*8ad0*/  @!P6 LDG.E.CONSTANT R23, desc[UR8][R6.64] ;  /* 0x000000080617e981 */ /* 0x000ee4000c1e9900 */
[----:B------:R-:W-:Y:S01]  /*8ae0*/  IMAD.MOV.U32 R25, RZ, RZ, R24 ;  /* 0x000000ffff197224 */ /* 0x000fe200078e0018 */
[-C--:B------:R-:W-:Y:S01]  /*8af0*/  ISETP.GE.U32.AND P6, PT, R13, R26.reuse, PT ;  /* 0x0000001a0d00720c */ /* 0x080fe20003fc6070 */
[----:B------:R-:W4:Y:S04]  /*8b00*/  @!P5 LDG.E.CONSTANT R11, desc[UR8][R4.64+0x80] ;  /* 0x00008008040bd981 */ /* 0x000f28000c1e9900 */
[----:B------:R-:W5:Y:S01]  /*8b10*/  @!P5 LDG.E.CONSTANT R25, desc[UR8][R6.64+0x80] ;  /* 0x000080080619d981 */ /* 0x000f62000c1e9900 */
[----:B------:R-:W-:Y:S01]  /*8b20*/  ISETP.GE.U32.AND P5, PT, R9, R26, PT ;  /* 0x0000001a0900720c */ /* 0x000fe20003fa6070 */
        /* <DEDUP_REMOVED lines=26> */
[----:B------:R-:W-:-:S13]  /*8cd0*/  ISETP.NE.AND P0, PT, R32, RZ, PT ;  /* 0x000000ff2000720c */ /* 0x000fda0003f05270 */
[----:B------:R5:W5:Y:S01]  /*8ce0*/  @!P0 LDG.E.CONSTANT R8, desc[UR8][R2.64+-0x4] ;  /* 0xfffffc0802088981 */ /* 0x000b62000c1e9900 */
[----:B------:R-:W1:Y:S01]  /*8cf0*/  S2R R28, SR_LANEID ;  /* 0x00000000001c7919 */ /* 0x000e620000000000 */
[----:B------:R-:W1:Y:S01]  /*8d00*/  S2UR UR5, SR_CgaCtaId ;  /* 0x00000000000579c3 */ /* 0x000e620000008800 */
[----:B------:R-:W-:Y:S01]  /*8d10*/  SHF.R.U32.HI R9, RZ, 0x5, R32 ;  /* 0x00000005ff097819 */ /* 0x000fe20000011620 */
[----:B------:R-:W-:Y:S01]  /*8d20*/  UMOV UR4, 0x400 ;  /* 0x0000040000047882 */ /* 0x000fe20000000000 */
[----:B0-----:R-:W-:Y:S01]  /*8d30*/  P2R R4, PR, RZ, 0x1 ;  /* 0x00000001ff047803 */ /* 0x001fe20000000000 */
[----:B-1----:R-:W-:Y:S02]  /*8d40*/  ULEA UR4, UR5, UR4, 0x18 ;  /* 0x0000000405047291 */ /* 0x002fe4000f8ec0ff */
[----:B------:R-:W-:-:S05]  /*8d50*/  IMAD R4, R9, 0x120, R28 ;  /* 0x0000012009047824 */ /* 0x000fca00078e021c */
[----:B------:R-:W-:-:S05]  /*8d60*/  LEA R4, R4, UR4, 0x2 ;  /* 0x0000000404047c11 */ /* 0x000fca000f8e10ff */
[----:B------:R-:W-:Y:S01]  /*8d70*/  IMAD R5, R28, 0x20, R4 ;  /* 0x000000201c057824 */ /* 0x000fe200078e0204 */
[C---:B------:R-:W-:Y:S02]  /*8d80*/  LEA R6, R32.reuse, UR4, 0x2 ;  /* 0x0000000420067c11 */ /* 0x040fe4000f8e10ff */
[C---:B------:R-:W-:Y:S01]  /*8d90*/  ISETP.NE.AND P0, PT, R32.reuse, RZ, PT ;  /* 0x000000ff2000720c */ /* 0x040fe20003f05270 */
[----:B------:R-:W-:-:S05]  /*8da0*/  IMAD R7, R32, 0x9, RZ ;  /* 0x0000000920077824 */ /* 0x000fca00078e02ff */
[----:B------:R-:W-:Y:S01]  /*8db0*/  ISETP.EQ.U32.AND P4, PT, R26, R7, PT ;  /* 0x000000071a00720c */ /* 0x000fe20003f82070 */
        /* <DEDUP_REMOVED lines=21> */
[----:B------:R2:W-:Y:S04]  /*8f10*/  STS [R4+0x80], R25 ;  /* 0x0000801904007388 */ /* 0x0005e80000000800 */
[----:B------:R3:W-:Y:S04]  /*8f20*/  STS [R4+0x100], R27 ;  /* 0x0001001b04007388 */ /* 0x0007e80000000800 */
[----:B------:R4:W-:Y:S04]  /*8f30*/  STS [R4+0x180], R31 ;  /* 0x0001801f04007388 */ /* 0x0009e80000000800 */
[----:B------:R-:W-:Y:S04]  /*8f40*/  STS [R4+0x200], R33 ;  /* 0x0002002104007388 */ /* 0x000fe80000000800 */
[----:B------:R-:W-:Y:S04]  /*8f50*/  STS [R4+0x280], R34 ;  /* 0x0002802204007388 */ /* 0x000fe80000000800 */
[----:B------:R-:W-:Y:S04]  /*8f60*/  STS [R4+0x300], R35 ;  /* 0x0003002304007388 */ /* 0x000fe80000000800 */
[----:B------:R-:W-:Y:S04]  /*8f70*/  STS [R4+0x380], R36 ;  /* 0x0003802404007388 */ /* 0x000fe80000000800 */
[----:B------:R-:W-:Y:S01]  /*8f80*/  STS [R4+0x400], R24 ;  /* 0x0004001804007388 */ /* 0x000fe20000000800 */
[----:B------:R-:W-:-:S03]  /*8f90*/  NOP ;  /* 0x0000000000007918 */ /* 0x000fc60000000000 */
[----:B------:R-:W-:Y:S04]  /*8fa0*/  LDS R11, [R5] ;  /* 0x00000000050b7984 */ /* 0x000fe80000000800 */
[----:B------:R-:W-:Y:S04]  /*8fb0*/  LDS R13, [R5+0x4] ;  /* 0x00000400050d7984 */ /* 0x000fe80000000800 */
[----:B------:R-:W-:Y:S04]  /*8fc0*/  LDS R15, [R5+0x8] ;  /* 0x00000800050f7984 */ /* 0x000fe80000000800 */
[----:B------:R-:W-:Y:S04]  /*8fd0*/  LDS R17, [R5+0xc] ;  /* 0x00000c0005117984 */ /* 0x000fe80000000800 */
[----:B------:R-:W-:Y:S04]  /*8fe0*/  LDS R19, [R5+0x10] ;  /* 0x0000100005137984 */ /* 0x000fe80000000800 */
[----:B------:R-:W-:Y:S04]  /*8ff0*/  LDS R21, [R5+0x14] ;  /* 0x0000140005157984 */ /* 0x000fe80000000800 */
[----:B------:R-:W-:Y:S04]  /*9000*/  LDS R23, [R5+0x18] ;  /* 0x0000180005177984 */ /* 0x000fe80000000800 */
[----:B------:R-:W-:Y:S04]  /*9010*/  LDS R3, [R5+0x1c] ;  /* 0x00001c0005037984 */ /* 0x000fe80000000800 */
[----:B------:R5:W-:Y:S01]  /*9020*/  LDS R0, [R5+0x20] ;  /* 0x0000200005007984 */ /* 0x000be20000000800 */
[----:B------:R-:W-:Y:S06]  /*9030*/  BAR.SYNC.DEFER_BLOCKING 0x0 ;  /* 0x0000000000007b1d */ /* 0x000fec0000010000 */
[----:B0-----:R-:W-:Y:S02]  /*9040*/  STS [R6+0x4d8], R29 ;  /* 0x0004d81d06007388 */ /* 0x001fe40000000800 */
[----:B------:R-:W-:Y:S06]  /*9050*/  BAR.SYNC.DEFER_BLOCKING 0x0 ;  /* 0x0000000000007b1d */ /* 0x000fec0000010000 */
[----:B------:R-:W0:Y:S01]  /*9060*/  @P0 LDS R8, [R6+0x4d4] ;  /* 0x0004d40006080984 */ /* 0x000e220000000800 */
[----:B--2---:R-:W-:-:S02]  /*9070*/  VIADD R25, R7, 0x1 ;  /* 0x0000000107197836 */ /* 0x004fc40000000000 */
[C---:B---3--:R-:W-:Y:S01]  /*9080*/  VIADD R27, R7.reuse, 0x2 ;  /* 0x00000002071b7836 */ /* 0x048fe20000000000 */
[----:B-1----:R-:W-:Y:S01]  /*9090*/  ISETP.NE.AND P5, PT, R10, R12, PT ;  /* 0x0000000c0a00720c */ /* 0x002fe20003fa5270 */
[C---:B----4-:R-:W-:Y:S01]  /*90a0*/  VIADD R31, R7.reuse, 0x3 ;  /* 0x00000003071f7836 */ /* 0x050fe20000000000 */
[C---:B------:R-:W-:Y:S01]  /*90b0*/  ISETP.EQ.U32.AND P2, PT, R26.reuse, R25, PT ;  /* 0x000000191a00720c */ /* 0x040fe20003f42070 */
[----:B-----5:R-:W-:Y:S01]  /*90c0*/  VIADD R5, R7, 0x4 ;  /* 0x0000000407057836 */ /* 0x020fe20000000000 */
[----:B------:R-:W-:Y:S02]  /*90d0*/  ISETP.EQ.U32.AND P3, PT, R26, R27, PT ;  /* 0x0000001b1a00720c */ /* 0x000fe40003f62070 */
[----:B------:R-:W-:Y:S02]  /*90e0*/  ISETP.EQ.OR.EX P5, PT, R30, RZ, P5, P2 ;  /* 0x000000ff1e00720c */ /* 0x000fe40002fa2720 */
[C---:B------:R-:W-:Y:S02]  /*90f0*/  ISETP.EQ.U32.AND P1, PT, R26.reuse, R31, PT ;  /* 0x0000001f1a00720c */ /* 0x040fe40003f22070 */
[----:B------:R-:W-:-:S02]  /*9100*/  ISETP.EQ.U32.AND P2, PT, R26, R5, PT ;  /* 0x000000051a00720c */ /* 0x000fc40003f42070 */
[----:B------:R-:W-:Y:S02]  /*9110*/  SEL R4, RZ, 0x1, !P5 ;  /* 0x00000001ff047807 */ /* 0x000fe40006800000 */
[----:B0-----:R-:W-:-:S04]  /*9120*/  ISETP.NE.AND P0, PT, R8, R10, PT ;  /* 0x0000000a0800720c */ /* 0x001fc80003f05270 */
[----:B------:R-:W-:Y:S02]  /*9130*/  ISETP.EQ.OR.EX P4, PT, R30, RZ, P0, P4 ;  /* 0x000000ff1e00720c */ /* 0x000fe40000782740 */
[----:B------:R-:W-:Y:S02]  /*9140*/  ISETP.NE.AND P0, PT, R12, R14, PT ;  /* 0x0000000e0c00720c */ /* 0x000fe40003f05270 */
[----:B------:R-:W-:Y:S02]  /*9150*/  SEL R6, RZ, 0x1, !P4 ;  /* 0x00000001ff067807 */ /* 0x000fe40006000000 */
[----:B------:R-:W-:Y:S02]  /*9160*/  ISETP.EQ.OR.EX P3, PT, R30, RZ, P0, P3 ;  /* 0x000000ff1e00720c */ /* 0x000fe40000762730 */
[----:B------:R-:W-:Y:S02]  /*9170*/  ISETP.NE.AND P4, PT, R14, R16, PT ;  /* 0x000000100e00720c */ /* 0x000fe40003f85270 */
[----:B------:R-:W-:-:S02]  /*9180*/  ISETP.NE.AND P0, PT, R16, R18, PT ;  /* 0x000000121000720c */ /* 0x000fc40003f05270 */
[----:B------:R-:W-:Y:S02]  /*9190*/  SEL R27, RZ, 0x1, !P3 ;  /* 0x00000001ff1b7807 */ /* 0x000fe40005800000 */
[C---:B------:R-:W-:Y:S02]  /*91a0*/  ISETP.EQ.OR.EX P6, PT, R30.reuse, RZ, P4, P1 ;  /* 0x000000ff1e00720c */ /* 0x040fe400027c2710 */
[----:B------:R-:W-:Y:S02]  /*91b0*/  ISETP.EQ.OR.EX P2, PT, R30, RZ, P0, P2 ;  /* 0x000000ff1e00720c */ /* 0x000fe40000742720 */
[----:B------:R-:W-:Y:S02]  /*91c0*/  IADD3 R27, P0, P1, R27, R4, R6 ;  /* 0x000000041b1b7210 */ /* 0x000fe4000791e006 */
[----:B------:R-:W-:Y:S02]  /*91d0*/  SEL R5, RZ, 0x1, !P6 ;  /* 0x00000001ff057807 */ /* 0x000fe40007000000 */
[----:B------:R-:W-:-:S02]  /*91e0*/  SEL R4, RZ, 0x1, !P2 ;  /* 0x00000001ff047807 */ /* 0x000fc40005000000 */
[----:B------:R-:W-:Y:S02]  /*91f0*/  IADD3.X R24, PT, PT, RZ, RZ, RZ, P0, P1 ;  /* 0x000000ffff187210 */ /* 0x000fe400007e24ff */
[----:B------:R-:W-:Y:S01]  /*9200*/  IADD3 R27, P0, P1, R4, R27, R5 ;  /* 0x0000001b041b7210 */ /* 0x000fe2000791e005 */
[----:B------:R-:W-:-:S03]  /*9210*/  VIADD R5, R7, 0x5 ;  /* 0x0000000507057836 */ /* 0x000fc60000000000 */
[----:B------:R-:W-:Y:S02]  /*9220*/  IADD3.X R24, PT, PT, RZ, R24, RZ, P0, P1 ;  /* 0x00000018ff187210 */ /* 0x000fe400007e24ff */
[----:B------:R-:W-:Y:S01]  /*9230*/  ISETP.EQ.U32.AND P0, PT, R26, R5, PT ;  /* 0x000000051a00720c */ /* 0x000fe20003f02070 */
[----:B------:R-:W-:Y:S01]  /*9240*/  VIADD R5, R7, 0x6 ;  /* 0x0000000607057836 */ /* 0x000fe20000000000 */
[----:B------:R-:W-:Y:S02]  /*9250*/  ISETP.NE.AND P1, PT, R18, R20, PT ;  /* 0x000000141200720c */ /* 0x000fe40003f25270 */
[----:B------:R-:W-:Y:S02]  /*9260*/  ISETP.NE.AND P4, PT, R20, R22, PT ;  /* 0x000000161400720c */ /* 0x000fe40003f85270 */
[----:B------:R-:W-:Y:S02]  /*9270*/  ISETP.EQ.OR.EX P1, PT, R30, RZ, P1, P0 ;  /* 0x000000ff1e00720c */ /* 0x000fe40000f22700 */
[----:B------:R-:W-:-:S04]  /*9280*/  ISETP.EQ.U32.AND P0, PT, R26, R5, PT ;  /* 0x000000051a00720c */ /* 0x000fc80003f02070 */
[----:B------:R-:W-:Y:S02]  /*9290*/  ISETP.EQ.OR.EX P0, PT, R30, RZ, P4, P0 ;  /* 0x000000ff1e00720c */ /* 0x000fe40002702700 */
[----:B------:R-:W-:Y:S02]  /*92a0*/  SEL R5, RZ, 0x1, !P1 ;  /* 0x00000001ff057807 */ /* 0x000fe40004800000 */
[----:B------:R-:W-:Y:S02]  /*92b0*/  SEL R4, RZ, 0x1, !P0 ;  /* 0x00000001ff047807 */ /* 0x000fe40004000000 */
[----:B------:R-:W-:Y:S02]  /*92c0*/  P2R R31, PR, RZ, 0x20 ;  /* 0x00000020ff1f7803 */ /* 0x000fe40000000000 */
[----:B------:R-:W-:Y:S01]  /*92d0*/  IADD3 R27, P4, P5, R4, R27, R5 ;  /* 0x0000001b041b7210 */ /* 0x000fe20007d9e005 */
[C---:B------:R-:W-:Y:S02]  /*92e0*/  VIADD R5, R7.reuse, 0x7 ;  /* 0x0000000707057836 */ /* 0x040fe40000000000 */
[----:B------:R-:W-:Y:S01]  /*92f0*/  VIADD R7, R7, 0x8 ;  /* 0x0000000807077836 */ /* 0x000fe20000000000 */
[----:B------:R-:W-:-:S02]  /*9300*/  IADD3.X R24, PT, PT, RZ, R24, RZ, P4, P5 ;  /* 0x00000018ff187210 */ /* 0x000fc400027ea4ff */
[----:B------:R-:W-:Y:S02]  /*9310*/  ISETP.EQ.U32.AND P5, PT, R26, R5, PT ;  /* 0x000000051a00720c */ /* 0x000fe40003fa2070 */
[----:B------:R-:W-:Y:S02]  /*9320*/  ISETP.NE.AND P4, PT, R22, R2, PT ;  /* 0x000000021600720c */ /* 0x000fe40003f85270 */
[----:B------:R-:W-:Y:S02]  /*9330*/  P2R R34, PR, RZ, 0x40 ;  /* 0x00000040ff227803 */ /* 0x000fe40000000000 */
[----:B------:R-:W-:Y:S02]  /*9340*/  ISETP.EQ.OR.EX P5, PT, R30, RZ, P4, P5 ;  /* 0x000000ff1e00720c */ /* 0x000fe400027a2750 */
[----:B------:R-:W-:Y:S02]  /*9350*/  ISETP.EQ.U32.AND P4, PT, R26, R7, PT ;  /* 0x000000071a00720c */ /* 0x000fe40003f82070 */
[----:B------:R-:W-:-:S02]  /*9360*/  ISETP.NE.AND P6, PT, R2, R29, PT ;  /* 0x0000001d0200720c */ /* 0x000fc40003fc5270 */
[----:B------:R-:W-:Y:S02]  /*9370*/  P2R R33, PR, RZ, 0x8 ;  /* 0x00000008ff217803 */ /* 0x000fe40000000000 */
[----:B------:R-:W-:Y:S02]  /*9380*/  ISETP.EQ.OR.EX P4, PT, R30, RZ, P6, P4 ;  /* 0x000000ff1e00720c */ /* 0x000fe40003782740 */
[----:B------:R-:W-:Y:S02]  /*9390*/  ISETP.NE.AND P3, PT, R31, RZ, PT ;  /* 0x000000ff1f00720c */ /* 0x000fe40003f65270 */
[----:B------:R-:W-:Y:S02]  /*93a0*/  SEL R5, RZ, 0x1, !P5 ;  /* 0x00000001ff057807 */ /* 0x000fe40006800000 */
[----:B------:R-:W-:Y:S02]  /*93b0*/  SEL R4, RZ, 0x1, !P4 ;  /* 0x00000001ff047807 */ /* 0x000fe40006000000 */
[----:B------:R-:W-:-:S02]  /*93c0*/  P2R R25, PR, RZ, 0x8 ;  /* 0x00000008ff197803 */ /* 0x000fc40000000000 */
[----:B------:R-:W-:-:S04]  /*93d0*/  IADD3 R27, P3, P6, R4, R27, R5 ;  /* 0x0000001b041b7210 */ /* 0x000fc80007e7e005 */
[----:B------:R-:W-:Y:S02]  /*93e0*/  IADD3.X R24, PT, PT, RZ, R24, RZ, P3, P6 ;  /* 0x00000018ff187210 */ /* 0x000fe40001fec4ff */
[----:B------:R-:W-:-:S04]  /*93f0*/  ISETP.NE.AND P3, PT, R25, RZ, PT ;  /* 0x000000ff1900720c */ /* 0x000fc80003f65270 */
[----:B------:R-:W-:Y:S02]  /*9400*/  SEL R4, R11, RZ, !P3 ;  /* 0x000000ff0b047207 */ /* 0x000fe40005800000 */
[----:B------:R-:W-:-:S03]  /*9410*/  ISETP.NE.AND P3, PT, R33, RZ, PT ;  /* 0x000000ff2100720c */ /* 0x000fc60003f65270 */
[----:B------:R-:W-:-:S05]  /*9420*/  IMAD.IADD R4, R13, 0x1, R4 ;  /* 0x000000010d047824 */ /* 0x000fca00078e0204 */
[----:B------:R-:W-:Y:S02]  /*9430*/  SEL R4, R4, RZ, !P3 ;  /* 0x000000ff04047207 */ /* 0x000fe40005800000 */
[----:B------:R-:W-:-:S03]  /*9440*/  ISETP.NE.AND P6, PT, R34, RZ, PT ;  /* 0x000000ff2200720c */ /* 0x000fc60003fc5270 */
        /* <DEDUP_REMOVED lines=13> */
[----:B------:R-:W0:Y:S01]  /*9520*/  SHFL.UP PT, R6, R0, 0x1, RZ ;  /* 0x0420000000067989 */ /* 0x000e2200000e00ff */
[----:B------:R-:W-:-:S03]  /*9530*/  ISETP.NE.U32.AND P4, PT, R27, RZ, PT ;  /* 0x000000ff1b00720c */ /* 0x000fc60003f85070 */
[----:B------:R-:W1:Y:S01]  /*9540*/  SHFL.UP PT, R4, R27, 0x1, RZ ;  /* 0x042000001b047989 */ /* 0x000e6200000e00ff */
[----:B------:R-:W-:-:S03]  /*9550*/  ISETP.NE.AND.EX P4, PT, R24, RZ, PT, P4 ;  /* 0x000000ff1800720c */ /* 0x000fc60003f85340 */
[----:B------:R-:W2:Y:S01]  /*9560*/  SHFL.UP PT, R5, R24, 0x1, RZ ;  /* 0x0420000018057989 */ /* 0x000ea200000e00ff */
[----:B0-----:R-:W-:Y:S02]  /*9570*/  SEL R6, R6, RZ, !P4 ;  /* 0x000000ff06067207 */ /* 0x001fe40006000000 */
[----:B------:R-:W-:-:S04]  /*9580*/  ISETP.GE.AND P4, PT, R28, 0x1, PT ;  /* 0x000000011c00780c */ /* 0x000fc80003f86270 */
[----:B------:R-:W-:-:S05]  /*9590*/  SEL R7, R6, RZ, P4 ;  /* 0x000000ff06077207 */ /* 0x000fca0002000000 */
[----:B------:R-:W-:Y:S01]  /*95a0*/  IMAD.IADD R7, R0, 0x1, R7 ;  /* 0x0000000100077824 */ /* 0x000fe200078e0207 */
[----:B-1----:R-:W-:-:S04]  /*95b0*/  SEL R4, R4, RZ, P4 ;  /* 0x000000ff04047207 */ /* 0x002fc80002000000 */
[----:B------:R-:W0:Y:S01]  /*95c0*/  SHFL.UP PT, R6, R7, 0x2, RZ ;  /* 0x0440000007067989 */ /* 0x000e2200000e00ff */
[----:B--2---:R-:W-:Y:S02]  /*95d0*/  SEL R5, R5, RZ, P4 ;  /* 0x000000ff05057207 */ /* 0x004fe40002000000 */
[----:B------:R-:W-:-:S05]  /*95e0*/  IADD3 R25, P4, PT, R4, R27, RZ ;  /* 0x0000001b04197210 */ /* 0x000fca0007f9e0ff */
[----:B------:R-:W-:Y:S01]  /*95f0*/  IMAD.X R27, R5, 0x1, R24, P4 ;  /* 0x00000001051b7824 */ /* 0x000fe200020e0618 */
[----:B------:R-:W1:Y:S01]  /*9600*/  SHFL.UP PT, R0, R25, 0x2, RZ ;  /* 0x0440000019007989 */ /* 0x000e6200000e00ff */
[----:B------:R-:W-:-:S03]  /*9610*/  ISETP.NE.U32.AND P4, PT, R25, RZ, PT ;  /* 0x000000ff1900720c */ /* 0x000fc60003f85070 */
[----:B------:R-:W2:Y:S01]  /*9620*/  SHFL.UP PT, R4, R27, 0x2, RZ ;  /* 0x044000001b047989 */ /* 0x000ea200000e00ff */
[----:B------:R-:W-:-:S04]  /*9630*/  ISETP.NE.AND.EX P4, PT, R27, RZ, PT, P4 ;  /* 0x000000ff1b00720c */ /* 0x000fc80003f85340 */
[----:B0-----:R-:W-:Y:S02]  /*9640*/  SEL R6, R6, RZ, !P4 ;  /* 0x000000ff06067207 */ /* 0x001fe40006000000 */
[----:B------:R-:W-:-:S04]  /*9650*/  ISETP.GE.AND P4, PT, R28, 0x2, PT ;  /* 0x000000021c00780c */ /* 0x000fc80003f86270 */
[----:B------:R-:W-:-:S05]  /*9660*/  SEL R6, R6, RZ, P4 ;  /* 0x000000ff06067207 */ /* 0x000fca0002000000 */
[----:B------:R-:W-:Y:S01]  /*9670*/  IMAD.IADD R6, R7, 0x1, R6 ;  /* 0x0000000107067824 */ /* 0x000fe200078e0206 */
[----:B-1----:R-:W-:Y:S02]  /*9680*/  SEL R0, R0, RZ, P4 ;  /* 0x000000ff00007207 */ /* 0x002fe40002000000 */
[----:B--2---:R-:W-:Y:S02]  /*9690*/  SEL R4, R4, RZ, P4 ;  /* 0x000000ff04047207 */ /* 0x004fe40002000000 */
[----:B------:R-:W0:Y:S01]  /*96a0*/  SHFL.UP PT, R5, R6, 0x4, RZ ;  /* 0x0480000006057989 */ /* 0x000e2200000e00ff */
        /* <DEDUP_REMOVED lines=8> */
[----:B------:R-:W-:Y:S02]  /*9730*/  SEL R5, R5, RZ, P4 ;  /* 0x000000ff05057207 */ /* 0x000fe40002000000 */
[----:B-1----:R-:W-:-:S03]  /*9740*/  SEL R0, R0, RZ, P4 ;  /* 0x000000ff00007207 */ /* 0x002fc60002000000 */
[----:B------:R-:W-:Y:S01]  /*9750*/  IMAD.IADD R5, R6, 0x1, R5 ;  /* 0x0000000106057824 */ /* 0x000fe200078e0205 */
[----:B--2---:R-:W-:Y:S02]  /*9760*/  SEL R4, R4, RZ, P4 ;  /* 0x000000ff04047207 */ /* 0x004fe40002000000 */
[----:B------:R-:W-:Y:S02]  /*9770*/  IADD3 R7, P4, PT, R0, R7, RZ ;  /* 0x0000000700077210 */ /* 0x000fe40007f9e0ff */
[----:B------:R-:W0:Y:S03]  /*9780*/  SHFL.UP PT, R6, R5, 0x8, RZ ;  /* 0x0500000005067989 */ /* 0x000e2600000e00ff */
[----:B------:R-:W-:Y:S01]  /*9790*/  IMAD.X R27, R4, 0x1, R25, P4 ;  /* 0x00000001041b7824 */ /* 0x000fe200020e0619 */
[----:B------:R-:W1:Y:S04]  /*97a0*/  SHFL.UP PT, R0, R7, 0x8, RZ ;  /* 0x0500000007007989 */ /* 0x000e6800000e00ff */
[----:B------:R-:W2:Y:S01]  /*97b0*/  SHFL.UP PT, R4, R27, 0x8, RZ ;  /* 0x050000001b047989 */ /* 0x000ea200000e00ff */
[----:B------:R-:W-:-:S04]  /*97c0*/  ISETP.NE.U32.AND P4, PT, R7, RZ, PT ;  /* 0x000000ff0700720c */ /* 0x000fc80003f85070 */
[----:B------:R-:W-:-:S04]  /*97d0*/  ISETP.NE.AND.EX P4, PT, R27, RZ, PT, P4 ;  /* 0x000000ff1b00720c */ /* 0x000fc80003f85340 */
[----:B0-----:R-:W-:Y:S02]  /*97e0*/  SEL R6, R6, RZ, !P4 ;  /* 0x000000ff06067207 */ /* 0x001fe40006000000 */
[----:B------:R-:W-:-:S04]  /*97f0*/  ISETP.GE.AND P4, PT, R28, 0x8, PT ;  /* 0x000000081c00780c */ /* 0x000fc80003f86270 */
[----:B------:R-:W-:Y:S02]  /*9800*/  SEL R6, R6, RZ, P4 ;  /* 0x000000ff06067207 */ /* 0x000fe40002000000 */
[----:B-1----:R-:W-:Y:S02]  /*9810*/  SEL R0, R0, RZ, P4 ;  /* 0x000000ff00007207 */ /* 0x002fe40002000000 */
[----:B--2---:R-:W-:Y:S01]  /*9820*/  SEL R4, R4, RZ, P4 ;  /* 0x000000ff04047207 */ /* 0x004fe20002000000 */
[----:B------:R-:W-:Y:S01]  /*9830*/  IMAD.IADD R6, R5, 0x1, R6 ;  /* 0x0000000105067824 */ /* 0x000fe200078e0206 */
[----:B------:R-:W-:-:S04]  /*9840*/  IADD3 R25, P4, PT, R0, R7, RZ ;  /* 0x0000000700197210 */ /* 0x000fc80007f9e0ff */
[----:B------:R-:W0:Y:S01]  /*9850*/  SHFL.UP PT, R5, R6, 0x10, RZ ;  /* 0x0600000006057989 */ /* 0x000e2200000e00ff */
[----:B------:R-:W-:-:S03]  /*9860*/  IMAD.X R24, R4, 0x1, R27, P4 ;  /* 0x0000000104187824 */ /* 0x000fc600020e061b */
[----:B------:R-:W1:Y:S04]  /*9870*/  SHFL.UP PT, R0, R25, 0x10, RZ ;  /* 0x0600000019007989 */ /* 0x000e6800000e00ff */
[----:B------:R-:W2:Y:S01]  /*9880*/  SHFL.UP PT, R4, R24, 0x10, RZ ;  /* 0x0600000018047989 */ /* 0x000ea200000e00ff */
[----:B------:R-:W-:-:S04]  /*9890*/  ISETP.NE.U32.AND P4, PT, R25, RZ, PT ;  /* 0x000000ff1900720c */ /* 0x000fc80003f85070 */
[----:B------:R-:W-:-:S04]  /*98a0*/  ISETP.NE.AND.EX P4, PT, R24, RZ, PT, P4 ;  /* 0x000000ff1800720c */ /* 0x000fc80003f85340 */
[----:B0-----:R-:W-:Y:S02]  /*98b0*/  SEL R7, R5, RZ, !P4 ;  /* 0x000000ff05077207 */ /* 0x001fe40006000000 */
[----:B------:R-:W-:-:S04]  /*98c0*/  ISETP.GE.AND P4, PT, R28, 0x10, PT ;  /* 0x000000101c00780c */ /* 0x000fc80003f86270 */
[----:B-1----:R-:W-:Y:S02]  /*98d0*/  SEL R0, R0, RZ, P4 ;  /* 0x000000ff00007207 */ /* 0x002fe40002000000 */
[----:B--2---:R-:W-:Y:S02]  /*98e0*/  SEL R5, R4, RZ, P4 ;  /* 0x000000ff04057207 */ /* 0x004fe40002000000 */
[----:B------:R-:W-:Y:S02]  /*98f0*/  SEL R7, R7, RZ, P4 ;  /* 0x000000ff07077207 */ /* 0x000fe40002000000 */
[----:B------:R-:W-:Y:S02]  /*9900*/  ISETP.NE.AND P4, PT, R28, 0x1f, PT ;  /* 0x0000001f1c00780c */ /* 0x000fe40003f85270 */
[----:B------:R-:W-:Y:S01]  /*9910*/  IADD3 R4, P5, PT, R0, R25, RZ ;  /* 0x0000001900047210 */ /* 0x000fe20007fbe0ff */
[----:B------:R-:W-:-:S04]  /*9920*/  IMAD.IADD R33, R6, 0x1, R7 ;  /* 0x0000000106217824 */ /* 0x000fc800078e0207 */
[----:B------:R-:W-:-:S06]  /*9930*/  IMAD.X R5, R5, 0x1, R24, P5 ;  /* 0x0000000105057824 */ /* 0x000fcc00028e0618 */
[----:B------:R-:W-:-:S05]  /*9940*/  @!P4 LEA R40, R9, UR4, 0x4 ;  /* 0x000000040928cc11 */ /* 0x000fca000f8e20ff */
[----:B------:R-:W-:Y:S04]  /*9950*/  @!P4 STS.64 [R40], R4 ;  /* 0x000000042800c388 */ /* 0x000fe80000000a00 */
[----:B------:R-:W-:Y:S01]  /*9960*/  @!P4 STS [R40+0x8], R33 ;  /* 0x000008212800c388 */ /* 0x000fe20000000800 */
[----:B------:R-:W-:Y:S06]  /*9970*/  BAR.SYNC.DEFER_BLOCKING 0x0 ;  /* 0x0000000000007b1d */ /* 0x000fec0000010000 */
[----:B------:R-:W-:Y:S04]  /*9980*/  LDS.64 R34, [UR4+0x10] ;  /* 0x00001004ff227984 */ /* 0x000fe80008000a00 */
[----:B------:R-:W0:Y:S04]  /*9990*/  LDS.64 R36, [UR4] ;  /* 0x00000004ff247984 */ /* 0x000e280008000a00 */
[----:B------:R-:W1:Y:S04]  /*99a0*/  LDS R0, [UR4+0x8] ;  /* 0x00000804ff007984 */ /* 0x000e680008000800 */
[----:B------:R-:W2:Y:S04]  /*99b0*/  LDS R27, [UR4+0x18] ;  /* 0x00001804ff1b7984 */ /* 0x000ea80008000800 */
[----:B------:R-:W3:Y:S04]  /*99c0*/  LDS.64 R24, [UR4+0x20] ;  /* 0x00002004ff187984 */ /* 0x000ee80008000a00 */
[----:B------:R-:W4:Y:S04]  /*99d0*/  LDS R38, [UR4+0x28] ;  /* 0x00002804ff267984 */ /* 0x000f280008000800 */
[----:B------:R-:W5:Y:S04]  /*99e0*/  LDS.64 R6, [UR4+0x30] ;  /* 0x00003004ff067984 */ /* 0x000f680008000a00 */
[----:B------:R-:W-:Y:S01]  /*99f0*/  LDS R40, [UR4+0x58] ;  /* 0x00005804ff287984 */ /* 0x000fe20008000800 */
[----:B0-----:R-:W-:-:S05]  /*9a00*/  IADD3 R41, P4, PT, R36, R34, RZ ;  /* 0x0000002224297210 */ /* 0x001fca0007f9e0ff */
[----:B------:R-:W-:Y:S01]  /*9a10*/  IMAD.X R43, R37, 0x1, R35, P4 ;  /* 0x00000001252b7824 */ /* 0x000fe200020e0623 */
[----:B------:R-:W-:-:S04]  /*9a20*/  ISETP.NE.U32.AND P4, PT, R34, RZ, PT ;  /* 0x000000ff2200720c */ /* 0x000fc80003f85070 */
[----:B------:R-:W-:-:S04]  /*9a30*/  ISETP.NE.AND.EX P4, PT, R35, RZ, PT, P4 ;  /* 0x000000ff2300720c */ /* 0x000fc80003f85340 */
[----:B-1----:R-:W-:Y:S02]  /*9a40*/  SEL R34, R0, RZ, !P4 ;  /* 0x000000ff00227207 */ /* 0x002fe40006000000 */
[----:B------:R-:W-:-:S03]  /*9a50*/  ISETP.NE.AND P4, PT, R9, 0x2, PT ;  /* 0x000000020900780c */ /* 0x000fc60003f85270 */
[----:B--2---:R-:W-:Y:S01]  /*9a60*/  IMAD.IADD R27, R27, 0x1, R34 ;  /* 0x000000011b1b7824 */ /* 0x004fe200078e0222 */
[----:B------:R-:W-:Y:S01]  /*9a70*/  SEL R42, R41, R36, !P4 ;  /* 0x00000024292a7207 */ /* 0x000fe20006000000 */
[----:B------:R-:W-:Y:S01]  /*9a80*/  LDS.64 R34, [UR4+0x40] ;  /* 0x00004004ff227984 */ /* 0x000fe20008000a00 */
[----:B------:R-:W-:Y:S02]  /*9a90*/  SEL R44, R43, R37, !P4 ;  /* 0x000000252b2c7207 */ /* 0x000fe40006000000 */
[----:B------:R-:W-:Y:S01]  /*9aa0*/  SEL R0, R27, R0, !P4 ;  /* 0x000000001b007207 */ /* 0x000fe20006000000 */
[----:B------:R-:W0:Y:S01]  /*9ab0*/  LDS R36, [UR4+0x38] ;  /* 0x00003804ff247984 */ /* 0x000e220008000800 */
[----:B---3--:R-:W-:-:S05]  /*9ac0*/  IADD3 R37, P4, PT, R24, R41, RZ ;  /* 0x0000002918257210 */ /* 0x008fca0007f9e0ff */
[----:B------:R-:W-:Y:S01]  /*9ad0*/  IMAD.X R43, R25, 0x1, R43, P4 ;  /* 0x00000001192b7824 */ /* 0x000fe200020e062b */
[----:B------:R-:W-:-:S04]  /*9ae0*/  ISETP.NE.U32.AND P4, PT, R24, RZ, PT ;  /* 0x000000ff1800720c */ /* 0x000fc80003f85070 */
[----:B------:R-:W-:Y:S02]  /*9af0*/  ISETP.NE.AND.EX P4, PT, R25, RZ, PT, P4 ;  /* 0x000000ff1900720c */ /* 0x000fe40003f85340 */
[----:B------:R-:W-:Y:S02]  /*9b00*/  LDS.64 R24, [UR4+0x50] ;  /* 0x00005004ff187984 */ /* 0x000fe40008000a00 */
[----:B------:R-:W-:Y:S02]  /*9b10*/  SEL R27, R27, RZ, !P4 ;  /* 0x000000ff1b1b7207 */ /* 0x000fe40006000000 */
[----:B------:R-:W-:-:S03]  /*9b20*/  ISETP.NE.AND P4, PT, R9, 0x3, PT ;  /* 0x000000030900780c */ /* 0x000fc60003f85270 */
[----:B----4-:R-:W-:Y:S01]  /*9b30*/  IMAD.IADD R27, R38, 0x1, R27 ;  /* 0x00000001261b7824 */ /* 0x010fe200078e021b */
[----:B------:R-:W-:Y:S01]  /*9b40*/  SEL R42, R37, R42, !P4 ;  /* 0x0000002a252a7207 */ /* 0x000fe20006000000 */
[----:B------:R-:W1:Y:S01]  /*9b50*/  LDS R38, [UR4+0x48] ;  /* 0x00004804ff267984 */ /* 0x000e620008000800 */
[----:B------:R-:W-:Y:S02]  /*9b60*/  SEL R44, R43, R44, !P4 ;  /* 0x0000002c2b2c7207 */ /* 0x000fe40006000000 */
[----:B------:R-:W-:Y:S02]  /*9b70*/  SEL R0, R27, R0, !P4 ;  /* 0x000000001b007207 */ /* 0x000fe40006000000 */
[----:B-----5:R-:W-:-:S05]  /*9b80*/  IADD3 R37, P4, PT, R6, R37, RZ ;  /* 0x0000002506257210 */ /* 0x020fca0007f9e0ff */
[----:B------:R-:W-:Y:S01]  /*9b90*/  IMAD.X R43, R7, 0x1, R43, P4 ;  /* 0x00000001072b7824 */ /* 0x000fe200020e062b */
[----:B------:R-:W-:-:S04]  /*9ba0*/  ISETP.NE.U32.AND P4, PT, R6, RZ, PT ;  /* 0x000000ff0600720c */ /* 0x000fc80003f85070 */
[----:B------:R-:W-:-:S04]  /*9bb0*/  ISETP.NE.AND.EX P4, PT, R7, RZ, PT, P4 ;  /* 0x000000ff0700720c */ /* 0x000fc80003f85340 */
[----:B------:R-:W-:Y:S02]  /*9bc0*/  SEL R27, R27, RZ, !P4 ;  /* 0x000000ff1b1b7207 */ /* 0x000fe40006000000 */
[----:B------:R-:W-:-:S03]  /*9bd0*/  ISETP.NE.AND P4, PT, R9, 0x4, PT ;  /* 0x000000040900780c */ /* 0x000fc60003f85270 */
[----:B0-----:R-:W-:Y:S01]  /*9be0*/  IMAD.IADD R27, R36, 0x1, R27 ;  /* 0x00000001241b7824 */ /* 0x001fe200078e021b */
[----:B------:R-:W-:Y:S02]  /*9bf0*/  SEL R6, R37, R42, !P4 ;  /* 0x0000002a25067207 */ /* 0x000fe40006000000 */
[----:B------:R-:W-:Y:S02]  /*9c00*/  SEL R42, R43, R44, !P4 ;  /* 0x0000002c2b2a7207 */ /* 0x000fe40006000000 */
[----:B------:R-:W-:Y:S02]  /*9c10*/  SEL R0, R27, R0, !P4 ;  /* 0x000000001b007207 */ /* 0x000fe40006000000 */
[C---:B------:R-:W-:Y:S02]  /*9c20*/  IADD3 R7, P4, PT, R34.reuse, R37, RZ ;  /* 0x0000002522077210 */ /* 0x040fe40007f9e0ff */
[----:B------:R-:W0:Y:S03]  /*9c30*/  LDS.64 R36, [UR4+0x60] ;  /* 0x00006004ff247984 */ /* 0x000e260008000a00 */
[----:B------:R-:W-:Y:S01]  /*9c40*/  IMAD.X R43, R35, 0x1, R43, P4 ;  /* 0x00000001232b7824 */ /* 0x000fe200020e062b */
[----:B------:R-:W-:-:S02]  /*9c50*/  ISETP.NE.U32.AND P4, PT, R34, RZ, PT ;  /* 0x000000ff2200720c */ /* 0x000fc40003f85070 */
[----:B------:R-:W2:Y:S02]  /*9c60*/  LDS R34, [UR4+0x68] ;  /* 0x00006804ff227984 */ /* 0x000ea40008000800 */
[----:B------:R-:W-:-:S04]  /*9c70*/  ISETP.NE.AND.EX P4, PT, R35, RZ, PT, P4 ;  /* 0x000000ff2300720c */ /* 0x000fc80003f85340 */
[----:B------:R-:W-:Y:S02]  /*9c80*/  SEL R27, R27, RZ, !P4 ;  /* 0x000000ff1b1b7207 */ /* 0x000fe40006000000 */
[----:B------:R-:W-:-:S03]  /*9c90*/  ISETP.NE.AND P4, PT, R9, 0x5, PT ;  /* 0x000000050900780c */ /* 0x000fc60003f85270 */
[----:B-1----:R-:W-:Y:S01]  /*9ca0*/  IMAD.IADD R27, R38, 0x1, R27 ;  /* 0x00000001261b7824 */ /* 0x002fe200078e021b */
[----:B------:R-:W-:Y:S02]  /*9cb0*/  SEL R38, R7, R6, !P4 ;  /* 0x0000000607267207 */ /* 0x000fe40006000000 */
[----:B------:R-:W-:Y:S02]  /*9cc0*/  SEL R42, R43, R42, !P4 ;  /* 0x0000002a2b2a7207 */ /* 0x000fe40006000000 */
[----:B------:R-:W-:Y:S02]  /*9cd0*/  SEL R0, R27, R0, !P4 ;  /* 0x000000001b007207 */ /* 0x000fe40006000000 */
[C---:B------:R-:W-:Y:S02]  /*9ce0*/  IADD3 R35, P4, PT, R24.reuse, R7, RZ ;  /* 0x0000000718237210 */ /* 0x040fe40007f9e0ff */
[----:B------:R-:W1:Y:S03]  /*9cf0*/  LDS.64 R6, [UR4+0x70] ;  /* 0x00007004ff067984 */ /* 0x000e660008000a00 */
[----:B------:R-:W-:Y:S01]  /*9d00*/  IMAD.X R43, R25, 0x1, R43, P4 ;  /* 0x00000001192b7824 */ /* 0x000fe200020e062b */
[----:B------:R-:W-:-:S04]  /*9d10*/  ISETP.NE.U32.AND P4, PT, R24, RZ, PT ;  /* 0x000000ff1800720c */ /* 0x000fc80003f85070 */
[----:B------:R-:W-:-:S04]  /*9d20*/  ISETP.NE.AND.EX P4, PT, R25, RZ, PT, P4 ;  /* 0x000000ff1900720c */ /* 0x000fc80003f85340 */
[----:B------:R-:W-:Y:S02]  /*9d30*/  SEL R27, R27, RZ, !P4 ;  /* 0x000000ff1b1b7207 */ /* 0x000fe40006000000 */
[----:B------:R-:W-:-:S03]  /*9d40*/  ISETP.NE.AND P4, PT, R9, 0x6, PT ;  /* 0x000000060900780c */ /* 0x000fc60003f85270 */
[----:B------:R-:W-:Y:S01]  /*9d50*/  IMAD.IADD R27, R40, 0x1, R27 ;  /* 0x00000001281b7824 */ /* 0x000fe200078e021b */
[----:B------:R-:W-:Y:S02]  /*9d60*/  SEL R24, R35, R38, !P4 ;  /* 0x0000002623187207 */ /* 0x000fe40006000000 */
[----:B------:R-:W-:Y:S01]  /*9d70*/  SEL R40, R43, R42, !P4 ;  /* 0x0000002a2b287207 */ /* 0x000fe20006000000 */
[----:B------:R-:W3:Y:S01]  /*9d80*/  LDS R38, [UR4+0x78] ;  /* 0x00007804ff267984 */ /* 0x000ee20008000800 */
[----:B------:R-:W-:Y:S02]  /*9d90*/  SEL R0, R27, R0, !P4 ;  /* 0x000000001b007207 */ /* 0x000fe40006000000 */
[----:B0-----:R-:W-:-:S05]  /*9da0*/  IADD3 R35, P4, PT, R36, R35, RZ ;  /* 0x0000002324237210 */ /* 0x001fca0007f9e0ff */
[----:B------:R-:W-:Y:S01]  /*9db0*/  IMAD.X R43, R37, 0x1, R43, P4 ;  /* 0x00000001252b7824 */ /* 0x000fe200020e062b */
[----:B------:R-:W-:-:S04]  /*9dc0*/  ISETP.NE.U32.AND P4, PT, R36, RZ, PT ;  /* 0x000000ff2400720c */ /* 0x000fc80003f85070 */
[----:B------:R-:W-:-:S04]  /*9dd0*/  ISETP.NE.AND.EX P4, PT, R37, RZ, PT, P4 ;  /* 0x000000ff2500720c */ /* 0x000fc80003f85340 */
[----:B------:R-:W-:Y:S02]  /*9de0*/  SEL R27, R27, RZ, !P4 ;  /* 0x000000ff1b1b7207 */ /* 0x000fe40006000000 */
[----:B------:R-:W-:-:S03]  /*9df0*/  ISETP.NE.AND P4, PT, R9, 0x7, PT ;  /* 0x000000070900780c */ /* 0x000fc60003f85270 */
[----:B--2---:R-:W-:Y:S01]  /*9e00*/  IMAD.IADD R25, R34, 0x1, R27 ;  /* 0x0000000122197824 */ /* 0x004fe200078e021b */
[----:B------:R-:W-:Y:S02]  /*9e10*/  SEL R34, R35, R24, !P4 ;  /* 0x0000001823227207 */ /* 0x000fe40006000000 */
[----:B------:R-:W-:Y:S02]  /*9e20*/  SEL R41, R43, R40, !P4 ;  /* 0x000000282b297207 */ /* 0x000fe40006000000 */
[----:B------:R-:W-:Y:S02]  /*9e30*/  SEL R24, R25, R0, !P4 ;  /* 0x0000000019187207 */ /* 0x000fe40006000000 */
[----:B-1----:R-:W-:-:S05]  /*9e40*/  IADD3 R35, P4, PT, R6, R35, RZ ;  /* 0x0000002306237210 */ /* 0x002fca0007f9e0ff */
[----:B------:R-:W-:Y:S01]  /*9e50*/  IMAD.X R36, R7, 0x1, R43, P4 ;  /* 0x0000000107247824 */ /* 0x000fe200020e062b */
[----:B------:R-:W-:-:S04]  /*9e60*/  ISETP.NE.U32.AND P4, PT, R6, RZ, PT ;  /* 0x000000ff0600720c */ /* 0x000fc80003f85070 */
[----:B------:R-:W-:-:S04]  /*9e70*/  ISETP.NE.AND.EX P4, PT, R7, RZ, PT, P4 ;  /* 0x000000ff0700720c */ /* 0x000fc80003f85340 */
[----:B------:R-:W-:Y:S02]  /*9e80*/  SEL R37, R25, RZ, !P4 ;  /* 0x000000ff19257207 */ /* 0x000fe40006000000 */
[----:B------:R-:W-:Y:S01]  /*9e90*/  ISETP.GE.U32.AND P4, PT, R32, 0x20, PT ;  /* 0x000000202000780c */ /* 0x000fe20003f86070 */
[----:B------:R0:W1:Y:S04]  /*9ea0*/  SHFL.UP PT, R27, R4, 0x1, RZ ;  /* 0x04200000041b7989 */ /* 0x00006800000e00ff */
[----:B------:R0:W2:Y:S01]  /*9eb0*/  SHFL.UP PT, R0, R5, 0x1, RZ ;  /* 0x0420000005007989 */ /* 0x0000a200000e00ff */
[----:B---3--:R-:W-:-:S03]  /*9ec0*/  IMAD.IADD R37, R38, 0x1, R37 ;  /* 0x0000000126257824 */ /* 0x008fc600078e0225 */
[----:B------:R0:W3:Y:S04]  /*9ed0*/  SHFL.UP PT, R9, R33, 0x1, RZ ;  /* 0x0420000021097989 */ /* 0x0000e800000e00ff */
[----:B------:R-:W-:Y:S05]  /*9ee0*/  @!P4 BRA `(.L_x_334) ;  /* 0x00000000002cc947 */ /* 0x000fea0003800000 */
[----:B------:R-:W-:Y:S02]  /*9ef0*/  ISETP.NE.AND P5, PT, R28, RZ, PT ;  /* 0x000000ff1c00720c */ /* 0x000fe40003fa5270 */
[C---:B-1----:R-:W-:Y:S02]  /*9f00*/  ISETP.NE.U32.AND P4, PT, R27.reuse, RZ, PT ;  /* 0x000000ff1b00720c */ /* 0x042fe40003f85070 */
[----:B------:R-:W-:Y:S02]  /*9f10*/  SEL R27, R27, RZ, P5 ;  /* 0x000000ff1b1b7207 */ /* 0x000fe40002800000 */
[C---:B--2---:R-:W-:Y:S02]  /*9f20*/  ISETP.NE.AND.EX P4, PT, R0.reuse, RZ, PT, P4 ;  /* 0x000000ff0000720c */ /* 0x044fe40003f85340 */
[----:B------:R-:W-:Y:S02]  /*9f30*/  SEL R0, R0, RZ, P5 ;  /* 0x000000ff00007207 */ /* 0x000fe40002800000 */
[----:B0-----:R-:W-:-:S02]  /*9f40*/  SEL R4, R24, RZ, !P4 ;  /* 0x000000ff18047207 */ /* 0x001fc40006000000 */
[----:B------:R-:W-:-:S03]  /*9f50*/  IADD3 R27, P4, PT, R27, R34, RZ ;  /* 0x000000221b1b7210 */ /* 0x000fc60007f9e0ff */
[----:B---3--:R-:W-:Y:S02]  /*9f60*/  @P5 IMAD.IADD R24, R9, 0x1, R4 ;  /* 0x0000000109185824 */ /* 0x008fe400078e0204 */
[----:B------:R-:W-:Y:S02]  /*9f70*/  IMAD.X R0, R0, 0x1, R41, P4 ;  /* 0x0000000100007824 */ /* 0x000fe400020e0629 */
[----:B------:R-:W-:Y:S01]  /*9f80*/  IMAD.MOV.U32 R9, RZ, RZ, R24 ;  /* 0x000000ffff097224 */ /* 0x000fe200078e0018 */
[----:B------:R-:W-:Y:S06]  /*9f90*/  BRA `(.L_x_335) ;  /* 0x0000001000587947 */ /* 0x000fec0003800000 */
.L_x_334:
[----:B------:R-:W4:Y:S01]  /*9fa0*/  LDC.64 R24, c[0x0][0x3a8] ;  /* 0x0000ea00ff187b82 */ /* 0x000f220000000a00 */
[----:B------:R-:W-:Y:S01]  /*9fb0*/  ISETP.NE.AND P4, PT, R32, RZ, PT ;  /* 0x000000ff2000720c */ /* 0x000fe20003f85270 */
[----:B------:R-:W5:-:S12]  /*9fc0*/  LDCU UR5, c[0x0][0x370] ;  /* 0x00006e00ff0577ac */ /* 0x000f580008000800 */
[----:B------:R-:W-:Y:S01]  /*9fd0*/  @!P4 IMAD.MOV.U32 R6, RZ, RZ, R35 ;  /* 0x000000ffff06c224 */ /* 0x000fe200078e0023 */
[----:B------:R1:W-:Y:S01]  /*9fe0*/  @!P4 STS [UR4+0xd0], R37 ;  /* 0x0000d025ff00c988 */ /* 0x0003e20008000804 */
[----:B------:R-:W-:Y:S02]  /*9ff0*/  @!P4 IMAD.MOV.U32 R7, RZ, RZ, R36 ;  /* 0x000000ffff07c224 */ /* 0x000fe400078e0024 */
[----:B0-----:R-:W-:Y:S02]  /*a000*/  @!P4 IMAD.MOV.U32 R4, RZ, RZ, R37 ;  /* 0x000000ffff04c224 */ /* 0x001fe400078e0025 */
[----:B------:R-:W-:Y:S01]  /*a010*/  @!P4 IMAD.MOV.U32 R5, RZ, RZ, 0x64 ;  /* 0x00000064ff05c424 */ /* 0x000fe200078e00ff */
[----:B------:R0:W-:Y:S01]  /*a020*/  @!P4 STS.64 [UR4+0xc8], R6 ;  /* 0x0000c806ff00c988 */ /* 0x0001e20008000a04 */
[----:B-----5:R-:W-:Y:S01]  /*a030*/  UISETP.GT.U32.AND UP0, UPT, UR5, 0x1f3, UPT ;  /* 0x000001f30500788c */ /* 0x020fe2000bf04070 */
[----:B----4-:R-:W-:-:S05]  /*a040*/  IMAD.WIDE.U32 R24, R39, 0x10, R24 ;  /* 0x0000001027187825 */ /* 0x010fca00078e0018 */
[----:B------:R0:W-:Y:S03]  /*a050*/  @!P4 ST.E.128.STRONG.GPU desc[UR8][R24.64+0x200], R4 ;  /* 0x000200041800c985 */ /* 0x0001e6000c10fd08 */
[----:B-1----:R-:W-:Y:S05]  /*a060*/  BRA.U UP0, `(.L_x_336) ;  /* 0x0000000100087547 */ /* 0x002fea000b800000 */
[----:B------:R1:W-:Y:S06]  /*a070*/  MEMBAR.SC.CTA ;  /* 0x0000000000007992 */ /* 0x0003ec0000000000 */
[----:B-1----:R-:W-:Y:S05]  /*a080*/  BRA `(.L_x_337) ;  /* 0x0000000000087947 */ /* 0x002fea0003800000 */
.L_x_336:
[----:B------:R-:W-:Y:S05]  /*a090*/  NANOSLEEP 0x1c2 ;  /* 0x000001c20000795d */ /* 0x000fea0003800000 */
[----:B------:R-:W-:Y:S01]  /*a0a0*/  NOP ;  /* 0x0000000000007918 */ /* 0x000fe20000000000 */
.L_x_337:
[----:B0-----:R-:W-:-:S03]  /*a0b0*/  IMAD.WIDE.U32 R4, R32, 0x10, RZ ;  /* 0x0000001020047825 */ /* 0x001fc600078e00ff */
[----:B------:R-:W-:Y:S02]  /*a0c0*/  LOP3.LUT R7, R4, 0xfffffff0, RZ, 0x3c, !PT ;  /* 0xfffffff004077812 */ /* 0x000fe400078e3cff */
[----:B------:R-:W-:Y:S02]  /*a0d0*/  LOP3.LUT R5, RZ, R5, RZ, 0x33, !PT ;  /* 0x00000005ff057212 */ /* 0x000fe400078e33ff */
[----:B------:R-:W-:-:S05]  /*a0e0*/  IADD3 R24, P4, PT, R24, R7, RZ ;  /* 0x0000000718187210 */ /* 0x000fca0007f9e0ff */
[----:B------:R-:W-:-:S08]  /*a0f0*/  IMAD.X R25, R25, 0x1, R5, P4 ;  /* 0x0000000119197824 */ /* 0x000fd000020e0605 */
.L_x_339:
[----:B------:R-:W4:Y:S01]  /*a100*/  LD.E.128.STRONG.GPU R4, desc[UR8][R24.64+0x200] ;  /* 0x0002000818047980 */ /* 0x000f22000c10fd00 */
[----:B------:R-:W-:Y:S05]  /*a110*/  YIELD ;  /* 0x0000000000007946 */ /* 0x000fea0003800000 */
[----:B------:R-:W-:Y:S01]  /*a120*/  UMOV UR5, 0xffffffff ;  /* 0xffffffff00057882 */ /* 0x000fe20000000000 */
[----:B----4-:R-:W-:Y:S02]  /*a130*/  ISETP.NE.AND P4, PT, R5, 0x63, PT ;  /* 0x000000630500780c */ /* 0x010fe40003f85270 */
[----:B------:R-:W-:Y:S11]  /*a140*/  BRA.DIV UR5, `(.L_x_338) ;  /* 0x0000003a05d47947 */ /* 0x000ff6000b800000 */
[----:B------:R-:W-:-:S13]  /*a150*/  VOTE.ANY P4, !P4 ;  /* 0x0000000000ff7806 */ /* 0x000fda0006080100 */
.L_x_492:
[----:B------:R-:W-:Y:S05]  /*a160*/  @P4 BRA `(.L_x_339) ;  /* 0xfffffffc00e44947 */ /* 0x000fea000383ffff */
[----:B------:R-:W-:Y:S01]  /*a170*/  UMOV UR5, 0xffffffff ;  /* 0xffffffff00057882 */ /* 0x000fe20000000000 */
[----:B------:R-:W-:Y:S01]  /*a180*/  ISETP.NE.AND P4, PT, R5, 0x65, PT ;  /* 0x000000650500780c */ /* 0x000fe20003f85270 */
[----:B------:R-:W-:Y:S02]  /*a190*/  IMAD.MOV.U32 R40, RZ, RZ, R6 ;  /* 0x000000ffff287224 */ /* 0x000fe400078e0006 */
        /* <DEDUP_REMOVED lines=10> */
[----:B------:R0:W4:Y:S04]  /*a240*/  SHFL.DOWN PT, R24, R41, 0x1, R33 ;  /* 0x0820000029187989 */ /* 0x00012800000e0021 */
[----:B------:R0:W0:Y:S02]  /*a250*/  SHFL.DOWN PT, R6, R38, 0x1, R33 ;  /* 0x0820000026067989 */ /* 0x00002400000e0021 */
.L_x_498:
[----:B------:R-:W-:Y:S01]  /*a260*/  ISETP.GE.AND P5, PT, R28, R33, PT ;  /* 0x000000211c00720c */ /* 0x000fe20003fa6270 */
[----:B------:R-:W-:-:S12]  /*a270*/  UMOV UR5, 0xffffffff ;  /* 0xffffffff00057882 */ /* 0x000fd80000000000 */
[----:B-1----:R-:W-:-:S05]  /*a280*/  @!P5 IADD3 R25, P4, PT, R25, R40, RZ ;  /* 0x000000281919d210 */ /* 0x002fca0007f9e0ff */
[----:B----4-:R-:W-:Y:S01]  /*a290*/  @!P5 IMAD.X R24, R24, 0x1, R41, P4 ;  /* 0x000000011818d824 */ /* 0x010fe200020e0629 */
[----:B------:R-:W-:Y:S01]  /*a2a0*/  @!P5 ISETP.NE.U32.AND P4, PT, R40, RZ, PT ;  /* 0x000000ff2800d20c */ /* 0x000fe20003f85070 */
[----:B0-----:R-:W-:-:S03]  /*a2b0*/  @!P5 IMAD.MOV.U32 R40, RZ, RZ, R25 ;  /* 0x000000ffff28d224 */ /* 0x001fc600078e0019 */
[----:B------:R-:W-:-:S04]  /*a2c0*/  @!P5 ISETP.NE.AND.EX P4, PT, R41, RZ, PT, P4 ;  /* 0x000000ff2900d20c */ /* 0x000fc80003f85340 */
[----:B------:R-:W-:Y:S01]  /*a2d0*/  @!P5 SEL R25, R6, RZ, !P4 ;  /* 0x000000ff0619d207 */ /* 0x000fe20006000000 */
[----:B------:R-:W-:Y:S08]  /*a2e0*/  BRA.DIV UR5, `(.L_x_341) ;  /* 0x0000003e05007947 */ /* 0x000ff0000b800000 */
.L_x_501:
[----:B------:R-:W-:Y:S01]  /*a2f0*/  UMOV UR5, 0xffffffff ;  /* 0xffffffff00057882 */ /* 0x000fe20000000000 */
[----:B------:R-:W-:Y:S02]  /*a300*/  @!P5 IMAD.MOV.U32 R41, RZ, RZ, R24 ;  /* 0x000000ffff29d224 */ /* 0x000fe400078e0018 */
[----:B------:R-:W-:Y:S01]  /*a310*/  @!P5 IMAD.IADD R38, R38, 0x1, R25 ;  /* 0x000000012626d824 */ /* 0x000fe200078e0219 */
[----:B------:R-:W-:Y:S06]  /*a320*/  BRA.DIV UR5, `(.L_x_342) ;  /* 0x0000003e05107947 */ /* 0x000fec000b800000 */
[----:B------:R0:W1:Y:S04]  /*a330*/  SHFL.DOWN PT, R25, R40, 0x2, R33 ;  /* 0x0840000028197989 */ /* 0x00006800000e0021 */
[----:B------:R0:W4:Y:S04]  /*a340*/  SHFL.DOWN PT, R24, R41, 0x2, R33 ;  /* 0x0840000029187989 */ /* 0x00012800000e0021 */
[----:B------:R0:W0:Y:S02]  /*a350*/  SHFL.DOWN PT, R6, R38, 0x2, R33 ;  /* 0x0840000026067989 */ /* 0x00002400000e0021 */
.L_x_506:
[----:B------:R-:W-:Y:S01]  /*a360*/  VIADD R43, R28, 0x2 ;  /* 0x000000021c2b7836 */ /* 0x000fe20000000000 */
[----:B------:R-:W-:-:S04]  /*a370*/  UMOV UR5, 0xffffffff ;  /* 0xffffffff00057882 */ /* 0x000fc80000000000 */
[----:B------:R-:W-:-:S13]  /*a380*/  ISETP.GT.AND P5, PT, R43, R33, PT ;  /* 0x000000212b00720c */ /* 0x000fda0003fa4270 */
[----:B------:R-:W-:-:S04]  /*a390*/  @!P5 ISETP.NE.U32.AND P4, PT, R40, RZ, PT ;  /* 0x000000ff2800d20c */ /* 0x000fc80003f85070 */
[----:B------:R-:W-:-:S04]  /*a3a0*/  @!P5 ISETP.NE.AND.EX P4, PT, R41, RZ, PT, P4 ;  /* 0x000000ff2900d20c */ /* 0x000fc80003f85340 */
[----:B0-----:R-:W-:Y:S02]  /*a3b0*/  @!P5 SEL R45, R6, RZ, !P4 ;  /* 0x000000ff062dd207 */ /* 0x001fe40006000000 */
[----:B-1----:R-:W-:-:S05]  /*a3c0*/  @!P5 IADD3 R25, P4, PT, R25, R40, RZ ;  /* 0x000000281919d210 */ /* 0x002fca0007f9e0ff */
[----:B----4-:R-:W-:Y:S01]  /*a3d0*/  @!P5 IMAD.X R24, R24, 0x1, R41, P4 ;  /* 0x000000011818d824 */ /* 0x010fe200020e0629 */
[----:B------:R-:W-:Y:S07]  /*a3e0*/  BRA.DIV UR5, `(.L_x_343) ;  /* 0x0000003e05347947 */ /* 0x000fee000b800000 */
.L_x_509:
[----:B------:R-:W-:Y:S01]  /*a3f0*/  UMOV UR5, 0xffffffff ;  /* 0xffffffff00057882 */ /* 0x000fe20000000000 */
[----:B------:R-:W-:Y:S02]  /*a400*/  @!P5 IMAD.MOV.U32 R40, RZ, RZ, R25 ;  /* 0x000000ffff28d224 */ /* 0x000fe400078e0019 */
[----:B------:R-:W-:Y:S02]  /*a410*/  @!P5 IMAD.MOV.U32 R41, RZ, RZ, R24 ;  /* 0x000000ffff29d224 */ /* 0x000fe400078e0018 */
[----:B------:R-:W-:Y:S01]  /*a420*/  @!P5 IMAD.IADD R38, R38, 0x1, R45 ;  /* 0x000000012626d824 */ /* 0x000fe200078e022d */
[----:B------:R-:W-:Y:S06]  /*a430*/  BRA.DIV UR5, `(.L_x_344) ;  /* 0x0000003e05407947 */ /* 0x000fec000b800000 */
[----:B------:R0:W1:Y:S04]  /*a440*/  SHFL.DOWN PT, R25, R40, 0x4, R33 ;  /* 0x0880000028197989 */ /* 0x00006800000e0021 */
[----:B------:R0:W4:Y:S04]  /*a450*/  SHFL.DOWN PT, R24, R41, 0x4, R33 ;  /* 0x0880000029187989 */ /* 0x00012800000e0021 */
[----:B------:R0:W0:Y:S02]  /*a460*/  SHFL.DOWN PT, R6, R38, 0x4, R33 ;  /* 0x0880000026067989 */ /* 0x00002400000e0021 */
.L_x_514:
        /* <DEDUP_REMOVED lines=9> */
.L_x_517:
        /* <DEDUP_REMOVED lines=8> */
.L_x_522:
        /* <DEDUP_REMOVED lines=9> */
.L_x_525:
        /* <DEDUP_REMOVED lines=8> */
.L_x_530:
[----:B------:R-:W-:Y:S01]  /*a690*/  VIADD R4, R28, 0x10 ;  /* 0x000000101c047836 */ /* 0x000fe20000000000 */
[----:B------:R-:W5:Y:S01]  /*a6a0*/  LDC.64 R24, c[0x0][0x3a8] ;  /* 0x0000ea00ff187b82 */ /* 0x000f620000000a00 */
[----:B------:R-:W-:Y:S01]  /*a6b0*/  UMOV UR5, 0xffffffff ;  /* 0xffffffff00057882 */ /* 0x000fe20000000000 */
[----:B------:R-:W-:Y:S02]  /*a6c0*/  LOP3.LUT R32, RZ, R32, RZ, 0x33, !PT ;  /* 0x00000020ff207212 */ /* 0x000fe400078e33ff */
[----:B------:R-:W-:-:S13]  /*a6d0*/  ISETP.GT.AND P4, PT, R4, R33, PT ;  /* 0x000000210400720c */ /* 0x000fda0003f84270 */
[----:B-1----:R-:W-:-:S05]  /*a6e0*/  @!P4 IADD3 R47, P5, PT, R47, R40, RZ ;  /* 0x000000282f2fc210 */ /* 0x002fca0007fbe0ff */
[----:B----4-:R-:W-:Y:S01]  /*a6f0*/  @!P4 IMAD.X R46, R46, 0x1, R41, P5 ;  /* 0x000000012e2ec824 */ /* 0x010fe200028e0629 */
[----:B------:R-:W-:Y:S01]  /*a700*/  @!P4 ISETP.NE.U32.AND P5, PT, R40, RZ, PT ;  /* 0x000000ff2800c20c */ /* 0x000fe20003fa5070 */
[----:B0-----:R-:W-:Y:S01]  /*a710*/  @!P4 IMAD.MOV.U32 R40, RZ, RZ, R47 ;  /* 0x000000ffff28c224 */ /* 0x001fe200078e002f */
[----:B-----5:R-:W-:Y:S02]  /*a720*/  IADD3 R24, P6, PT, R24, 0x200, RZ ;  /* 0x0000020018187810 */ /* 0x020fe40007fde0ff */
[----:B------:R-:W-:Y:S01]  /*a730*/  @!P4 ISETP.NE.AND.EX P5, PT, R41, RZ, PT, P5 ;  /* 0x000000ff2900c20c */ /* 0x000fe20003fa5350 */
[----:B------:R-:W-:-:S03]  /*a740*/  @!P4 IMAD.MOV.U32 R41, RZ, RZ, R46 ;  /* 0x000000ffff29c224 */ /* 0x000fc600078e002e */
[----:B------:R-:W-:Y:S02]  /*a750*/  @!P4 SEL R7, R6, RZ, !P5 ;  /* 0x000000ff0607c207 */ /* 0x000fe40006800000 */
[----:B------:R-:W-:-:S03]  /*a760*/  ISETP.NE.AND P5, PT, R5, 0x65, PT ;  /* 0x000000650500780c */ /* 0x000fc60003fa5270 */
[----:B------:R-:W-:Y:S01]  /*a770*/  @!P4 IMAD.IADD R38, R38, 0x1, R7 ;  /* 0x000000012626c824 */ /* 0x000fe200078e0207 */
[----:B------:R-:W-:Y:S09]  /*a780*/  BRA.DIV UR5, `(.L_x_349) ;  /* 0x0000003e05a87947 */ /* 0x000ff2000b800000 */
.L_x_533:
[----:B------:R-:W-:Y:S01]  /*a790*/  UMOV UR5, 0xffffffff ;  /* 0xffffffff00057882 */ /* 0x000fe20000000000 */
[----:B------:R-:W-:Y:S02]  /*a7a0*/  IMAD.X R25, RZ, RZ, R25, P6 ;  /* 0x000000ffff197224 */ /* 0x000fe400030e0619 */
[----:B------:R-:W-:Y:S01]  /*a7b0*/  IMAD.IADD R47, R32, 0x1, R39 ;  /* 0x00000001202f7824 */ /* 0x000fe200078e0227 */
[----:B------:R-:W-:Y:S06]  /*a7c0*/  BRA.DIV UR5, `(.L_x_350) ;  /* 0x0000003e05b87947 */ /* 0x000fec000b800000 */
[----:B------:R-:W-:-:S13]  /*a7d0*/  VOTE.ALL P5, P5 ;  /* 0x0000000000ff7806 */ /* 0x000fda00028a0000 */
.L_x_536:
[----:B------:R-:W-:Y:S05]  /*a7e0*/  @!P5 BRA `(.L_x_351) ;  /* 0x0000000400b8d947 */ /* 0x000fea0003800000 */
.L_x_365:
[----:B------:R-:W-:-:S07]  /*a7f0*/  IMAD.WIDE R32, R47, 0x10, R24 ;  /* 0x000000102f207825 */ /* 0x000fce00078e0218 */
.L_x_353:
[----:B------:R-:W4:Y:S01]  /*a800*/  LD.E.128.STRONG.GPU R4, desc[UR8][R32.64+-0x200] ;  /* 0xfffe000820047980 */ /* 0x000f22000c10fd00 */
[----:B------:R-:W-:Y:S05]  /*a810*/  YIELD ;  /* 0x0000000000007946 */ /* 0x000fea0003800000 */
[----:B------:R-:W-:Y:S01]  /*a820*/  UMOV UR5, 0xffffffff ;  /* 0xffffffff00057882 */ /* 0x000fe20000000000 */
[----:B----4-:R-:W-:Y:S02]  /*a830*/  ISETP.NE.AND P4, PT, R5, 0x63, PT ;  /* 0x000000630500780c */ /* 0x010fe40003f85270 */
[----:B------:R-:W-:Y:S11]  /*a840*/  BRA.DIV UR5, `(.L_x_352) ;  /* 0x0000003e05b47947 */ /* 0x000ff6000b800000 */
[----:B------:R-:W-:-:S13]  /*a850*/  VOTE.ANY P4, !P4 ;  /* 0x0000000000ff7806 */ /* 0x000fda0006080100 */
.L_x_539:
        /* <DEDUP_REMOVED lines=13> */
[----:B------:R0:W4:Y:S04]  /*a930*/  SHFL.DOWN PT, R51, R32, 0x1, R33 ;  /* 0x0820000020337989 */ /* 0x00012800000e0021 */
[----:B------:R0:W0:Y:S02]  /*a940*/  SHFL.DOWN PT, R6, R46, 0x1, R33 ;  /* 0x082000002e067989 */ /* 0x00002400000e0021 */
.L_x_545:
        /* <DEDUP_REMOVED lines=9> */
.L_x_548:
[----:B------:R-:W-:Y:S01]  /*a9e0*/  UMOV UR5, 0xffffffff ;  /* 0xffffffff00057882 */ /* 0x000fe20000000000 */
[----:B------:R-:W-:Y:S02]  /*a9f0*/  @!P5 IMAD.MOV.U32 R32, RZ, RZ, R50 ;  /* 0x000000ffff20d224 */ /* 0x000fe400078e0032 */
[----:B------:R-:W-:Y:S01]  /*aa00*/  @!P5 IMAD.IADD R46, R46, 0x1, R51 ;  /* 0x000000012e2ed824 */ /* 0x000fe200078e0233 */
[----:B------:R-:W-:Y:S06]  /*aa10*/  BRA.DIV UR5, `(.L_x_356) ;  /* 0x0000003e05f07947 */ /* 0x000fec000b800000 */
[----:B------:R0:W1:Y:S04]  /*aa20*/  SHFL.DOWN PT, R48, R49, 0x2, R33 ;  /* 0x0840000031307989 */ /* 0x00006800000e0021 */
[----:B------:R0:W4:Y:S04]  /*aa30*/  SHFL.DOWN PT, R51, R32, 0x2, R33 ;  /* 0x0840000020337989 */ /* 0x00012800000e0021 */
[----:B------:R0:W0:Y:S02]  /*aa40*/  SHFL.DOWN PT, R6, R46, 0x2, R33 ;  /* 0x084000002e067989 */ /* 0x00002400000e0021 */
.L_x_553:
[----:B------:R-:W-:Y:S01]  /*aa50*/  ISETP.GT.AND P5, PT, R43, R33, PT ;  /* 0x000000212b00720c */ /* 0x000fe20003fa4270 */
        /* <DEDUP_REMOVED lines=8> */
.L_x_556:
[----:B------:R-:W-:Y:S01]  /*aae0*/  UMOV UR5, 0xffffffff ;  /* 0xffffffff00057882 */ /* 0x000fe20000000000 */
[----:B------:R-:W-:Y:S02]  /*aaf0*/  @!P5 IMAD.MOV.U32 R32, RZ, RZ, R50 ;  /* 0x000000ffff20d224 */ /* 0x000fe400078e0032 */
[----:B------:R-:W-:Y:S01]  /*ab00*/  @!P5 IMAD.IADD R46, R46, 0x1, R51 ;  /* 0x000000012e2ed824 */ /* 0x000fe200078e0233 */
[----:B------:R-:W-:Y:S06]  /*ab10*/  BRA.DIV UR5, `(.L_x_358) ;  /* 0x0000004205247947 */ /* 0x000fec000b800000 */
[----:B------:R0:W1:Y:S04]  /*ab20*/  SHFL.DOWN PT, R48, R49, 0x4, R33 ;  /* 0x0880000031307989 */ /* 0x00006800000e0021 */
[----:B------:R0:W4:Y:S04]  /*ab30*/  SHFL.DOWN PT, R51, R32, 0x4, R33 ;  /* 0x0880000020337989 */ /* 0x00012800000e0021 */
[----:B------:R0:W0:Y:S02]  /*ab40*/  SHFL.DOWN PT, R6, R46, 0x4, R33 ;  /* 0x088000002e067989 */ /* 0x00002400000e0021 */
.L_x_561:
        /* <DEDUP_REMOVED lines=9> */
.L_x_564:
[----:B------:R-:W-:Y:S01]  /*abe0*/  UMOV UR5, 0xffffffff ;  /* 0xffffffff00057882 */ /* 0x000fe20000000000 */
[----:B------:R-:W-:Y:S02]  /*abf0*/  @!P5 IMAD.MOV.U32 R32, RZ, RZ, R50 ;  /* 0x000000ffff20d224 */ /* 0x000fe400078e0032 */
[----:B------:R-:W-:Y:S01]  /*ac00*/  @!P5 IMAD.IADD R46, R46, 0x1, R51 ;  /* 0x000000012e2ed824 */ /* 0x000fe200078e0233 */
[----:B------:R-:W-:Y:S06]  /*ac10*/  BRA.DIV UR5, `(.L_x_360) ;  /* 0x0000004205587947 */ /* 0x000fec000b800000 */
[----:B------:R0:W1:Y:S04]  /*ac20*/  SHFL.DOWN PT, R48, R49, 0x8, R33 ;  /* 0x0900000031307989 */ /* 0x00006800000e0021 */
[----:B------:R0:W4:Y:S04]  /*ac30*/  SHFL.DOWN PT, R51, R32, 0x8, R33 ;  /* 0x0900000020337989 */ /* 0x00012800000e0021 */
[----:B------:R0:W0:Y:S02]  /*ac40*/  SHFL.DOWN PT, R6, R46, 0x8, R33 ;  /* 0x090000002e067989 */ /* 0x00002400000e0021 */
.L_x_569:
        /* <DEDUP_REMOVED lines=9> */
.L_x_572:
[----:B------:R-:W-:Y:S01]  /*ace0*/  UMOV UR5, 0xffffffff ;  /* 0xffffffff00057882 */ /* 0x000fe20000000000 */
[----:B------:R-:W-:Y:S02]  /*acf0*/  @!P5 IMAD.MOV.U32 R32, RZ, RZ, R50 ;  /* 0x000000ffff20d224 */ /* 0x000fe400078e0032 */
[----:B------:R-:W-:Y:S01]  /*ad00*/  @!P5 IMAD.IADD R46, R46, 0x1, R51 ;  /* 0x000000012e2ed824 */ /* 0x000fe200078e0233 */
[----:B------:R-:W-:Y:S06]  /*ad10*/  BRA.DIV UR5, `(.L_x_362) ;  /* 0x00000042058c7947 */ /* 0x000fec000b800000 */
[----:B------:R0:W1:Y:S01]  /*ad20*/  SHFL.DOWN PT, R48, R49, 0x10, R33 ;  /* 0x0a00000031307989 */ /* 0x00006200000e0021 */
[----:B------:R-:W-:-:S03]  /*ad30*/  VIADD R50, R28, 0x10 ;  /* 0x000000101c327836 */ /* 0x000fc60000000000 */
[----:B------:R0:W4:Y:S04]  /*ad40*/  SHFL.DOWN PT, R51, R32, 0x10, R33 ;  /* 0x0a00000020337989 */ /* 0x00012800000e0021 */
[----:B------:R0:W0:Y:S02]  /*ad50*/  SHFL.DOWN PT, R6, R46, 0x10, R33 ;  /* 0x0a0000002e067989 */ /* 0x00002400000e0021 */
.L_x_577:
[----:B------:R-:W-:Y:S01]  /*ad60*/  ISETP.GT.AND P5, PT, R50, R33, PT ;  /* 0x000000213200720c */ /* 0x000fe20003fa4270 */
[----:B------:R-:W-:-:S12]  /*ad70*/  UMOV UR5, 0xffffffff ;  /* 0xffffffff00057882 */ /* 0x000fd80000000000 */
[----:B------:R-:W-:-:S04]  /*ad80*/  @!P5 ISETP.NE.U32.AND P4, PT, R49, RZ, PT ;  /* 0x000000ff3100d20c */ /* 0x000fc80003f85070 */
[----:B------:R-:W-:-:S04]  /*ad90*/  @!P5 ISETP.NE.AND.EX P4, PT, R32, RZ, PT, P4 ;  /* 0x000000ff2000d20c */ /* 0x000fc80003f85340 */
[----:B0-----:R-:W-:Y:S02]  /*ada0*/  @!P5 SEL R7, R6, RZ, !P4 ;  /* 0x000000ff0607d207 */ /* 0x001fe40006000000 */
[----:B-1----:R-:W-:-:S03]  /*adb0*/  @!P5 IADD3 R48, P4, PT, R48, R49, RZ ;  /* 0x000000313030d210 */ /* 0x002fc60007f9e0ff */
[----:B------:R-:W-:Y:S02]  /*adc0*/  @!P5 IMAD.IADD R46, R46, 0x1, R7 ;  /* 0x000000012e2ed824 */ /* 0x000fe400078e0207 */
[----:B----4-:R-:W-:Y:S01]  /*add0*/  @!P5 IMAD.X R51, R51, 0x1, R32, P4 ;  /* 0x000000013333d824 */ /* 0x010fe200020e0620 */
[----:B------:R-:W-:Y:S01]  /*ade0*/  ISETP.NE.U32.AND P4, PT, R40, RZ, PT ;  /* 0x000000ff2800720c */ /* 0x000fe20003f85070 */
[----:B------:R-:W-:Y:S02]  /*adf0*/  @!P5 IMAD.MOV.U32 R49, RZ, RZ, R48 ;  /* 0x000000ffff31d224 */ /* 0x000fe400078e0030 */
[----:B------:R-:W-:Y:S01]  /*ae00*/  @!P5 IMAD.MOV.U32 R32, RZ, RZ, R51 ;  /* 0x000000ffff20d224 */ /* 0x000fe200078e0033 */
[----:B------:R-:W-:Y:S02]  /*ae10*/  ISETP.NE.AND.EX P4, PT, R41, RZ, PT, P4 ;  /* 0x000000ff2900720c */ /* 0x000fe40003f85340 */
[----:B------:R-:W-:Y:S02]  /*ae20*/  ISETP.NE.AND P5, PT, R5, 0x65, PT ;  /* 0x000000650500780c */ /* 0x000fe40003fa5270 */
[----:B------:R-:W-:-:S02]  /*ae30*/  SEL R5, R46, RZ, !P4 ;  /* 0x000000ff2e057207 */ /* 0x000fc40006000000 */
[----:B------:R-:W-:Y:S01]  /*ae40*/  IADD3 R40, P6, PT, R40, R49, RZ ;  /* 0x0000003128287210 */ /* 0x000fe20007fde0ff */
[----:B------:R-:W-:-:S12]  /*ae50*/  BRA.DIV UR5, `(.L_x_363) ;  /* 0x0000004205947947 */ /* 0x000fd8000b800000 */
.L_x_580:
[----:B------:R-:W-:Y:S01]  /*ae60*/  UMOV UR5, 0xffffffff ;  /* 0xffffffff00057882 */ /* 0x000fe20000000000 */
[----:B------:R-:W-:Y:S02]  /*ae70*/  IMAD.X R41, R41, 0x1, R32, P6 ;  /* 0x0000000129297824 */ /* 0x000fe400030e0620 */
[----:B------:R-:W-:Y:S02]  /*ae80*/  IMAD.IADD R38, R5, 0x1, R38 ;  /* 0x0000000105267824 */ /* 0x000fe400078e0226 */
[----:B------:R-:W-:Y:S01]  /*ae90*/  VIADD R47, R47, 0xffffffe0 ;  /* 0xffffffe02f2f7836 */ /* 0x000fe20000000000 */
[----:B------:R-:W-:Y:S06]  /*aea0*/  BRA.DIV UR5, `(.L_x_364) ;  /* 0x0000004205a07947 */ /* 0x000fec000b800000 */
[----:B------:R-:W-:-:S13]  /*aeb0*/  VOTE.ALL P5, P5 ;  /* 0x0000000000ff7806 */ /* 0x000fda00028a0000 */
.L_x_583:
[----:B------:R-:W-:Y:S05]  /*aec0*/  @P5 BRA `(.L_x_365) ;  /* 0xfffffff800485947 */ /* 0x000fea000383ffff */
.L_x_351:
[----:B------:R-:W0:Y:S01]  /*aed0*/  S2R R4, SR_TID.X ;  /* 0x0000000000047919 */ /* 0x000e220000002100 */
[----:B------:R-:W-:Y:S01]  /*aee0*/  BSSY.RECONVERGENT B0, `(.L_x_366) ;  /* 0x0000018000007945 */ /* 0x000fe20003800200 */
[----:B------:R-:W-:Y:S02]  /*aef0*/  IMAD.MOV.U32 R24, RZ, RZ, R40 ;  /* 0x000000ffff187224 */ /* 0x000fe400078e0028 */
[----:B------:R-:W-:Y:S01]  /*af00*/  IMAD.MOV.U32 R25, RZ, RZ, R41 ;  /* 0x000000ffff197224 */ /* 0x000fe200078e0029 */
[----:B0-----:R-:W-:-:S13]  /*af10*/  ISETP.NE.AND P4, PT, R4, RZ, PT ;  /* 0x000000ff0400720c */ /* 0x001fda0003f85270 */
[----:B------:R-:W-:Y:S05]  /*af20*/  @P4 BRA `(.L_x_367) ;  /* 0x00000000004c4947 */ /* 0x000fea0003800000 */
        /* <DEDUP_REMOVED lines=19> */
.L_x_367:
[----:B------:R-:W-:Y:S05]  /*b060*/  BSYNC.RECONVERGENT B0 ;  /* 0x0000000000007941 */ /* 0x000fea0003800200 */
.L_x_366:
[----:B------:R-:W-:-:S13]  /*b070*/  ISETP.NE.AND P4, PT, R28, RZ, PT ;  /* 0x000000ff1c00720c */ /* 0x000fda0003f85270 */
[----:B0-----:R-:W0:Y:S01]  /*b080*/  @!P4 S2R R5, SR_CgaCtaId ;  /* 0x000000000005c919 */ /* 0x001e220000008800 */
[----:B------:R-:W-:Y:S01]  /*b090*/  @!P4 MOV R4, 0x400 ;  /* 0x000004000004c802 */ /* 0x000fe20000000f00 */
[----:B------:R-:W-:Y:S02]  /*b0a0*/  @!P4 IMAD.MOV.U32 R27, RZ, RZ, R24 ;  /* 0x000000ffff1bc224 */ /* 0x000fe400078e0018 */
[----:B--2---:R-:W-:Y:S02]  /*b0b0*/  @!P4 IMAD.MOV.U32 R0, RZ, RZ, R25 ;  /* 0x000000ffff00c224 */ /* 0x004fe400078e0019 */
[----:B---3--:R-:W-:Y:S01]  /*b0c0*/  @!P4 IMAD.MOV.U32 R9, RZ, RZ, R38 ;  /* 0x000000ffff09c224 */ /* 0x008fe200078e0026 */
[----:B0-----:R-:W-:-:S05]  /*b0d0*/  @!P4 LEA R5, R5, R4, 0x18 ;  /* 0x000000040505c211 */ /* 0x001fca00078ec0ff */
[----:B------:R0:W-:Y:S04]  /*b0e0*/  @!P4 STS.64 [R5+0x88], R24 ;  /* 0x000088180500c388 */ /* 0x0001e80000000a00 */
[----:B------:R0:W-:Y:S02]  /*b0f0*/  @!P4 STS [R5+0x90], R38 ;  /* 0x000090260500c388 */ /* 0x0001e40000000800 */
.L_x_335:
[----:B------:R-:W0:Y:S01]  /*b100*/  S2R R33, SR_TID.X ;  /* 0x0000000000217919 */ /* 0x000e220000002100 */
[----:B------:R-:W-:Y:S01]  /*b110*/  ISETP.NE.AND P4, PT, R8, R10, PT ;  /* 0x0000000a0800720c */ /* 0x000fe20003f85270 */
[----:B------:R-:W-:Y:S05]  /*b120*/  WARPSYNC.ALL ;  /* 0x0000000000007948 */ /* 0x000fea0003800000 */
[----:B------:R-:W-:Y:S06]  /*b130*/  BAR.SYNC.DEFER_BLOCKING 0x0 ;  /* 0x0000000000007b1d */ /* 0x000fec0000010000 */
[----:B------:R-:W-:Y:S01]  /*b140*/  BSSY.RECONVERGENT B0, `(.L_x_368) ;  /* 0x0000015000007945 */ /* 0x000fe20003800200 */
[----:B0-----:R-:W-:-:S05]  /*b150*/  IMAD R25, R33, 0x9, RZ ;  /* 0x0000000921197824 */ /* 0x001fca00078e02ff */
[----:B------:R-:W-:-:S04]  /*b160*/  ISETP.EQ.U32.AND P5, PT, R26, R25, PT ;  /* 0x000000191a00720c */ /* 0x000fc80003fa2070 */
[----:B------:R-:W-:Y:S02]  /*b170*/  ISETP.EQ.OR.EX P6, PT, R30, RZ, P4, P5 ;  /* 0x000000ff1e00720c */ /* 0x000fe400027c2750 */
[----:B------:R-:W-:Y:S02]  /*b180*/  ISETP.NE.AND P4, PT, R33, RZ, PT ;  /* 0x000000ff2100720c */ /* 0x000fe40003f85270 */
[----:B------:R-:W-:Y:S02]  /*b190*/  ISETP.NE.AND P5, PT, R31, RZ, PT ;  /* 0x000000ff1f00720c */ /* 0x000fe40003fa5270 */
[----:B------:R-:W-:Y:S02]  /*b1a0*/  P2R R7, PR, RZ, 0x40 ;  /* 0x00000040ff077803 */ /* 0x000fe40000000000 */
[----:B------:R-:W-:Y:S02]  /*b1b0*/  SEL R28, RZ, 0x1, !P5 ;  /* 0x00000001ff1c7807 */ /* 0x000fe40006800000 */
[----:B------:R-:W-:-:S05]  /*b1c0*/  SEL R24, RZ, 0x1, !P6 ;  /* 0x00000001ff187807 */ /* 0x000fca0007000000 */
[----:B------:R-:W-:Y:S05]  /*b1d0*/  @!P4 BRA `(.L_x_369) ;  /* 0x00000000002cc947 */ /* 0x000fea0003800000 */
[----:B------:R-:W0:Y:S01]  /*b1e0*/  S2UR UR6, SR_CgaCtaId ;  /* 0x00000000000679c3 */ /* 0x000e220000008800 */
[----:B------:R-:W-:Y:S01]  /*b1f0*/  UMOV UR5, 0x400 ;  /* 0x0000040000057882 */ /* 0x000fe20000000000 */
[----:B------:R-:W-:-:S04]  /*b200*/  ISETP.NE.U32.AND P4, PT, R27, RZ, PT ;  /* 0x000000ff1b00720c */ /* 0x000fc80003f85070 */
[----:B------:R-:W-:Y:S01]  /*b210*/  ISETP.NE.AND.EX P4, PT, R0, RZ, PT, P4 ;  /* 0x000000ff0000720c */ /* 0x000fe20003f85340 */
[----:B0-----:R-:W-:-:S09]  /*b220*/  ULEA UR5, UR6, UR5, 0x18 ;  /* 0x0000000506057291 */ /* 0x001fd2000f8ec0ff */
[----:B------:R-:W0:Y:S04]  /*b230*/  LDS R6, [UR5+0x90] ;  /* 0x00009005ff067984 */ /* 0x000e280008000800 */
[----:B------:R-:W1:Y:S01]  /*b240*/  LDS.64 R4, [UR5+0x88] ;  /* 0x00008805ff047984 */ /* 0x000e620008000a00 */
[----:B0-----:R-:W-:Y:S02]  /*b250*/  SEL R6, R6, RZ, !P4 ;  /* 0x000000ff06067207 */ /* 0x001fe40006000000 */
[----:B-1----:R-:W-:-:S03]  /*b260*/  IADD3 R27, P4, PT, R4, R27, RZ ;  /* 0x0000001b041b7210 */ /* 0x002fc60007f9e0ff */
[----:B------:R-:W-:Y:S02]  /*b270*/  IMAD.IADD R9, R9, 0x1, R6 ;  /* 0x0000000109097824 */ /* 0x000fe400078e0206 */
[----:B------:R-:W-:-:S08]  /*b280*/  IMAD.X R0, R5, 0x1, R0, P4 ;  /* 0x0000000105007824 */ /* 0x000fd000020e0600 */
.L_x_369:
[----:B------:R-:W-:Y:S05]  /*b290*/  BSYNC.RECONVERGENT B0 ;  /* 0x0000000000007941 */ /* 0x000fea0003800200 */
.L_x_368:
[----:B------:R-:W-:Y:S01]  /*b2a0*/  IADD3 R28, P4, P5, R27, R28, R24 ;  /* 0x0000001c1b1c7210 */ /* 0x000fe20007d9e018 */
[C---:B------:R-:W-:Y:S01]  /*b2b0*/  VIADD R5, R25.reuse, 0x3 ;  /* 0x0000000319057836 */ /* 0x040fe20000000000 */
[----:B------:R-:W-:Y:S01]  /*b2c0*/  ISETP.NE.AND P6, PT, R22, R2, PT ;  /* 0x000000021600720c */ /* 0x000fe20003fc5270 */
[----:B------:R-:W0:Y:S01]  /*b2d0*/  S2UR UR5, SR_CgaCtaId ;  /* 0x00000000000579c3 */ /* 0x000e220000008800 */
[----:B------:R-:W-:Y:S01]  /*b2e0*/  IADD3.X R39, PT, PT, R0, RZ, RZ, P4, P5 ;  /* 0x000000ff00277210 */ /* 0x000fe200027ea4ff */
[----:B------:R-:W-:Y:S01]  /*b2f0*/  UMOV UR4, 0x400 ;  /* 0x0000040000047882 */ /* 0x000fe20000000000 */
[----:B------:R-:W-:Y:S01]  /*b300*/  ISETP.EQ.U32.AND P5, PT, R26, R5, PT ;  /* 0x000000051a00720c */ /* 0x000fe20003fa2070 */
[----:B------:R-:W-:Y:S01]  /*b310*/  VIADD R5, R25, 0x7 ;  /* 0x0000000719057836 */ /* 0x000fe20000000000 */
[----:B------:R-:W-:Y:S01]  /*b320*/  ISETP.NE.AND P4, PT, R14, R16, PT ;  /* 0x000000100e00720c */ /* 0x000fe20003f85270 */
[----:B------:R-:W-:Y:S01]  /*b330*/  BSSY.RECONVERGENT B0, `(.L_x_370) ;  /* 0x000012a000007945 */ /* 0x000fe20003800200 */
[----:B------:R-:W-:-:S02]  /*b340*/  SEL R35, RZ, 0x1, !P2 ;  /* 0x00000001ff237807 */ /* 0x000fc40005000000 */
[----:B------:R-:W-:Y:S02]  /*b350*/  ISETP.EQ.OR.EX P4, PT, R30, RZ, P4, P5 ;  /* 0x000000ff1e00720c */ /* 0x000fe40002782750 */
[----:B------:R-:W-:Y:S02]  /*b360*/  ISETP.EQ.U32.AND P5, PT, R26, R5, PT ;  /* 0x000000051a00720c */ /* 0x000fe40003fa2070 */
[----:B------:R-:W-:Y:S02]  /*b370*/  SEL R5, RZ, 0x1, !P3 ;  /* 0x00000001ff057807 */ /* 0x000fe40005800000 */
[----:B------:R-:W-:Y:S02]  /*b380*/  ISETP.EQ.OR.EX P6, PT, R30, RZ, P6, P5 ;  /* 0x000000ff1e00720c */ /* 0x000fe400037c2750 */
[----:B------:R-:W-:Y:S02]  /*b390*/  ISETP.NE.AND P5, PT, R7, RZ, PT ;  /* 0x000000ff0700720c */ /* 0x000fe40003fa5270 */
[----:B------:R-:W-:-:S02]  /*b3a0*/  SEL R36, RZ, 0x1, !P1 ;  /* 0x00000001ff247807 */ /* 0x000fc40004800000 */
[----:B------:R-:W-:Y:S02]  /*b3b0*/  SEL R4, R9, RZ, !P5 ;  /* 0x000000ff09047207 */ /* 0x000fe40006800000 */
[----:B------:R-:W-:Y:S01]  /*b3c0*/  IADD3 R49, P5, PT, R27, R24, RZ ;  /* 0x000000181b317210 */ /* 0x000fe20007fbe0ff */
[----:B0-----:R-:W-:Y:S01]  /*b3d0*/  ULEA UR4, UR5, UR4, 0x18 ;  /* 0x0000000405047291 */ /* 0x001fe2000f8ec0ff */
[----:B------:R-:W-:Y:S01]  /*b3e0*/  SEL R37, RZ, 0x1, !P0 ;  /* 0x00000001ff257807 */ /* 0x000fe20004000000 */
[----:B------:R-:W-:Y:S01]  /*b3f0*/  IMAD.IADD R11, R11, 0x1, R4 ;  /* 0x000000010b0b7824 */ /* 0x000fe200078e0204 */
[----:B------:R-:W-:Y:S01]  /*b400*/  SEL R44, RZ, 0x1, !P6 ;  /* 0x00000001ff2c7807 */ /* 0x000fe20007000000 */
[----:B------:R-:W-:Y:S01]  /*b410*/  IMAD.X R46, RZ, RZ, R0, P5 ;  /* 0x000000ffff2e7224 */ /* 0x000fe200028e0600 */
[----:B------:R-:W-:Y:S02]  /*b420*/  IADD3 R32, P5, PT, R28, R5, RZ ;  /* 0x000000051c207210 */ /* 0x000fe40007fbe0ff */
[----:B------:R-:W-:-:S02]  /*b430*/  SEL R5, RZ, 0x1, !P4 ;  /* 0x00000001ff057807 */ /* 0x000fc40006000000 */
[----:B------:R-:W-:Y:S01]  /*b440*/  LDS R42, [UR4+0xc0] ;  /* 0x0000c004ff2a7984 */ /* 0x000fe20008000800 */
[----:B------:R-:W-:Y:S01]  /*b450*/  IMAD.X R41, RZ, RZ, R39, P5 ;  /* 0x000000ffff297224 */ /* 0x000fe200028e0627 */
[----:B------:R-:W-:-:S05]  /*b460*/  IADD3 R34, P5, PT, R32, R5, RZ ;  /* 0x0000000520227210 */ /* 0x000fca0007fbe0ff */
[----:B------:R-:W-:Y:S01]  /*b470*/  IMAD.X R43, RZ, RZ, R41, P5 ;  /* 0x000000ffff2b7224 */ /* 0x000fe200028e0629 */
[----:B------:R-:W-:-:S05]  /*b480*/  IADD3 R35, P5, PT, R34, R35, RZ ;  /* 0x0000002322237210 */ /* 0x000fca0007fbe0ff */
[----:B------:R-:W-:Y:S01]  /*b490*/  IMAD.X R38, RZ, RZ, R43, P5 ;  /* 0x000000ffff267224 */ /* 0x000fe200028e062b */
[----:B------:R-:W-:-:S05]  /*b4a0*/  IADD3 R36, P5, PT, R35, R36, RZ ;  /* 0x0000002423247210 */ /* 0x000fca0007fbe0ff */
[----:B------:R-:W-:Y:S01]  /*b4b0*/  IMAD.X R45, RZ, RZ, R38, P5 ;  /* 0x000000ffff2d7224 */ /* 0x000fe200028e0626 */
[----:B------:R-:W-:-:S05]  /*b4c0*/  IADD3 R37, P5, PT, R36, R37, RZ ;  /* 0x0000002524257210 */ /* 0x000fca0007fbe0ff */
[----:B------:R-:W-:Y:S01]  /*b4d0*/  IMAD.X R40, RZ, RZ, R45, P5 ;  /* 0x000000ffff287224 */ /* 0x000fe200028e062d */
[----:B------:R-:W-:-:S04]  /*b4e0*/  ISETP.NE.AND P5, PT, R31, RZ, PT ;  /* 0x000000ff1f00720c */ /* 0x000fc80003fa5270 */
[----:B------:R-:W-:Y:S02]  /*b4f0*/  SEL R4, R11, RZ, !P5 ;  /* 0x000000ff0b047207 */ /* 0x000fe40006800000 */
[----:B------:R-:W-:-:S03]  /*b500*/  IADD3 R47, P5, PT, R37, R44, RZ ;  /* 0x0000002c252f7210 */ /* 0x000fc60007fbe0ff */
[----:B------:R-:W-:Y:S02]  /*b510*/  IMAD.IADD R13, R13, 0x1, R4 ;  /* 0x000000010d0d7824 */ /* 0x000fe400078e0204 */
[----:B------:R-:W-:-:S03]  /*b520*/  IMAD.X R44, RZ, RZ, R40, P5 ;  /* 0x000000ffff2c7224 */ /* 0x000fc600028e0628 */
[----:B------:R-:W-:-:S05]  /*b530*/  SEL R4, R13, RZ, !P3 ;  /* 0x000000ff0d047207 */ /* 0x000fca0005800000 */
[----:B------:R-:W-:Y:S02]  /*b540*/  IMAD.IADD R15, R15, 0x1, R4 ;  /* 0x000000010f0f7824 */ /* 0x000fe400078e0204 */
[----:B------:R-:W0:Y:S03]  /*b550*/  LDS.64 R4, [UR4+0xc8] ;  /* 0x0000c804ff047984 */ /* 0x000e260008000a00 */
[----:B------:R-:W-:-:S05]  /*b560*/  SEL R6, R15, RZ, !P4 ;  /* 0x000000ff0f067207 */ /* 0x000fca0006000000 */
[----:B------:R-:W-:-:S05]  /*b570*/  IMAD.IADD R17, R17, 0x1, R6 ;  /* 0x0000000111117824 */ /* 0x000fca00078e0206 */
[----:B------:R-:W-:-:S05]  /*b580*/  SEL R6, R17, RZ, !P2 ;  /* 0x000000ff11067207 */ /* 0x000fca0005000000 */
[----:B------:R-:W-:Y:S02]  /*b590*/  IMAD.IADD R19, R19, 0x1, R6 ;  /* 0x0000000113137824 */ /* 0x000fe400078e0206 */
[----:B------:R-:W1:Y:S03]  /*b5a0*/  LDS.64 R6, [UR4+0xb8] ;  /* 0x0000b804ff067984 */ /* 0x000e660008000a00 */
[----:B------:R-:W-:-:S05]  /*b5b0*/  SEL R24, R19, RZ, !P1 ;  /* 0x000000ff13187207 */ /* 0x000fca0004800000 */
[----:B------:R-:W-:-:S05]  /*b5c0*/  IMAD.IADD R21, R21, 0x1, R24 ;  /* 0x0000000115157824 */ /* 0x000fca00078e0218 */
[----:B------:R-:W-:-:S05]  /*b5d0*/  SEL R24, R21, RZ, !P0 ;  /* 0x000000ff15187207 */ /* 0x000fca0004000000 */
[----:B------:R-:W-:Y:S01]  /*b5e0*/  IMAD.IADD R23, R23, 0x1, R24 ;  /* 0x0000000117177824 */ /* 0x000fe200078e0218 */
[----:B0-----:R-:W-:-:S04]  /*b5f0*/  ISETP.GE.U32.AND P5, PT, R4, 0x101, PT ;  /* 0x000001010400780c */ /* 0x001fc80003fa6070 */
[----:B------:R-:W-:Y:S02]  /*b600*/  SEL R24, R23, RZ, !P6 ;  /* 0x000000ff17187207 */ /* 0x000fe40007000000 */
[----:B------:R-:W-:-:S03]  /*b610*/  ISETP.GE.AND.EX P5, PT, R5, RZ, PT, P5 ;  /* 0x000000ff0500720c */ /* 0x000fc60003fa6350 */
[----:B------:R-:W-:-:S10]  /*b620*/  IMAD.IADD R3, R3, 0x1, R24 ;  /* 0x0000000103037824 */ /* 0x000fd400078e0218 */
[----:B------:R-:W-:Y:S05]  /*b630*/  @!P5 BRA `(.L_x_371) ;  /* 0x000000080008d947 */ /* 0x000fea0003800000 */
[----:B------:R-:W-:Y:S01]  /*b640*/  ISETP.NE.U32.AND P5, PT, R26, R25, PT ;  /* 0x000000191a00720c */ /* 0x000fe20003fa5070 */
[----:B------:R-:W-:Y:S01]  /*b650*/  IMAD.MOV.U32 R0, RZ, RZ, 0x9 ;  /* 0x00000009ff007424 */ /* 0x000fe200078e00ff */
[----:B------:R-:W0:Y:S01]  /*b660*/  LDS.64 R24, [UR4+0xa8] ;  /* 0x0000a804ff187984 */ /* 0x000e220008000a00 */
[----:B------:R-:W-:Y:S01]  /*b670*/  ISETP.NE.AND P6, PT, R8, R10, PT ;  /* 0x0000000a0800720c */ /* 0x000fe20003fc5270 */
[----:B------:R-:W2:Y:S01]  /*b680*/  LDCU.128 UR16, c[0x0][0x390] ;  /* 0x00007200ff1077ac */ /* 0x000ea20008000c00 */
[----:B------:R-:W-:Y:S01]  /*b690*/  BSSY.RECONVERGENT B1, `(.L_x_372) ;  /* 0x000007b000017945 */ /* 0x000fe20003800200 */
[----:B------:R-:W-:Y:S01]  /*b6a0*/  BAR.SYNC.DEFER_BLOCKING 0x0 ;  /* 0x0000000000007b1d */ /* 0x000fe20000010000 */
[----:B------:R-:W-:Y:S02]  /*b6b0*/  ISETP.NE.AND.EX P5, PT, R30, RZ, !P6, P5 ;  /* 0x000000ff1e00720c */ /* 0x000fe400077a5350 */
[----:B------:R-:W-:Y:S01]  /*b6c0*/  ISETP.NE.AND P6, PT, R31, RZ, PT ;  /* 0x000000ff1f00720c */ /* 0x000fe20003fc5270 */
[----:B------:R-:W-:-:S10]  /*b6d0*/  IMAD R31, R33, R0, 0x7 ;  /* 0x00000007211f7424 */ /* 0x000fd400078e0200 */
[--C-:B0-----:R-:W-:Y:S02]  /*b6e0*/  @!P5 IMAD.IADD R27, R27, 0x1, -R24.reuse ;  /* 0x000000011b1bd824 */ /* 0x101fe400078e0a18 */
[--C-:B------:R-:W-:Y:S02]  /*b6f0*/  @P6 IMAD.IADD R49, R49, 0x1, -R24.reuse ;  /* 0x0000000131316824 */ /* 0x100fe400078e0a18 */
[--C-:B------:R-:W-:Y:S01]  /*b700*/  @P3 IMAD.IADD R28, R28, 0x1, -R24.reuse ;  /* 0x000000011c1c3824 */ /* 0x100fe200078e0a18 */
[----:B------:R-:W-:Y:S01]  /*b710*/  @!P5 LEA R27, R27, UR4, 0x3 ;  /* 0x000000041b1bdc11 */ /* 0x000fe2000f8e18ff */
[--C-:B------:R-:W-:Y:S01]  /*b720*/  @P4 IMAD.IADD R32, R32, 0x1, -R24.reuse ;  /* 0x0000000120204824 */ /* 0x100fe200078e0a18 */
[----:B------:R-:W-:Y:S01]  /*b730*/  @P6 LEA R49, R49, UR4, 0x3 ;  /* 0x0000000431316c11 */ /* 0x000fe2000f8e18ff */
[--C-:B------:R-:W-:Y:S01]  /*b740*/  @P2 IMAD.IADD R34, R34, 0x1, -R24.reuse ;  /* 0x0000000122222824 */ /* 0x100fe200078e0a18 */
[----:B------:R-:W-:Y:S01]  /*b750*/  @P3 LEA R28, R28, UR4, 0x3 ;  /* 0x000000041c1c3c11 */ /* 0x000fe2000f8e18ff */
[----:B------:R0:W-:Y:S01]  /*b760*/  @!P5 STS.64 [R27], R8 ;  /* 0x000000081b00d388 */ /* 0x0001e20000000a00 */
[----:B------:R-:W-:Y:S01]  /*b770*/  ISETP.NE.U32.AND P5, PT, R26, R31, PT ;  /* 0x0000001f1a00720c */ /* 0x000fe20003fa5070 */
[----:B------:R-:W-:Y:S01]  /*b780*/  IMAD R31, R33, R0, 0x8 ;  /* 0x00000008211f7424 */ /* 0x000fe200078e0200 */
[----:B------:R-:W-:Y:S01]  /*b790*/  @P4 LEA R32, R32, UR4, 0x3 ;  /* 0x0000000420204c11 */ /* 0x000fe2000f8e18ff */
[----:B------:R0:W-:Y:S01]  /*b7a0*/  @P6 STS.64 [R49], R10 ;  /* 0x0000000a31006388 */ /* 0x0001e20000000a00 */
[----:B------:R-:W-:Y:S01]  /*b7b0*/  ISETP.NE.AND P6, PT, R22, R2, PT ;  /* 0x000000021600720c */ /* 0x000fe20003fc5270 */
[--C-:B------:R-:W-:Y:S01]  /*b7c0*/  @P1 IMAD.IADD R35, R35, 0x1, -R24.reuse ;  /* 0x0000000123231824 */ /* 0x100fe200078e0a18 */
[----:B------:R-:W-:Y:S01]  /*b7d0*/  @P2 LEA R34, R34, UR4, 0x3 ;  /* 0x0000000422222c11 */ /* 0x000fe2000f8e18ff */
[----:B------:R0:W-:Y:S01]  /*b7e0*/  @P3 STS.64 [R28], R12 ;  /* 0x0000000c1c003388 */ /* 0x0001e20000000a00 */
[----:B------:R-:W-:Y:S01]  /*b7f0*/  ISETP.NE.AND.EX P5, PT, R30, RZ, !P6, P5 ;  /* 0x000000ff1e00720c */ /* 0x000fe200077a5350 */
[----:B------:R-:W-:Y:S01]  /*b800*/  @P0 IMAD.IADD R36, R36, 0x1, -R24 ;  /* 0x0000000124240824 */ /* 0x000fe200078e0a18 */
[----:B------:R-:W-:Y:S01]  /*b810*/  ISETP.NE.U32.AND P3, PT, R26, R31, PT ;  /* 0x0000001f1a00720c */ /* 0x000fe20003f65070 */
[----:B------:R0:W-:Y:S01]  /*b820*/  @P4 STS.64 [R32], R14 ;  /* 0x0000000e20004388 */ /* 0x0001e20000000a00 */
[----:B------:R-:W-:-:S02]  /*b830*/  ISETP.NE.AND P6, PT, R2, R29, PT ;  /* 0x0000001d0200720c */ /* 0x000fc40003fc5270 */
[----:B------:R-:W-:Y:S01]  /*b840*/  @P1 LEA R35, R35, UR4, 0x3 ;  /* 0x0000000423231c11 */ /* 0x000fe2000f8e18ff */
[----:B------:R0:W-:Y:S01]  /*b850*/  @P2 STS.64 [R34], R16 ;  /* 0x0000001022002388 */ /* 0x0001e20000000a00 */
[----:B------:R-:W-:Y:S02]  /*b860*/  ISETP.NE.AND.EX P3, PT, R30, RZ, !P6, P3 ;  /* 0x000000ff1e00720c */ /* 0x000fe40007765330 */
[----:B------:R-:W-:Y:S01]  /*b870*/  @P0 LEA R36, R36, UR4, 0x3 ;  /* 0x0000000424240c11 */ /* 0x000fe2000f8e18ff */
[----:B------:R0:W-:Y:S02]  /*b880*/  @P1 STS.64 [R35], R18 ;  /* 0x0000001223001388 */ /* 0x0001e40000000a00 */
[----:B------:R-:W-:Y:S02]  /*b890*/  @!P5 IMAD.IADD R37, R37, 0x1, -R24 ;  /* 0x000000012525d824 */ /* 0x000fe400078e0a18 */
[----:B------:R0:W-:Y:S01]  /*b8a0*/  @P0 STS.64 [R36], R20 ;  /* 0x0000001424000388 */ /* 0x0001e20000000a00 */
[----:B------:R-:W-:-:S02]  /*b8b0*/  ISETP.GT.U32.AND P0, PT, R4, R33, PT ;  /* 0x000000210400720c */ /* 0x000fc40003f04070 */
[----:B------:R-:W-:Y:S02]  /*b8c0*/  @!P5 LEA R37, R37, UR4, 0x3 ;  /* 0x000000042525dc11 */ /* 0x000fe4000f8e18ff */
[----:B------:R-:W-:Y:S01]  /*b8d0*/  ISETP.GT.U32.AND.EX P0, PT, R5, RZ, PT, P0 ;  /* 0x000000ff0500720c */ /* 0x000fe20003f04100 */
[----:B------:R-:W-:Y:S02]  /*b8e0*/  @!P3 IMAD.IADD R47, R47, 0x1, -R24 ;  /* 0x000000012f2fb824 */ /* 0x000fe400078e0a18 */
[----:B------:R0:W-:Y:S03]  /*b8f0*/  @!P5 STS.64 [R37], R22 ;  /* 0x000000162500d388 */ /* 0x0001e60000000a00 */
[----:B------:R-:W-:-:S05]  /*b900*/  @!P3 LEA R47, R47, UR4, 0x3 ;  /* 0x000000042f2fbc11 */ /* 0x000fca000f8e18ff */
[----:B------:R0:W-:Y:S01]  /*b910*/  @!P3 STS.64 [R47], R2 ;  /* 0x000000022f00b388 */ /* 0x0001e20000000a00 */
[----:B------:R-:W-:Y:S06]  /*b920*/  BAR.SYNC.DEFER_BLOCKING 0x0 ;  /* 0x0000000000007b1d */ /* 0x000fec0000010000 */
[----:B--2---:R-:W-:Y:S05]  /*b930*/  @!P0 BRA `(.L_x_373) ;  /* 0x0000000400408947 */ /* 0x004fea0003800000 */
[----:B0-----:R-:W-:Y:S01]  /*b940*/  IMAD.MOV.U32 R23, RZ, RZ, R33 ;  /* 0x000000ffff177224 */ /* 0x001fe200078e0021 */
[----:B------:R-:W-:Y:S01]  /*b950*/  BSSY.RECONVERGENT B2, `(.L_x_374) ;  /* 0x000002d000027945 */ /* 0x000fe20003800200 */
[----:B------:R-:W-:-:S03]  /*b960*/  IMAD.MOV.U32 R27, RZ, RZ, RZ ;  /* 0x000000ffff1b7224 */ /* 0x000fc600078e00ff */
        /* <DEDUP_REMOVED lines=9> */
[----:B------:R-:W-:Y:S05]  /*ba00*/  @!P1 BRA `(.L_x_375) ;  /* 0x0000000000849947 */ /* 0x000fea0003800000 */
        /* <DEDUP_REMOVED lines=16> */
.L_x_376:
[----:B0-----:R0:W2:Y:S01]  /*bb10*/  LDS.64 R10, [R0] ;  /* 0x00000000000a7984 */ /* 0x0010a20000000a00 */
        /* <DEDUP_REMOVED lines=13> */
[----:B--2---:R0:W-:Y:S04]  /*bbf0*/  STG.E desc[UR8][R2.64], R10 ;  /* 0x0000000a02007986 */ /* 0x0041e8000c101908 */
[----:B------:R0:W-:Y:S05]  /*bc00*/  STG.E desc[UR8][R8.64], R11 ;  /* 0x0000000b08007986 */ /* 0x0001ea000c101908 */
[----:B------:R-:W-:Y:S05]  /*bc10*/  @P1 BRA `(.L_x_376) ;  /* 0xfffffffc00bc1947 */ /* 0x000fea000383ffff */
.L_x_375:
[----:B------:R-:W-:Y:S05]  /*bc20*/  BSYNC.RECONVERGENT B2 ;  /* 0x0000000000027941 */ /* 0x000fea0003800200 */
.L_x_374:
[----:B------:R-:W-:Y:S05]  /*bc30*/  @!P0 BRA `(.L_x_373) ;  /* 0x0000000000808947 */ /* 0x000fea0003800000 */
.L_x_377:
[C---:B------:R-:W-:Y:S02]  /*bc40*/  LEA R0, R23.reuse, UR4, 0x3 ;  /* 0x0000000417007c11 */ /* 0x040fe4000f8e18ff */
[----:B0-----:R-:W-:Y:S01]  /*bc50*/  IADD3 R3, P0, PT, R24, R23, RZ ;  /* 0x0000001718037210 */ /* 0x001fe20007f1e0ff */
[----:B------:R-:W-:Y:S02]  /*bc60*/  VIADD R23, R23, 0x400 ;  /* 0x0000040017177836 */ /* 0x000fe40000000000 */
[----:B------:R-:W0:Y:S02]  /*bc70*/  LDS.64 R14, [R0] ;  /* 0x00000000000e7984 */ /* 0x000e240000000a00 */
[----:B------:R-:W-:Y:S02]  /*bc80*/  IMAD.X R2, R25, 0x1, R27, P0 ;  /* 0x0000000119027824 */ /* 0x000fe400000e061b */
[----:B------:R-:W2:Y:S01]  /*bc90*/  LDS.64 R16, [R0+0x800] ;  /* 0x0008000000107984 */ /* 0x000ea20000000a00 */
[----:B------:R-:W-:-:S02]  /*bca0*/  IMAD.SHL.U32 R12, R3, 0x4, RZ ;  /* 0x00000004030c7824 */ /* 0x000fc400078e00ff */
[----:B------:R-:W-:Y:S01]  /*bcb0*/  IMAD.X R8, RZ, RZ, R25, P0 ;  /* 0x000000ffff087224 */ /* 0x000fe200000e0619 */
[----:B------:R-:W3:Y:S01]  /*bcc0*/  LDS.64 R18, [R0+0x1000] ;  /* 0x0010000000127984 */ /* 0x000ee20000000a00 */
[C---:B------:R-:W-:Y:S01]  /*bcd0*/  SHF.L.U64.HI R2, R3.reuse, 0x2, R2 ;  /* 0x0000000203027819 */ /* 0x040fe20000010202 */
[----:B------:R-:W-:Y:S01]  /*bce0*/  IMAD.MOV.U32 R27, RZ, RZ, RZ ;  /* 0x000000ffff1b7224 */ /* 0x000fe200078e00ff */
[C---:B------:R-:W-:Y:S01]  /*bcf0*/  IADD3 R10, P0, PT, R12.reuse, UR16, RZ ;  /* 0x000000100c0a7c10 */ /* 0x040fe2000ff1e0ff */
[----:B------:R-:W4:Y:S01]  /*bd00*/  LDS.64 R20, [R0+0x1800] ;  /* 0x0018000000147984 */ /* 0x000f220000000a00 */
        /* <DEDUP_REMOVED lines=12> */
[----:B--2---:R0:W-:Y:S04]  /*bdd0*/  STG.E desc[UR8][R2.64+0x400], R16 ;  /* 0x0004001002007986 */ /* 0x0041e8000c101908 */
[----:B------:R0:W-:Y:S04]  /*bde0*/  STG.E desc[UR8][R8.64+0x400], R17 ;  /* 0x0004001108007986 */ /* 0x0001e8000c101908 */
[----:B---3--:R0:W-:Y:S04]  /*bdf0*/  STG.E desc[UR8][R2.64+0x800], R18 ;  /* 0x0008001202007986 */ /* 0x0081e8000c101908 */
[----:B------:R0:W-:Y:S04]  /*be00*/  STG.E desc[UR8][R8.64+0x800], R19 ;  /* 0x0008001308007986 */ /* 0x0001e8000c101908 */
[----:B----4-:R0:W-:Y:S04]  /*be10*/  STG.E desc[UR8][R2.64+0xc00], R20 ;  /* 0x000c001402007986 */ /* 0x0101e8000c101908 */
[----:B------:R0:W-:Y:S01]  /*be20*/  STG.E desc[UR8][R8.64+0xc00], R21 ;  /* 0x000c001508007986 */ /* 0x0001e2000c101908 */
[----:B------:R-:W-:Y:S05]  /*be30*/  @P0 BRA `(.L_x_377) ;  /* 0xfffffffc00800947 */ /* 0x000fea000383ffff */
.L_x_373:
[----:B------:R-:W-:Y:S05]  /*be40*/  BSYNC.RECONVERGENT B1 ;  /* 0x0000000000017941 */ /* 0x000fea0003800200 */
.L_x_372:
[----:B------:R-:W-:Y:S05]  /*be50*/  BRA `(.L_x_378) ;  /* 0x0000000400dc7947 */ /* 0x000fea0003800000 */
.L_x_371:
[----:B------:R-:W-:Y:S01]  /*be60*/  ISETP.NE.U32.AND P5, PT, R26, R25, PT ;  /* 0x000000191a00720c */ /* 0x000fe20003fa5070 */
[----:B------:R-:W-:Y:S01]  /*be70*/  IMAD.MOV.U32 R48, RZ, RZ, 0x9 ;  /* 0x00000009ff307424 */ /* 0x000fe200078e00ff */
[----:B------:R-:W-:Y:S01]  /*be80*/  ISETP.NE.AND P6, PT, R8, R10, PT ;  /* 0x0000000a0800720c */ /* 0x000fe20003fc5270 */
[----:B------:R-:W-:Y:S01]  /*be90*/  BSSY.RECONVERGENT B1, `(.L_x_379) ;  /* 0x000000d000017945 */ /* 0x000fe20003800200 */
[----:B------:R-:W-:Y:S01]  /*bea0*/  ISETP.NE.AND.EX P5, PT, R30, RZ, PT, P5 ;  /* 0x000000ff1e00720c */ /* 0x000fe20003fa5350 */
[----:B------:R-:W-:-:S12]  /*beb0*/  IMAD R51, R33, R48, 0x7 ;  /* 0x0000000721337424 */ /* 0x000fd800078e0230 */
[----:B------:R-:W-:Y:S05]  /*bec0*/  @!P6 BRA P5, `(.L_x_380) ;  /* 0x000000000024e947 */ /* 0x000fea0002800000 */
[----:B------:R-:W0:Y:S01]  /*bed0*/  LDCU.128 UR12, c[0x0][0x390] ;  /* 0x00007200ff0c77ac */ /* 0x000e220008000c00 */
[C---:B------:R-:W-:Y:S01]  /*bee0*/  IMAD.SHL.U32 R24, R27.reuse, 0x4, RZ ;  /* 0x000000041b187824 */ /* 0x040fe200078e00ff */
[----:B------:R-:W-:-:S04]  /*bef0*/  SHF.L.U64.HI R0, R27, 0x2, R0 ;  /* 0x000000021b007819 */ /* 0x000fc80000010200 */
[----:B0-----:R-:W-:-:S04]  /*bf00*/  IADD3 R4, P5, PT, R24, UR12, RZ ;  /* 0x0000000c18047c10 */ /* 0x001fc8000ffbe0ff */
[----:B------:R-:W-:Y:S02]  /*bf10*/  IADD3.X R5, PT, PT, R0, UR13, RZ, P5, !PT ;  /* 0x0000000d00057c10 */ /* 0x000fe4000affe4ff */
[----:B------:R-:W-:-:S03]  /*bf20*/  IADD3 R24, P5, PT, R24, UR14, RZ ;  /* 0x0000000e18187c10 */ /* 0x000fc6000ffbe0ff */
[----:B------:R0:W-:Y:S01]  /*bf30*/  STG.E desc[UR8][R4.64], R8 ;  /* 0x0000000804007986 */ /* 0x0001e2000c101908 */
[----:B------:R-:W-:-:S05]  /*bf40*/  IADD3.X R25, PT, PT, R0, UR15, RZ, P5, !PT ;  /* 0x0000000f00197c10 */ /* 0x000fca000affe4ff */
[----:B------:R0:W-:Y:S04]  /*bf50*/  STG.E desc[UR8][R24.64], R9 ;  /* 0x0000000918007986 */ /* 0x0001e8000c101908 */
.L_x_380:
[----:B------:R-:W-:Y:S05]  /*bf60*/  BSYNC.RECONVERGENT B1 ;  /* 0x0000000000017941 */ /* 0x000fea0003800200 */
.L_x_379:
[----:B------:R-:W-:Y:S01]  /*bf70*/  ISETP.NE.AND P6, PT, R31, RZ, PT ;  /* 0x000000ff1f00720c */ /* 0x000fe20003fc5270 */
[----:B------:R-:W-:Y:S01]  /*bf80*/  BSSY.RECONVERGENT B1, `(.L_x_381) ;  /* 0x000000d000017945 */ /* 0x000fe20003800200 */
[----:B------:R-:W-:Y:S01]  /*bf90*/  ISETP.NE.U32.AND P5, PT, R26, R51, PT ;  /* 0x000000331a00720c */ /* 0x000fe20003fa5070 */
[----:B0-----:R-:W-:-:S10]  /*bfa0*/  IMAD R25, R33, R48, 0x8 ;  /* 0x0000000821197424 */ /* 0x001fd400078e0230 */
[----:B------:R-:W-:Y:S05]  /*bfb0*/  @!P6 BRA `(.L_x_382) ;  /* 0x000000000024e947 */ /* 0x000fea0003800000 */
        /* <DEDUP_REMOVED lines=9> */
.L_x_382:
[----:B------:R-:W-:Y:S05]  /*c050*/  BSYNC.RECONVERGENT B1 ;  /* 0x0000000000017941 */ /* 0x000fea0003800200 */
.L_x_381:
[----:B------:R-:W-:Y:S01]  /*c060*/  BSSY.RECONVERGENT B1, `(.L_x_383) ;  /* 0x000000c000017945 */ /* 0x000fe20003800200 */
[----:B------:R-:W-:-:S03]  /*c070*/  ISETP.NE.U32.AND P6, PT, R26, R25, PT ;  /* 0x000000191a00720c */ /* 0x000fc60003fc5070 */
[----:B------:R-:W-:Y:S10]  /*c080*/  @!P3 BRA `(.L_x_384) ;  /* 0x000000000024b947 */ /* 0x000ff40003800000 */
[----:B------:R-:W2:Y:S01]  /*c090*/  LDCU.128 UR12, c[0x0][0x390] ;  /* 0x00007200ff0c77ac */ /* 0x000ea20008000c00 */
[C---:B0-----:R-:W-:Y:S01]  /*c0a0*/  IMAD.SHL.U32 R8, R28.reuse, 0x4, RZ ;  /* 0x000000041c087824 */ /* 0x041fe200078e00ff */
[----:B------:R-:W-:-:S04]  /*c0b0*/  SHF.L.U64.HI R28, R28, 0x2, R39 ;  /* 0x000000021c1c7819 */ /* 0x000fc80000010227 */
[----:B--2---:R-:W-:-:S04]  /*c0c0*/  IADD3 R4, P3, PT, R8, UR12, RZ ;  /* 0x0000000c08047c10 */ /* 0x004fc8000ff7e0ff */
[----:B------:R-:W-:Y:S02]  /*c0d0*/  IADD3.X R5, PT, PT, R28, UR13, RZ, P3, !PT ;  /* 0x0000000d1c057c10 */ /* 0x000fe40009ffe4ff */
[----:B------:R-:W-:-:S03]  /*c0e0*/  IADD3 R8, P3, PT, R8, UR14, RZ ;  /* 0x0000000e08087c10 */ /* 0x000fc6000ff7e0ff */
[----:B------:R2:W-:Y:S01]  /*c0f0*/  STG.E desc[UR8][R4.64], R12 ;  /* 0x0000000c04007986 */ /* 0x0005e2000c101908 */
[----:B------:R-:W-:-:S05]  /*c100*/  IADD3.X R9, PT, PT, R28, UR15, RZ, P3, !PT ;  /* 0x0000000f1c097c10 */ /* 0x000fca0009ffe4ff */
[----:B------:R2:W-:Y:S04]  /*c110*/  STG.E desc[UR8][R8.64], R13 ;  /* 0x0000000d08007986 */ /* 0x0005e8000c101908 */
.L_x_384:
[----:B------:R-:W-:Y:S05]  /*c120*/  BSYNC.RECONVERGENT B1 ;  /* 0x0000000000017941 */ /* 0x000fea0003800200 */
.L_x_383:
[----:B------:R-:W-:Y:S04]  /*c130*/  BSSY.RECONVERGENT B1, `(.L_x_385) ;  /* 0x000000b000017945 */ /* 0x000fe80003800200 */
[----:B------:R-:W-:Y:S05]  /*c140*/  @!P4 BRA `(.L_x_386) ;  /* 0x000000000024c947 */ /* 0x000fea0003800000 */
[----:B------:R-:W3:Y:S01]  /*c150*/  LDCU.128 UR12, c[0x0][0x390] ;  /* 0x00007200ff0c77ac */ /* 0x000ee20008000c00 */
[C---:B0-2---:R-:W-:Y:S01]  /*c160*/  IMAD.SHL.U32 R8, R32.reuse, 0x4, RZ ;  /* 0x0000000420087824 */ /* 0x045fe200078e00ff */
[----:B------:R-:W-:-:S04]  /*c170*/  SHF.L.U64.HI R32, R32, 0x2, R41 ;  /* 0x0000000220207819 */ /* 0x000fc80000010229 */
[C---:B---3--:R-:W-:Y:S02]  /*c180*/  IADD3 R4, P3, PT, R8.reuse, UR12, RZ ;  /* 0x0000000c08047c10 */ /* 0x048fe4000ff7e0ff */
[----:B------:R-:W-:Y:S02]  /*c190*/  IADD3 R8, P4, PT, R8, UR14, RZ ;  /* 0x0000000e08087c10 */ /* 0x000fe4000ff9e0ff */
[C---:B------:R-:W-:Y:S02]  /*c1a0*/  IADD3.X R5, PT, PT, R32.reuse, UR13, RZ, P3, !PT ;  /* 0x0000000d20057c10 */ /* 0x040fe40009ffe4ff */
[----:B------:R-:W-:-:S03]  /*c1b0*/  IADD3.X R9, PT, PT, R32, UR15, RZ, P4, !PT ;  /* 0x0000000f20097c10 */ /* 0x000fc6000a7fe4ff */
[----:B------:R3:W-:Y:S04]  /*c1c0*/  STG.E desc[UR8][R4.64], R14 ;  /* 0x0000000e04007986 */ /* 0x0007e8000c101908 */
[----:B------:R3:W-:Y:S02]  /*c1d0*/  STG.E desc[UR8][R8.64], R15 ;  /* 0x0000000f08007986 */ /* 0x0007e4000c101908 */
.L_x_386:
[----:B------:R-:W-:Y:S05]  /*c1e0*/  BSYNC.RECONVERGENT B1 ;  /* 0x0000000000017941 */ /* 0x000fea0003800200 */
.L_x_385:
[----:B------:R-:W-:Y:S01]  /*c1f0*/  BSSY.RECONVERGENT B1, `(.L_x_387) ;  /* 0x000000f000017945 */ /* 0x000fe20003800200 */
[----:B------:R-:W-:Y:S02]  /*c200*/  ISETP.NE.AND P4, PT, R22, R2, PT ;  /* 0x000000021600720c */ /* 0x000fe40003f85270 */
[----:B------:R-:W-:Y:S02]  /*c210*/  ISETP.NE.AND P3, PT, R2, R29, PT ;  /* 0x0000001d0200720c */ /* 0x000fe40003f65270 */
[C---:B------:R-:W-:Y:S02]  /*c220*/  ISETP.NE.AND.EX P5, PT, R30.reuse, RZ, PT, P5 ;  /* 0x000000ff1e00720c */ /* 0x040fe40003fa5350 */
[----:B------:R-:W-:Y:S01]  /*c230*/  ISETP.NE.AND.EX P6, PT, R30, RZ, PT, P6 ;  /* 0x000000ff1e00720c */ /* 0x000fe20003fc5360 */
[----:B------:R-:W-:-:S12]  /*c240*/  @!P2 BRA `(.L_x_388) ;  /* 0x000000000024a947 */ /* 0x000fd80003800000 */
[----:B------:R-:W4:Y:S01]  /*c250*/  LDCU.128 UR12, c[0x0][0x390] ;  /* 0x00007200ff0c77ac */ /* 0x000f220008000c00 */
[C---:B0-23--:R-:W-:Y:S01]  /*c260*/  IMAD.SHL.U32 R8, R34.reuse, 0x4, RZ ;  /* 0x0000000422087824 */ /* 0x04dfe200078e00ff */
[----:B------:R-:W-:-:S04]  /*c270*/  SHF.L.U64.HI R34, R34, 0x2, R43 ;  /* 0x0000000222227819 */ /* 0x000fc8000001022b */
[----:B----4-:R-:W-:-:S04]  /*c280*/  IADD3 R4, P2, PT, R8, UR12, RZ ;  /* 0x0000000c08047c10 */ /* 0x010fc8000ff5e0ff */
[----:B------:R-:W-:Y:S02]  /*c290*/  IADD3.X R5, PT, PT, R34, UR13, RZ, P2, !PT ;  /* 0x0000000d22057c10 */ /* 0x000fe400097fe4ff */
[----:B------:R-:W-:-:S03]  /*c2a0*/  IADD3 R8, P2, PT, R8, UR14, RZ ;  /* 0x0000000e08087c10 */ /* 0x000fc6000ff5e0ff */
[----:B------:R4:W-:Y:S01]  /*c2b0*/  STG.E desc[UR8][R4.64], R16 ;  /* 0x0000001004007986 */ /* 0x0009e2000c101908 */
[----:B------:R-:W-:-:S05]  /*c2c0*/  IADD3.X R9, PT, PT, R34, UR15, RZ, P2, !PT ;  /* 0x0000000f22097c10 */ /* 0x000fca00097fe4ff */
[----:B------:R4:W-:Y:S04]  /*c2d0*/  STG.E desc[UR8][R8.64], R17 ;  /* 0x0000001108007986 */ /* 0x0009e8000c101908 */
.L_x_388:
[----:B------:R-:W-:Y:S05]  /*c2e0*/  BSYNC.RECONVERGENT B1 ;  /* 0x0000000000017941 */ /* 0x000fea0003800200 */
.L_x_387:
[----:B------:R-:W-:Y:S04]  /*c2f0*/  BSSY.RECONVERGENT B1, `(.L_x_389) ;  /* 0x000000b000017945 */ /* 0x000fe80003800200 */
[----:B------:R-:W-:Y:S05]  /*c300*/  @!P1 BRA `(.L_x_390) ;  /* 0x0000000000249947 */ /* 0x000fea0003800000 */
[----:B------:R-:W5:Y:S01]  /*c310*/  LDCU.128 UR12, c[0x0][0x390] ;  /* 0x00007200ff0c77ac */ /* 0x000f620008000c00 */
[C---:B0-234-:R-:W-:Y:S01]  /*c320*/  IMAD.SHL.U32 R8, R35.reuse, 0x4, RZ ;  /* 0x0000000423087824 */ /* 0x05dfe200078e00ff */
[----:B------:R-:W-:-:S04]  /*c330*/  SHF.L.U64.HI R35, R35, 0x2, R38 ;  /* 0x0000000223237819 */ /* 0x000fc80000010226 */
[C---:B-----5:R-:W-:Y:S02]  /*c340*/  IADD3 R4, P1, PT, R8.reuse, UR12, RZ ;  /* 0x0000000c08047c10 */ /* 0x060fe4000ff3e0ff */
[----:B------:R-:W-:Y:S02]  /*c350*/  IADD3 R8, P2, PT, R8, UR14, RZ ;  /* 0x0000000e08087c10 */ /* 0x000fe4000ff5e0ff */
[C---:B------:R-:W-:Y:S02]  /*c360*/  IADD3.X R5, PT, PT, R35.reuse, UR13, RZ, P1, !PT ;  /* 0x0000000d23057c10 */ /* 0x040fe40008ffe4ff */
[----:B------:R-:W-:-:S03]  /*c370*/  IADD3.X R9, PT, PT, R35, UR15, RZ, P2, !PT ;  /* 0x0000000f23097c10 */ /* 0x000fc600097fe4ff */
[----:B------:R0:W-:Y:S04]  /*c380*/  STG.E desc[UR8][R4.64], R18 ;  /* 0x0000001204007986 */ /* 0x0001e8000c101908 */
[----:B------:R0:W-:Y:S02]  /*c390*/  STG.E desc[UR8][R8.64], R19 ;  /* 0x0000001308007986 */ /* 0x0001e4000c101908 */
.L_x_390:
[----:B------:R-:W-:Y:S05]  /*c3a0*/  BSYNC.RECONVERGENT B1 ;  /* 0x0000000000017941 */ /* 0x000fea0003800200 */
.L_x_389:
        /* <DEDUP_REMOVED lines=11> */
.L_x_392:
[----:B------:R-:W-:Y:S05]  /*c460*/  BSYNC.RECONVERGENT B1 ;  /* 0x0000000000017941 */ /* 0x000fea0003800200 */
.L_x_391:
[----:B------:R-:W-:Y:S04]  /*c470*/  BSSY.RECONVERGENT B1, `(.L_x_393) ;  /* 0x000000b000017945 */ /* 0x000fe80003800200 */
[----:B------:R-:W-:Y:S05]  /*c480*/  @!P4 BRA P5, `(.L_x_394) ;  /* 0x000000000024c947 */ /* 0x000fea0002800000 */
        /* <DEDUP_REMOVED lines=9> */
.L_x_394:
[----:B------:R-:W-:Y:S05]  /*c520*/  BSYNC.RECONVERGENT B1 ;  /* 0x0000000000017941 */ /* 0x000fea0003800200 */
.L_x_393:
        /* <DEDUP_REMOVED lines=10> */
.L_x_378:
[----:B------:R-:W-:Y:S05]  /*c5d0*/  BSYNC.RECONVERGENT B0 ;  /* 0x0000000000007941 */ /* 0x000fea0003800200 */
.L_x_370:
[----:B------:R-:W-:-:S13]  /*c5e0*/  ISETP.NE.AND P0, PT, R33, 0xff, PT ;  /* 0x000000ff2100780c */ /* 0x000fda0003f05270 */
[----:B------:R-:W-:Y:S05]  /*c5f0*/  @P0 EXIT ;  /* 0x000000000000094d */ /* 0x000fea0003800000 */
[----:B0-234-:R-:W0:Y:S01]  /*c600*/  LDC.64 R8, c[0x0][0x3a0] ;  /* 0x0000e800ff087b82 */ /* 0x01de220000000a00 */
[----:B------:R-:W-:-:S04]  /*c610*/  ISETP.NE.U32.AND P0, PT, R26, 0x900, PT ;  /* 0x000009001a00780c */ /* 0x000fc80003f05070 */
[----:B------:R-:W-:-:S13]  /*c620*/  ISETP.NE.AND.EX P0, PT, R30, RZ, PT, P0 ;  /* 0x000000ff1e00720c */ /* 0x000fda0003f05300 */
[----:B------:R-:W-:Y:S05]  /*c630*/  @P0 BRA `(.L_x_395) ;  /* 0x00000000002c0947 */ /* 0x000fea0003800000 */
[----:B------:R-:W2:Y:S01]  /*c640*/  LDCU.128 UR4, c[0x0][0x390] ;  /* 0x00007200ff0477ac */ /* 0x000ea20008000c00 */
[C---:B-1----:R-:W-:Y:S01]  /*c650*/  IMAD.SHL.U32 R4, R6.reuse, 0x4, RZ ;  /* 0x0000000406047824 */ /* 0x042fe200078e00ff */
[----:B------:R-:W-:-:S04]  /*c660*/  SHF.L.U64.HI R0, R6, 0x2, R7 ;  /* 0x0000000206007819 */ /* 0x000fc80000010207 */
[C---:B--2---:R-:W-:Y:S02]  /*c670*/  IADD3 R2, P0, PT, R4.reuse, UR4, RZ ;  /* 0x0000000404027c10 */ /* 0x044fe4000ff1e0ff */
[----:B------:R-:W-:Y:S02]  /*c680*/  IADD3 R4, P1, PT, R4, UR6, RZ ;  /* 0x0000000604047c10 */ /* 0x000fe4000ff3e0ff */
[C---:B------:R-:W-:Y:S02]  /*c690*/  IADD3.X R3, PT, PT, R0.reuse, UR5, RZ, P0, !PT ;  /* 0x0000000500037c10 */ /* 0x040fe400087fe4ff */
[----:B------:R-:W-:Y:S02]  /*c6a0*/  IADD3.X R5, PT, PT, R0, UR7, RZ, P1, !PT ;  /* 0x0000000700057c10 */ /* 0x000fe40008ffe4ff */
[----:B------:R-:W-:Y:S01]  /*c6b0*/  IADD3 R6, P0, PT, R6, 0x1, RZ ;  /* 0x0000000106067810 */ /* 0x000fe20007f1e0ff */
[----:B------:R2:W-:Y:S04]  /*c6c0*/  STG.E desc[UR8][R2.64], R29 ;  /* 0x0000001d02007986 */ /* 0x0005e8000c101908 */
[----:B------:R2:W-:Y:S01]  /*c6d0*/  STG.E desc[UR8][R4.64], R42 ;  /* 0x0000002a04007986 */ /* 0x0005e2000c101908 */
[----:B------:R-:W-:-:S07]  /*c6e0*/  IMAD.X R7, RZ, RZ, R7, P0 ;  /* 0x000000ffff077224 */ /* 0x000fce00000e0607 */
.L_x_395:
[----:B01----:R-:W-:Y:S01]  /*c6f0*/  STG.E.64 desc[UR8][R8.64], R6 ;  /* 0x0000000608007986 */ /* 0x003fe2000c101b08 */
[----:B------:R-:W-:Y:S05]  /*c700*/  EXIT ;  /* 0x000000000000794d */ /* 0x000fea0003800000 */
.L_x_254:
[----:B------:R-:W-:Y:S01]  /*c710*/  BSSY B0, `(.L_x_396) ;  /* 0x0000006000007945 */ /* 0x000fe20003800000 */
[----:B------:R-:W-:Y:S01]  /*c720*/  PLOP3.LUT P4, PT, P0, PT, PT, 0x8, 0x80 ;  /* 0x000000000080781c */ /* 0x000fe2000078e170 */
[----:B------:R-:W-:-:S12]  /*c730*/  IMAD.MOV.U32 R34, RZ, RZ, -0x1 ;  /* 0xffffffffff227424 */ /* 0x000fd800078e00ff */
[----:B0-----:R-:W-:Y:S05]  /*c740*/  WARPSYNC.COLLECTIVE R34, `(.L_x_397) ;  /* 0x0000000022087348 */ /* 0x001fea0003c00000 */
[----:B------:R-:W-:Y:S01]  /*c750*/  VOTE.ANY P4, P4 ;  /* 0x0000000000ff7806 */ /* 0x000fe20002080100 */
[----:B0-----:R-:W-:-:S12]  /*c760*/  ENDCOLLECTIVE ;  /* 0x000000000000791b */ /* 0x001fd80003800000 */
.L_x_397:
[----:B------:R-:W-:Y:S05]  /*c770*/  BSYNC B0 ;  /* 0x0000000000007941 */ /* 0x000fea0003800000 */
.L_x_396:
[----:B------:R-:W-:Y:S01]  /*c780*/  PLOP3.LUT P0, PT, P4, PT, PT, 0x80, 0x8 ;  /* 0x000000000008781c */ /* 0x000fe2000270f070 */
[----:B------:R-:W-:-:S12]  /*c790*/  BRA `(.L_x_398) ;  /* 0xffffff7000787947 */ /* 0x000fd8000383ffff */
.L_x_256:
[----:B------:R-:W0:Y:S01]  /*c7a0*/  S2R R47, SR_GEMASK ;  /* 0x00000000002f7919 */ /* 0x000e220000003c00 */
[----:B------:R-:W-:Y:S01]  /*c7b0*/  BSSY B0, `(.L_x_399) ;  /* 0x0000006000007945 */ /* 0x000fe20003800000 */
[----:B------:R-:W-:Y:S01]  /*c7c0*/  PLOP3.LUT P4, PT, P0, PT, PT, 0x8, 0x80 ;  /* 0x000000000080781c */ /* 0x000fe2000078e170 */
[----:B------:R-:W-:-:S12]  /*c7d0*/  IMAD.MOV.U32 R34, RZ, RZ, -0x1 ;  /* 0xffffffffff227424 */ /* 0x000fd800078e00ff */
[----:B0-----:R-:W-:Y:S05]  /*c7e0*/  WARPSYNC.COLLECTIVE R34, `(.L_x_400) ;  /* 0x0000000022087348 */ /* 0x001fea0003c00000 */
[----:B------:R-:W-:Y:S01]  /*c7f0*/  VOTE.ANY R34, PT, P4 ;  /* 0x0000000000227806 */ /* 0x000fe200020e0100 */
[----:B0-----:R-:W-:Y:S06]  /*c800*/  ENDCOLLECTIVE ;  /* 0x000000000000791b */ /* 0x001fec0003800000 */
.L_x_400:
[----:B------:R-:W-:Y:S05]  /*c810*/  BSYNC B0 ;  /* 0x0000000000007941 */ /* 0x000fea0003800000 */
.L_x_399:
[----:B------:R-:W-:Y:S01]  /*c820*/  LOP3.LUT R34, R34, 0x80000000, R47, 0xec, !PT ;  /* 0x8000000022227812 */ /* 0x000fe200078eec2f */
[----:B------:R-:W-:-:S04]  /*c830*/  IMAD.MOV.U32 R4, RZ, RZ, 0x1 ;  /* 0x00000001ff047424 */ /* 0x000fc800078e00ff */
[----:B------:R-:W-:-:S05]  /*c840*/  VIADD R7, R34, 0xffffffff ;  /* 0xffffffff22077836 */ /* 0x000fca0000000000 */
[----:B------:R-:W-:Y:S01]  /*c850*/  LOP3.LUT R31, R34, R7, RZ, 0xc, !PT ;  /* 0x00000007221f7212 */ /* 0x000fe200078e0cff */
[----:B------:R-:W-:Y:S02]  /*c860*/  IMAD.MOV.U32 R7, RZ, RZ, R41 ;  /* 0x000000ffff077224 */ /* 0x000fe400078e0029 */
[----:B------:R-:W-:Y:S01]  /*c870*/  IMAD.MOV.U32 R34, RZ, RZ, -0x1 ;  /* 0xffffffffff227424 */ /* 0x000fe200078e00ff */
[----:B------:R0:W1:Y:S06]  /*c880*/  POPC R33, R31 ;  /* 0x0000001f00217309 */ /* 0x00006c0000000000 */
[----:B01----:R-:W-:Y:S05]  /*c890*/  WARPSYNC.COLLECTIVE R34, `(.L_x_401) ;  /* 0x0000000022087348 */ /* 0x003fea0003c00000 */
[----:B-1----:R1:W2:Y:S02]  /*c8a0*/  SHFL.DOWN P4, R6, R7, R4, R33 ;  /* 0x0800000407067389 */ /* 0x0022a40000080021 */
[----:B012---:R-:W-:Y:S05]  /*c8b0*/  ENDCOLLECTIVE ;  /* 0x000000000000791b */ /* 0x007fea0003800000 */
.L_x_401:
[----:B------:R-:W-:Y:S02]  /*c8c0*/  IMAD.MOV.U32 R7, RZ, RZ, R42 ;  /* 0x000000ffff077224 */ /* 0x000fe400078e002a */
[----:B------:R-:W-:-:S07]  /*c8d0*/  IMAD.MOV.U32 R30, RZ, RZ, R6 ;  /* 0x000000ffff1e7224 */ /* 0x000fce00078e0006 */
[----:B------:R-:W-:Y:S05]  /*c8e0*/  WARPSYNC.COLLECTIVE R34, `(.L_x_402) ;  /* 0x0000000022087348 */ /* 0x000fea0003c00000 */
[----:B------:R0:W1:Y:S02]  /*c8f0*/  SHFL.DOWN P4, R6, R7, R4, R33 ;  /* 0x0800000407067389 */ /* 0x0000640000080021 */
[----:B01----:R-:W-:Y:S05]  /*c900*/  ENDCOLLECTIVE ;  /* 0x000000000000791b */ /* 0x003fea0003800000 */
.L_x_402:
[----:B------:R-:W-:Y:S02]  /*c910*/  IMAD.MOV.U32 R7, RZ, RZ, R40 ;  /* 0x000000ffff077224 */ /* 0x000fe400078e0028 */
[----:B------:R-:W-:-:S07]  /*c920*/  IMAD.MOV.U32 R31, RZ, RZ, R6 ;  /* 0x000000ffff1f7224 */ /* 0x000fce00078e0006 */
[----:B------:R-:W-:Y:S05]  /*c930*/  WARPSYNC.COLLECTIVE R34, `(.L_x_403) ;  /* 0x0000000022087348 */ /* 0x000fea0003c00000 */
[----:B------:R0:W1:Y:S02]  /*c940*/  SHFL.DOWN P4, R6, R7, R4, R33 ;  /* 0x0800000407067389 */ /* 0x0000640000080021 */
[----:B01----:R-:W-:Y:S05]  /*c950*/  ENDCOLLECTIVE ;  /* 0x000000000000791b */ /* 0x003fea0003800000 */
.L_x_403:
[----:B------:R-:W-:Y:S05]  /*c960*/  BRA `(.L_x_404) ;  /* 0xffffff7000447947 */ /* 0x000fea000383ffff */
.L_x_257:
[----:B------:R-:W-:Y:S01]  /*c970*/  BSSY B0, `(.L_x_405) ;  /* 0x0000006000007945 */ /* 0x000fe20003800000 */
[----:B------:R-:W-:Y:S02]  /*c980*/  IMAD.MOV.U32 R4, RZ, RZ, 0x1 ;  /* 0x00000001ff047424 */ /* 0x000fe400078e00ff */
[----:B------:R-:W-:-:S07]  /*c990*/  IMAD.MOV.U32 R34, RZ, RZ, -0x1 ;  /* 0xffffffffff227424 */ /* 0x000fce00078e00ff */
[----:B------:R-:W-:Y:S05]  /*c9a0*/  WARPSYNC.COLLECTIVE R34, `(.L_x_406) ;  /* 0x0000000022087348 */ /* 0x000fea0003c00000 */
[----:B------:R0:W1:Y:S02]  /*c9b0*/  SHFL.DOWN P4, R6, R7, R4, R33 ;  /* 0x0800000407067389 */ /* 0x0000640000080021 */
[----:B01----:R-:W-:Y:S05]  /*c9c0*/  ENDCOLLECTIVE ;  /* 0x000000000000791b */ /* 0x003fea0003800000 */
.L_x_406:
[----:B------:R-:W-:Y:S05]  /*c9d0*/  BSYNC B0 ;  /* 0x0000000000007941 */ /* 0x000fea0003800000 */
.L_x_405:
[----:B------:R-:W-:Y:S05]  /*c9e0*/  BRA `(.L_x_407) ;  /* 0xffffff7000487947 */ /* 0x000fea000383ffff */
.L_x_258:
[----:B------:R-:W-:Y:S01]  /*c9f0*/  BSSY B0, `(.L_x_408) ;  /* 0x0000007000007945 */ /* 0x000fe20003800000 */
[----:B------:R-:W-:Y:S02]  /*ca00*/  IMAD.MOV.U32 R7, RZ, RZ, R41 ;  /* 0x000000ffff077224 */ /* 0x000fe400078e0029 */
[----:B------:R-:W-:Y:S02]  /*ca10*/  IMAD.MOV.U32 R4, RZ, RZ, 0x2 ;  /* 0x00000002ff047424 */ /* 0x000fe400078e00ff */
[----:B------:R-:W-:-:S07]  /*ca20*/  IMAD.MOV.U32 R34, RZ, RZ, -0x1 ;  /* 0xffffffffff227424 */ /* 0x000fce00078e00ff */
[----:B------:R-:W-:Y:S05]  /*ca30*/  WARPSYNC.COLLECTIVE R34, `(.L_x_409) ;  /* 0x0000000022087348 */ /* 0x000fea0003c00000 */
[----:B------:R0:W1:Y:S02]  /*ca40*/  SHFL.DOWN P4, R6, R7, R4, R33 ;  /* 0x0800000407067389 */ /* 0x0000640000080021 */
[----:B01----:R-:W-:Y:S05]  /*ca50*/  ENDCOLLECTIVE ;  /* 0x000000000000791b */ /* 0x003fea0003800000 */
.L_x_409:
[----:B------:R-:W-:Y:S05]  /*ca60*/  BSYNC B0 ;  /* 0x0000000000007941 */ /* 0x000fea0003800000 */
.L_x_408:
[----:B------:R-:W-:Y:S02]  /*ca70*/  IMAD.MOV.U32 R7, RZ, RZ, R42 ;  /* 0x000000ffff077224 */ /* 0x000fe400078e002a */
[----:B------:R-:W-:Y:S02]  /*ca80*/  IMAD.MOV.U32 R4, RZ, RZ, 0x2 ;  /* 0x00000002ff047424 */ /* 0x000fe400078e00ff */
[----:B------:R-:W-:Y:S02]  /*ca90*/  IMAD.MOV.U32 R34, RZ, RZ, -0x1 ;  /* 0xffffffffff227424 */ /* 0x000fe400078e00ff */
[----:B------:R-:W-:-:S07]  /*caa0*/  IMAD.MOV.U32 R30, RZ, RZ, R6 ;  /* 0x000000ffff1e7224 */ /* 0x000fce00078e0006 */
[----:B------:R-:W-:Y:S05]  /*cab0*/  WARPSYNC.COLLECTIVE R34, `(.L_x_410) ;  /* 0x0000000022087348 */ /* 0x000fea0003c00000 */
[----:B------:R0:W1:Y:S02]  /*cac0*/  SHFL.DOWN P4, R6, R7, R4, R33 ;  /* 0x0800000407067389 */ /* 0x0000640000080021 */
[----:B01----:R-:W-:Y:S05]  /*cad0*/  ENDCOLLECTIVE ;  /* 0x000000000000791b */ /* 0x003fea0003800000 */
.L_x_410:
[----:B------:R-:W-:Y:S02]  /*cae0*/  IMAD.MOV.U32 R7, RZ, RZ, R40 ;  /* 0x000000ffff077224 */ /* 0x000fe400078e0028 */
[----:B------:R-:W-:-:S07]  /*caf0*/  IMAD.MOV.U32 R31, RZ, RZ, R6 ;  /* 0x000000ffff1f7224 */ /* 0x000fce00078e0006 */
[----:B------:R-:W-:Y:S05]  /*cb00*/  WARPSYNC.COLLECTIVE R34, `(.L_x_411) ;  /* 0x0000000022087348 */ /* 0x000fea0003c00000 */
[----:B------:R0:W1:Y:S02]  /*cb10*/  SHFL.DOWN P4, R6, R7, R4, R33 ;  /* 0x0800000407067389 */ /* 0x0000640000080021 */
[----:B01----:R-:W-:Y:S05]  /*cb20*/  ENDCOLLECTIVE ;  /* 0x000000000000791b */ /* 0x003fea0003800000 */
.L_x_411:
[----:B------:R-:W-:Y:S05]  /*cb30*/  BRA `(.L_x_412) ;  /* 0xffffff7000107947 */ /* 0x000fea000383ffff */
.L_x_259:
[----:B------:R-:W-:Y:S01]  /*cb40*/  BSSY B0, `(.L_x_413) ;  /* 0x0000006000007945 */ /* 0x000fe20003800000 */
[----:B------:R-:W-:Y:S02]  /*cb50*/  IMAD.MOV.U32 R4, RZ, RZ, 0x2 ;  /* 0x00000002ff047424 */ /* 0x000fe400078e00ff */
[----:B------:R-:W-:-:S07]  /*cb60*/  IMAD.MOV.U32 R34, RZ, RZ, -0x1 ;  /* 0xffffffffff227424 */ /* 0x000fce00078e00ff */
[----:B0-----:R-:W-:Y:S05]  /*cb70*/  WARPSYNC.COLLECTIVE R34, `(.L_x_414) ;  /* 0x0000000022087348 */ /* 0x001fea0003c00000 */
[----:B------:R1:W2:Y:S02]  /*cb80*/  SHFL.DOWN P4, R6, R7, R4, R33 ;  /* 0x0800000407067389 */ /* 0x0002a40000080021 */
[----:B012---:R-:W-:Y:S05]  /*cb90*/  ENDCOLLECTIVE ;  /* 0x000000000000791b */ /* 0x007fea0003800000 */
.L_x_414:
[----:B------:R-:W-:Y:S05]  /*cba0*/  BSYNC B0 ;  /* 0x0000000000007941 */ /* 0x000fea0003800000 */
.L_x_413:
[----:B------:R-:W-:Y:S05]  /*cbb0*/  BRA `(.L_x_415) ;  /* 0xffffff7000147947 */ /* 0x000fea000383ffff */
.L_x_260:
[----:B------:R-:W-:Y:S01]  /*cbc0*/  BSSY B0, `(.L_x_416) ;  /* 0x0000007000007945 */ /* 0x000fe20003800000 */
[----:B------:R-:W-:Y:S02]  /*cbd0*/  IMAD.MOV.U32 R7, RZ, RZ, R41 ;  /* 0x000000ffff077224 */ /* 0x000fe400078e0029 */
[----:B------:R-:W-:Y:S02]  /*cbe0*/  IMAD.MOV.U32 R4, RZ, RZ, 0x4 ;  /* 0x00000004ff047424 */ /* 0x000fe400078e00ff */
[----:B------:R-:W-:-:S07]  /*cbf0*/  IMAD.MOV.U32 R34, RZ, RZ, -0x1 ;  /* 0xffffffffff227424 */ /* 0x000fce00078e00ff */
[----:B------:R-:W-:Y:S05]  /*cc00*/  WARPSYNC.COLLECTIVE R34, `(.L_x_417) ;  /* 0x0000000022087348 */ /* 0x000fea0003c00000 */
[----:B------:R0:W1:Y:S02]  /*cc10*/  SHFL.DOWN P4, R6, R7, R4, R33 ;  /* 0x0800000407067389 */ /* 0x0000640000080021 */
[----:B01----:R-:W-:Y:S05]  /*cc20*/  ENDCOLLECTIVE ;  /* 0x000000000000791b */ /* 0x003fea0003800000 */
.L_x_417:
[----:B------:R-:W-:Y:S05]  /*cc30*/  BSYNC B0 ;  /* 0x0000000000007941 */ /* 0x000fea0003800000 */
.L_x_416:
[----:B------:R-:W-:Y:S02]  /*cc40*/  IMAD.MOV.U32 R7, RZ, RZ, R42 ;  /* 0x000000ffff077224 */ /* 0x000fe400078e002a */
[----:B------:R-:W-:Y:S02]  /*cc50*/  IMAD.MOV.U32 R4, RZ, RZ, 0x4 ;  /* 0x00000004ff047424 */ /* 0x000fe400078e00ff */
[----:B------:R-:W-:Y:S02]  /*cc60*/  IMAD.MOV.U32 R34, RZ, RZ, -0x1 ;  /* 0xffffffffff227424 */ /* 0x000fe400078e00ff */
[----:B------:R-:W-:-:S07]  /*cc70*/  IMAD.MOV.U32 R30, RZ, RZ, R6 ;  /* 0x000000ffff1e7224 */ /* 0x000fce00078e0006 */
[----:B------:R-:W-:Y:S05]  /*cc80*/  WARPSYNC.COLLECTIVE R34, `(.L_x_418) ;  /* 0x0000000022087348 */ /* 0x000fea0003c00000 */
[----:B------:R0:W1:Y:S02]  /*cc90*/  SHFL.DOWN P4, R6, R7, R4, R33 ;  /* 0x0800000407067389 */ /* 0x0000640000080021 */
[----:B01----:R-:W-:Y:S05]  /*cca0*/  ENDCOLLECTIVE ;  /* 0x000000000000791b */ /* 0x003fea0003800000 */
.L_x_418:
[----:B------:R-:W-:Y:S02]  /*ccb0*/  IMAD.MOV.U32 R7, RZ, RZ, R40 ;  /* 0x000000ffff077224 */ /* 0x000fe400078e0028 */
[----:B------:R-:W-:-:S07]  /*ccc0*/  IMAD.MOV.U32 R31, RZ, RZ, R6 ;  /* 0x000000ffff1f7224 */ /* 0x000fce00078e0006 */
[----:B------:R-:W-:Y:S05]  /*ccd0*/  WARPSYNC.COLLECTIVE R34, `(.L_x_419) ;  /* 0x0000000022087348 */ /* 0x000fea0003c00000 */
[----:B------:R0:W1:Y:S02]  /*cce0*/  SHFL.DOWN P4, R6, R7, R4, R33 ;  /* 0x0800000407067389 */ /* 0x0000640000080021 */
[----:B01----:R-:W-:Y:S05]  /*ccf0*/  ENDCOLLECTIVE ;  /* 0x000000000000791b */ /* 0x003fea0003800000 */
.L_x_419:
[----:B------:R-:W-:Y:S05]  /*cd00*/  BRA `(.L_x_420) ;  /* 0xffffff6c00e07947 */ /* 0x000fea000383ffff */
.L_x_261:
[----:B------:R-:W-:Y:S01]  /*cd10*/  BSSY B0, `(.L_x_421) ;  /* 0x0000006000007945 */ /* 0x000fe20003800000 */
[----:B------:R-:W-:Y:S02]  /*cd20*/  IMAD.MOV.U32 R4, RZ, RZ, 0x4 ;  /* 0x00000004ff047424 */ /* 0x000fe400078e00ff */
[----:B------:R-:W-:-:S07]  /*cd30*/  IMAD.MOV.U32 R34, RZ, RZ, -0x1 ;  /* 0xffffffffff227424 */ /* 0x000fce00078e00ff */
[----:B0-----:R-:W-:Y:S05]  /*cd40*/  WARPSYNC.COLLECTIVE R34, `(.L_x_422) ;  /* 0x0000000022087348 */ /* 0x001fea0003c00000 */
[----:B------:R1:W2:Y:S02]  /*cd50*/  SHFL.DOWN P4, R6, R7, R4, R33 ;  /* 0x0800000407067389 */ /* 0x0002a40000080021 */
[----:B012---:R-:W-:Y:S05]  /*cd60*/  ENDCOLLECTIVE ;  /* 0x000000000000791b */ /* 0x007fea0003800000 */
.L_x_422:
[----:B------:R-:W-:Y:S05]  /*cd70*/  BSYNC B0 ;  /* 0x0000000000007941 */ /* 0x000fea0003800000 */
.L_x_421:
[----:B------:R-:W-:Y:S05]  /*cd80*/  BRA `(.L_x_423) ;  /* 0xffffff6c00e47947 */ /* 0x000fea000383ffff */
.L_x_262:
[----:B------:R-:W-:Y:S01]  /*cd90*/  BSSY B0, `(.L_x_424) ;  /* 0x0000007000007945 */ /* 0x000fe20003800000 */
[----:B------:R-:W-:Y:S02]  /*cda0*/  IMAD.MOV.U32 R7, RZ, RZ, R41 ;  /* 0x000000ffff077224 */ /* 0x000fe400078e0029 */
[----:B------:R-:W-:Y:S02]  /*cdb0*/  IMAD.MOV.U32 R4, RZ, RZ, 0x8 ;  /* 0x00000008ff047424 */ /* 0x000fe400078e00ff */
[----:B------:R-:W-:-:S07]  /*cdc0*/  IMAD.MOV.U32 R34, RZ, RZ, -0x1 ;  /* 0xffffffffff227424 */ /* 0x000fce00078e00ff */
[----:B------:R-:W-:Y:S05]  /*cdd0*/  WARPSYNC.COLLECTIVE R34, `(.L_x_425) ;  /* 0x0000000022087348 */ /* 0x000fea0003c00000 */
[----:B------:R0:W1:Y:S02]  /*cde0*/  SHFL.DOWN P4, R6, R7, R4, R33 ;  /* 0x0800000407067389 */ /* 0x0000640000080021 */
[----:B01----:R-:W-:Y:S05]  /*cdf0*/  ENDCOLLECTIVE ;  /* 0x000000000000791b */ /* 0x003fea0003800000 */
.L_x_425:
[----:B------:R-:W-:Y:S05]  /*ce00*/  BSYNC B0 ;  /* 0x0000000000007941 */ /* 0x000fea0003800000 */
.L_x_424:
[----:B------:R-:W-:Y:S02]  /*ce10*/  IMAD.MOV.U32 R7, RZ, RZ, R42 ;  /* 0x000000ffff077224 */ /* 0x000fe400078e002a */
[----:B------:R-:W-:Y:S02]  /*ce20*/  IMAD.MOV.U32 R4, RZ, RZ, 0x8 ;  /* 0x00000008ff047424 */ /* 0x000fe400078e00ff */
[----:B------:R-:W-:Y:S02]  /*ce30*/  IMAD.MOV.U32 R34, RZ, RZ, -0x1 ;  /* 0xffffffffff227424 */ /* 0x000fe400078e00ff */
[----:B------:R-:W-:-:S07]  /*ce40*/  IMAD.MOV.U32 R30, RZ, RZ, R6 ;  /* 0x000000ffff1e7224 */ /* 0x000fce00078e0006 */
[----:B------:R-:W-:Y:S05]  /*ce50*/  WARPSYNC.COLLECTIVE R34, `(.L_x_426) ;  /* 0x0000000022087348 */ /* 0x000fea0003c00000 */
[----:B------:R0:W1:Y:S02]  /*ce60*/  SHFL.DOWN P4, R6, R7, R4, R33 ;  /* 0x0800000407067389 */ /* 0x0000640000080021 */
[----:B01----:R-:W-:Y:S05]  /*ce70*/  ENDCOLLECTIVE ;  /* 0x000000000000791b */ /* 0x003fea0003800000 */
.L_x_426:
[----:B------:R-:W-:Y:S02]  /*ce80*/  IMAD.MOV.U32 R7, RZ, RZ, R40 ;  /* 0x000000ffff077224 */ /* 0x000fe400078e0028 */
[----:B------:R-:W-:-:S07]  /*ce90*/  IMAD.MOV.U32 R31, RZ, RZ, R6 ;  /* 0x000000ffff1f7224 */ /* 0x000fce00078e0006 */
[----:B------:R-:W-:Y:S05]  /*cea0*/  WARPSYNC.COLLECTIVE R34, `(.L_x_427) ;  /* 0x0000000022087348 */ /* 0x000fea0003c00000 */
[----:B------:R0:W1:Y:S02]  /*ceb0*/  SHFL.DOWN P4, R6, R7, R4, R33 ;  /* 0x0800000407067389 */ /* 0x0000640000080021 */
[----:B01----:R-:W-:Y:S05]  /*cec0*/  ENDCOLLECTIVE ;  /* 0x000000000000791b */ /* 0x003fea0003800000 */
.L_x_427:
[----:B------:R-:W-:Y:S05]  /*ced0*/  BRA `(.L_x_428) ;  /* 0xffffff6c00b07947 */ /* 0x000fea000383ffff */
.L_x_263:
[----:B------:R-:W-:Y:S01]  /*cee0*/  BSSY B0, `(.L_x_429) ;  /* 0x0000006000007945 */ /* 0x000fe20003800000 */
[----:B------:R-:W-:Y:S02]  /*cef0*/  IMAD.MOV.U32 R4, RZ, RZ, 0x8 ;  /* 0x00000008ff047424 */ /* 0x000fe400078e00ff */
[----:B------:R-:W-:-:S07]  /*cf00*/  IMAD.MOV.U32 R34, RZ, RZ, -0x1 ;  /* 0xffffffffff227424 */ /* 0x000fce00078e00ff */
[----:B0-----:R-:W-:Y:S05]  /*cf10*/  WARPSYNC.COLLECTIVE R34, `(.L_x_430) ;  /* 0x0000000022087348 */ /* 0x001fea0003c00000 */
[----:B------:R1:W2:Y:S02]  /*cf20*/  SHFL.DOWN P4, R6, R7, R4, R33 ;  /* 0x0800000407067389 */ /* 0x0002a40000080021 */
[----:B012---:R-:W-:Y:S05]  /*cf30*/  ENDCOLLECTIVE ;  /* 0x000000000000791b */ /* 0x007fea0003800000 */
.L_x_430:
[----:B------:R-:W-:Y:S05]  /*cf40*/  BSYNC B0 ;  /* 0x0000000000007941 */ /* 0x000fea0003800000 */
.L_x_429:
[----:B------:R-:W-:Y:S05]  /*cf50*/  BRA `(.L_x_431) ;  /* 0xffffff6c00b47947 */ /* 0x000fea000383ffff */
.L_x_264:
[----:B------:R-:W-:Y:S01]  /*cf60*/  BSSY B0, `(.L_x_432) ;  /* 0x0000007000007945 */ /* 0x000fe20003800000 */
[----:B------:R-:W-:Y:S02]  /*cf70*/  IMAD.MOV.U32 R7, RZ, RZ, R41 ;  /* 0x000000ffff077224 */ /* 0x000fe400078e0029 */
[----:B------:R-:W-:Y:S02]  /*cf80*/  IMAD.MOV.U32 R4, RZ, RZ, 0x10 ;  /* 0x00000010ff047424 */ /* 0x000fe400078e00ff */
[----:B------:R-:W-:-:S07]  /*cf90*/  IMAD.MOV.U32 R34, RZ, RZ, -0x1 ;  /* 0xffffffffff227424 */ /* 0x000fce00078e00ff */
[----:B------:R-:W-:Y:S05]  /*cfa0*/  WARPSYNC.COLLECTIVE R34, `(.L_x_433) ;  /* 0x0000000022087348 */ /* 0x000fea0003c00000 */
[----:B------:R0:W1:Y:S02]  /*cfb0*/  SHFL.DOWN P4, R6, R7, R4, R33 ;  /* 0x0800000407067389 */ /* 0x0000640000080021 */
[----:B01----:R-:W-:Y:S05]  /*cfc0*/  ENDCOLLECTIVE ;  /* 0x000000000000791b */ /* 0x003fea0003800000 */
.L_x_433:
[----:B------:R-:W-:Y:S05]  /*cfd0*/  BSYNC B0 ;  /* 0x0000000000007941 */ /* 0x000fea0003800000 */
.L_x_432:
[----:B------:R-:W-:Y:S02]  /*cfe0*/  IMAD.MOV.U32 R7, RZ, RZ, R42 ;  /* 0x000000ffff077224 */ /* 0x000fe400078e002a */
[----:B------:R-:W-:Y:S02]  /*cff0*/  IMAD.MOV.U32 R4, RZ, RZ, 0x10 ;  /* 0x00000010ff047424 */ /* 0x000fe400078e00ff */
[----:B------:R-:W-:Y:S02]  /*d000*/  IMAD.MOV.U32 R34, RZ, RZ, -0x1 ;  /* 0xffffffffff227424 */ /* 0x000fe400078e00ff */
[----:B------:R-:W-:-:S07]  /*d010*/  IMAD.MOV.U32 R48, RZ, RZ, R6 ;  /* 0x000000ffff307224 */ /* 0x000fce00078e0006 */
[----:B------:R-:W-:Y:S05]  /*d020*/  WARPSYNC.COLLECTIVE R34, `(.L_x_434) ;  /* 0x0000000022087348 */ /* 0x000fea0003c00000 */
[----:B------:R0:W1:Y:S02]  /*d030*/  SHFL.DOWN P4, R6, R7, R4, R33 ;  /* 0x0800000407067389 */ /* 0x0000640000080021 */
[----:B01----:R-:W-:Y:S05]  /*d040*/  ENDCOLLECTIVE ;  /* 0x000000000000791b */ /* 0x003fea0003800000 */
.L_x_434:
[----:B------:R-:W-:Y:S02]  /*d050*/  IMAD.MOV.U32 R7, RZ, RZ, R40 ;  /* 0x000000ffff077224 */ /* 0x000fe400078e0028 */
[----:B------:R-:W-:-:S07]  /*d060*/  IMAD.MOV.U32 R49, RZ, RZ, R6 ;  /* 0x000000ffff317224 */ /* 0x000fce00078e0006 */
[----:B------:R-:W-:Y:S05]  /*d070*/  WARPSYNC.COLLECTIVE R34, `(.L_x_435) ;  /* 0x0000000022087348 */ /* 0x000fea0003c00000 */
[----:B------:R0:W1:Y:S02]  /*d080*/  SHFL.DOWN P4, R6, R7, R4, R33 ;  /* 0x0800000407067389 */ /* 0x0000640000080021 */
[----:B01----:R-:W-:Y:S05]  /*d090*/  ENDCOLLECTIVE ;  /* 0x000000000000791b */ /* 0x003fea0003800000 */
.L_x_435:
[----:B------:R-:W-:Y:S05]  /*d0a0*/  BRA `(.L_x_436) ;  /* 0xffffff6c00807947 */ /* 0x000fea000383ffff */
.L_x_265:
[----:B------:R-:W-:Y:S01]  /*d0b0*/  BSSY B0, `(.L_x_437) ;  /* 0x0000006000007945 */ /* 0x000fe20003800000 */
[----:B------:R-:W-:Y:S02]  /*d0c0*/  IMAD.MOV.U32 R4, RZ, RZ, 0x10 ;  /* 0x00000010ff047424 */ /* 0x000fe400078e00ff */
[----:B------:R-:W-:-:S07]  /*d0d0*/  IMAD.MOV.U32 R34, RZ, RZ, -0x1 ;  /* 0xffffffffff227424 */ /* 0x000fce00078e00ff */
[----:B0-----:R-:W-:Y:S05]  /*d0e0*/  WARPSYNC.COLLECTIVE R34, `(.L_x_438) ;  /* 0x0000000022087348 */ /* 0x001fea0003c00000 */
[----:B------:R1:W2:Y:S02]  /*d0f0*/  SHFL.DOWN P4, R6, R7, R4, R33 ;  /* 0x0800000407067389 */ /* 0x0002a40000080021 */
[----:B012---:R-:W-:Y:S05]  /*d100*/  ENDCOLLECTIVE ;  /* 0x000000000000791b */ /* 0x007fea0003800000 */
.L_x_438:
[----:B------:R-:W-:Y:S05]  /*d110*/  BSYNC B0 ;  /* 0x0000000000007941 */ /* 0x000fea0003800000 */
.L_x_437:
[----:B------:R-:W-:Y:S05]  /*d120*/  BRA `(.L_x_439) ;  /* 0xffffff6c00907947 */ /* 0x000fea000383ffff */
.L_x_266:
[----:B------:R-:W-:Y:S01]  /*d130*/  BSSY B0, `(.L_x_440) ;  /* 0x0000006000007945 */ /* 0x000fe20003800000 */
[----:B------:R-:W-:Y:S01]  /*d140*/  PLOP3.LUT P5, PT, P0, PT, PT, 0x80, 0x8 ;  /* 0x000000000008781c */ /* 0x000fe200007af070 */
[----:B------:R-:W-:-:S12]  /*d150*/  IMAD.MOV.U32 R34, RZ, RZ, -0x1 ;  /* 0xffffffffff227424 */ /* 0x000fd800078e00ff */
[----:B------:R-:W-:Y:S05]  /*d160*/  WARPSYNC.COLLECTIVE R34, `(.L_x_441) ;  /* 0x0000000022087348 */ /* 0x000fea0003c00000 */
[----:B------:R-:W-:Y:S01]  /*d170*/  VOTE.ALL P5, P5 ;  /* 0x0000000000ff7806 */ /* 0x000fe200028a0000 */
[----:B------:R-:W-:-:S12]  /*d180*/  ENDCOLLECTIVE ;  /* 0x000000000000791b */ /* 0x000fd80003800000 */
.L_x_441:
[----:B------:R-:W-:Y:S05]  /*d190*/  BSYNC B0 ;  /* 0x0000000000007941 */ /* 0x000fea0003800000 */
.L_x_440:
[----:B------:R-:W-:Y:S01]  /*d1a0*/  PLOP3.LUT P0, PT, P5, PT, PT, 0x80, 0x8 ;  /* 0x000000000008781c */ /* 0x000fe20002f0f070 */
[----:B------:R-:W-:-:S12]  /*d1b0*/  BRA `(.L_x_442) ;  /* 0xffffff6c008c7947 */ /* 0x000fd8000383ffff */
.L_x_268:
[----:B------:R-:W-:Y:S01]  /*d1c0*/  BSSY B0, `(.L_x_443) ;  /* 0x0000006000007945 */ /* 0x000fe20003800000 */
[----:B------:R-:W-:Y:S01]  /*d1d0*/  PLOP3.LUT P4, PT, P0, PT, PT, 0x8, 0x80 ;  /* 0x000000000080781c */ /* 0x000fe2000078e170 */
[----:B------:R-:W-:-:S12]  /*d1e0*/  IMAD.MOV.U32 R34, RZ, RZ, -0x1 ;  /* 0xffffffffff227424 */ /* 0x000fd800078e00ff */
[----:B------:R-:W-:Y:S05]  /*d1f0*/  WARPSYNC.COLLECTIVE R34, `(.L_x_444) ;  /* 0x0000000022087348 */ /* 0x000fea0003c00000 */
[----:B------:R-:W-:Y:S01]  /*d200*/  VOTE.ANY P4, P4 ;  /* 0x0000000000ff7806 */ /* 0x000fe20002080100 */
[----:B------:R-:W-:-:S12]  /*d210*/  ENDCOLLECTIVE ;  /* 0x000000000000791b */ /* 0x000fd80003800000 */
.L_x_444:
[----:B------:R-:W-:Y:S05]  /*d220*/  BSYNC B0 ;  /* 0x0000000000007941 */ /* 0x000fea0003800000 */
.L_x_443:
[----:B------:R-:W-:Y:S01]  /*d230*/  PLOP3.LUT P0, PT, P4, PT, PT, 0x80, 0x8 ;  /* 0x000000000008781c */ /* 0x000fe2000270f070 */
[----:B------:R-:W-:-:S12]  /*d240*/  BRA `(.L_x_445) ;  /* 0xffffff6c00887947 */ /* 0x000fd8000383ffff */
.L_x_270:
[----:B------:R-:W-:Y:S01]  /*d250*/  BSSY B0, `(.L_x_446) ;  /* 0x0000006000007945 */ /* 0x000fe20003800000 */
[----:B------:R-:W-:Y:S01]  /*d260*/  PLOP3.LUT P4, PT, P0, PT, PT, 0x8, 0x80 ;  /* 0x000000000080781c */ /* 0x000fe2000078e170 */
[----:B------:R-:W-:-:S12]  /*d270*/  IMAD.MOV.U32 R34, RZ, RZ, -0x1 ;  /* 0xffffffffff227424 */ /* 0x000fd800078e00ff */
[----:B------:R-:W-:Y:S05]  /*d280*/  WARPSYNC.COLLECTIVE R34, `(.L_x_447) ;  /* 0x0000000022087348 */ /* 0x000fea0003c00000 */
[----:B------:R-:W-:Y:S01]  /*d290*/  VOTE.ANY R34, PT, P4 ;  /* 0x0000000000227806 */ /* 0x000fe200020e0100 */
[----:B------:R-:W-:Y:S06]  /*d2a0*/  ENDCOLLECTIVE ;  /* 0x000000000000791b */ /* 0x000fec0003800000 */
.L_x_447:
[----:B------:R-:W-:Y:S05]  /*d2b0*/  BSYNC B0 ;  /* 0x0000000000007941 */ /* 0x000fea0003800000 */
.L_x_446:
        /* <DEDUP_REMOVED lines=10> */
.L_x_448:
[----:B------:R-:W-:Y:S02]  /*d360*/  IMAD.MOV.U32 R7, RZ, RZ, R51 ;  /* 0x000000ffff077224 */ /* 0x000fe400078e0033 */
[----:B------:R-:W-:-:S07]  /*d370*/  IMAD.MOV.U32 R53, RZ, RZ, R6 ;  /* 0x000000ffff357224 */ /* 0x000fce00078e0006 */
[----:B------:R-:W-:Y:S05]  /*d380*/  WARPSYNC.COLLECTIVE R34, `(.L_x_449) ;  /* 0x0000000022087348 */ /* 0x000fea0003c00000 */
[----:B------:R0:W1:Y:S02]  /*d390*/  SHFL.DOWN P4, R6, R7, R4, R33 ;  /* 0x0800000407067389 */ /* 0x0000640000080021 */
[----:B01----:R-:W-:Y:S05]  /*d3a0*/  ENDCOLLECTIVE ;  /* 0x000000000000791b */ /* 0x003fea0003800000 */
.L_x_449:
[----:B------:R-:W-:Y:S02]  /*d3b0*/  IMAD.MOV.U32 R7, RZ, RZ, R48 ;  /* 0x000000ffff077224 */ /* 0x000fe400078e0030 */
[----:B------:R-:W-:-:S07]  /*d3c0*/  IMAD.MOV.U32 R50, RZ, RZ, R6 ;  /* 0x000000ffff327224 */ /* 0x000fce00078e0006 */
[----:B------:R-:W-:Y:S05]  /*d3d0*/  WARPSYNC.COLLECTIVE R34, `(.L_x_450) ;  /* 0x0000000022087348 */ /* 0x000fea0003c00000 */
[----:B------:R0:W1:Y:S02]  /*d3e0*/  SHFL.DOWN P4, R6, R7, R4, R33 ;  /* 0x0800000407067389 */ /* 0x0000640000080021 */
[----:B01----:R-:W-:Y:S05]  /*d3f0*/  ENDCOLLECTIVE ;  /* 0x000000000000791b */ /* 0x003fea0003800000 */
.L_x_450:
[----:B------:R-:W-:Y:S01]  /*d400*/  IMAD.MOV.U32 R52, RZ, RZ, R6 ;  /* 0x000000ffff347224 */ /* 0x000fe200078e0006 */
[----:B------:R-:W-:Y:S06]  /*d410*/  BRA `(.L_x_451) ;  /* 0xffffff6c00507947 */ /* 0x000fec000383ffff */
.L_x_271:
[----:B------:R-:W-:Y:S01]  /*d420*/  BSSY B0, `(.L_x_452) ;  /* 0x0000006000007945 */ /* 0x000fe20003800000 */
[----:B------:R-:W-:Y:S02]  /*d430*/  IMAD.MOV.U32 R4, RZ, RZ, 0x1 ;  /* 0x00000001ff047424 */ /* 0x000fe400078e00ff */
[----:B------:R-:W-:-:S07]  /*d440*/  IMAD.MOV.U32 R34, RZ, RZ, -0x1 ;  /* 0xffffffffff227424 */ /* 0x000fce00078e00ff */
[----:B--23--:R-:W-:Y:S05]  /*d450*/  WARPSYNC.COLLECTIVE R34, `(.L_x_453) ;  /* 0x0000000022087348 */ /* 0x00cfea0003c00000 */
[----:B------:R0:W1:Y:S02]  /*d460*/  SHFL.DOWN P4, R6, R7, R4, R33 ;  /* 0x0800000407067389 */ /* 0x0000640000080021 */
[----:B0123--:R-:W-:Y:S05]  /*d470*/  ENDCOLLECTIVE ;  /* 0x000000000000791b */ /* 0x00ffea0003800000 */
.L_x_453:
[----:B------:R-:W-:Y:S05]  /*d480*/  BSYNC B0 ;  /* 0x0000000000007941 */ /* 0x000fea0003800000 */
.L_x_452:
[----:B------:R-:W-:Y:S05]  /*d490*/  BRA `(.L_x_454) ;  /* 0xffffff6c00487947 */ /* 0x000fea000383ffff */
.L_x_272:
[----:B------:R-:W-:Y:S01]  /*d4a0*/  BSSY B0, `(.L_x_455) ;  /* 0x0000007000007945 */ /* 0x000fe20003800000 */
[----:B------:R-:W-:Y:S02]  /*d4b0*/  IMAD.MOV.U32 R7, RZ, RZ, R32 ;  /* 0x000000ffff077224 */ /* 0x000fe400078e0020 */
[----:B------:R-:W-:Y:S02]  /*d4c0*/  IMAD.MOV.U32 R4, RZ, RZ, 0x2 ;  /* 0x00000002ff047424 */ /* 0x000fe400078e00ff */
[----:B------:R-:W-:-:S07]  /*d4d0*/  IMAD.MOV.U32 R34, RZ, RZ, -0x1 ;  /* 0xffffffffff227424 */ /* 0x000fce00078e00ff */
[----:B------:R-:W-:Y:S05]  /*d4e0*/  WARPSYNC.COLLECTIVE R34, `(.L_x_456) ;  /* 0x0000000022087348 */ /* 0x000fea0003c00000 */
[----:B------:R0:W1:Y:S02]  /*d4f0*/  SHFL.DOWN P4, R6, R7, R4, R33 ;  /* 0x0800000407067389 */ /* 0x0000640000080021 */
[----:B01----:R-:W-:Y:S05]  /*d500*/  ENDCOLLECTIVE ;  /* 0x000000000000791b */ /* 0x003fea0003800000 */
.L_x_456:
[----:B------:R-:W-:Y:S05]  /*d510*/  BSYNC B0 ;  /* 0x0000000000007941 */ /* 0x000fea0003800000 */
.L_x_455:
[----:B------:R-:W-:Y:S02]  /*d520*/  IMAD.MOV.U32 R7, RZ, RZ, R51 ;  /* 0x000000ffff077224 */ /* 0x000fe400078e0033 */
[----:B------:R-:W-:Y:S02]  /*d530*/  IMAD.MOV.U32 R4, RZ, RZ, 0x2 ;  /* 0x00000002ff047424 */ /* 0x000fe400078e00ff */
[----:B------:R-:W-:Y:S02]  /*d540*/  IMAD.MOV.U32 R34, RZ, RZ, -0x1 ;  /* 0xffffffffff227424 */ /* 0x000fe400078e00ff */
[----:B------:R-:W-:-:S07]  /*d550*/  IMAD.MOV.U32 R53, RZ, RZ, R6 ;  /* 0x000000ffff357224 */ /* 0x000fce00078e0006 */
[----:B------:R-:W-:Y:S05]  /*d560*/  WARPSYNC.COLLECTIVE R34, `(.L_x_457) ;  /* 0x0000000022087348 */ /* 0x000fea0003c00000 */
[----:B------:R0:W1:Y:S02]  /*d570*/  SHFL.DOWN P4, R6, R7, R4, R33 ;  /* 0x0800000407067389 */ /* 0x0000640000080021 */
[----:B01----:R-:W-:Y:S05]  /*d580*/  ENDCOLLECTIVE ;  /* 0x000000000000791b */ /* 0x003fea0003800000 */
.L_x_457:
[----:B------:R-:W-:Y:S02]  /*d590*/  IMAD.MOV.U32 R7, RZ, RZ, R48 ;  /* 0x000000ffff077224 */ /* 0x000fe400078e0030 */
[----:B------:R-:W-:-:S07]  /*d5a0*/  IMAD.MOV.U32 R50, RZ, RZ, R6 ;  /* 0x000000ffff327224 */ /* 0x000fce00078e0006 */
[----:B------:R-:W-:Y:S05]  /*d5b0*/  WARPSYNC.COLLECTIVE R34, `(.L_x_458) ;  /* 0x0000000022087348 */ /* 0x000fea0003c00000 */
[----:B------:R0:W1:Y:S02]  /*d5c0*/  SHFL.DOWN P4, R6, R7, R4, R33 ;  /* 0x0800000407067389 */ /* 0x0000640000080021 */
[----:B01----:R-:W-:Y:S05]  /*d5d0*/  ENDCOLLECTIVE ;  /* 0x000000000000791b */ /* 0x003fea0003800000 */
.L_x_458:
[----:B------:R-:W-:Y:S01]  /*d5e0*/  IMAD.MOV.U32 R52, RZ, RZ, R6 ;  /* 0x000000ffff347224 */ /* 0x000fe200078e0006 */
[----:B------:R-:W-:Y:S06]  /*d5f0*/  BRA `(.L_x_459) ;  /* 0xffffff6c00187947 */ /* 0x000fec000383ffff */
.L_x_273:
[----:B------:R-:W-:Y:S01]  /*d600*/  BSSY B0, `(.L_x_460) ;  /* 0x0000006000007945 */ /* 0x000fe20003800000 */
[----:B------:R-:W-:Y:S02]  /*d610*/  IMAD.MOV.U32 R4, RZ, RZ, 0x2 ;  /* 0x00000002ff047424 */ /* 0x000fe400078e00ff */
[----:B------:R-:W-:-:S07]  /*d620*/  IMAD.MOV.U32 R34, RZ, RZ, -0x1 ;  /* 0xffffffffff227424 */ /* 0x000fce00078e00ff */
[----:B--23--:R-:W-:Y:S05]  /*d630*/  WARPSYNC.COLLECTIVE R34, `(.L_x_461) ;  /* 0x0000000022087348 */ /* 0x00cfea0003c00000 */
[----:B------:R0:W1:Y:S02]  /*d640*/  SHFL.DOWN P4, R6, R7, R4, R33 ;  /* 0x0800000407067389 */ /* 0x0000640000080021 */
[----:B0123--:R-:W-:Y:S05]  /*d650*/  ENDCOLLECTIVE ;  /* 0x000000000000791b */ /* 0x00ffea0003800000 */
.L_x_461:
[----:B------:R-:W-:Y:S05]  /*d660*/  BSYNC B0 ;  /* 0x0000000000007941 */ /* 0x000fea0003800000 */
.L_x_460:
[----:B------:R-:W-:Y:S05]  /*d670*/  BRA `(.L_x_462) ;  /* 0xffffff6c00107947 */ /* 0x000fea000383ffff */
.L_x_274:
[----:B------:R-:W-:Y:S01]  /*d680*/  BSSY B0, `(.L_x_463) ;  /* 0x0000007000007945 */ /* 0x000fe20003800000 */
[----:B------:R-:W-:Y:S02]  /*d690*/  IMAD.MOV.U32 R7, RZ, RZ, R32 ;  /* 0x000000ffff077224 */ /* 0x000fe400078e0020 */
[----:B------:R-:W-:Y:S02]  /*d6a0*/  IMAD.MOV.U32 R4, RZ, RZ, 0x4 ;  /* 0x00000004ff047424 */ /* 0x000fe400078e00ff */
[----:B------:R-:W-:-:S07]  /*d6b0*/  IMAD.MOV.U32 R34, RZ, RZ, -0x1 ;  /* 0xffffffffff227424 */ /* 0x000fce00078e00ff */
[----:B------:R-:W-:Y:S05]  /*d6c0*/  WARPSYNC.COLLECTIVE R34, `(.L_x_464) ;  /* 0x0000000022087348 */ /* 0x000fea0003c00000 */
[----:B------:R0:W1:Y:S02]  /*d6d0*/  SHFL.DOWN P4, R6, R7, R4, R33 ;  /* 0x0800000407067389 */ /* 0x0000640000080021 */
[----:B01----:R-:W-:Y:S05]  /*d6e0*/  ENDCOLLECTIVE ;  /* 0x000000000000791b */ /* 0x003fea0003800000 */
.L_x_464:
[----:B------:R-:W-:Y:S05]  /*d6f0*/  BSYNC B0 ;  /* 0x0000000000007941 */ /* 0x000fea0003800000 */
.L_x_463:
[----:B------:R-:W-:Y:S02]  /*d700*/  IMAD.MOV.U32 R7, RZ, RZ, R51 ;  /* 0x000000ffff077224 */ /* 0x000fe400078e0033 */
[----:B------:R-:W-:Y:S02]  /*d710*/  IMAD.MOV.U32 R4, RZ, RZ, 0x4 ;  /* 0x00000004ff047424 */ /* 0x000fe400078e00ff */
[----:B------:R-:W-:Y:S02]  /*d720*/  IMAD.MOV.U32 R34, RZ, RZ, -0x1 ;  /* 0xffffffffff227424 */ /* 0x000fe400078e00ff */
[----:B------:R-:W-:-:S07]  /*d730*/  IMAD.MOV.U32 R53, RZ, RZ, R6 ;  /* 0x000000ffff357224 */ /* 0x000fce00078e0006 */
[----:B------:R-:W-:Y:S05]  /*d740*/  WARPSYNC.COLLECTIVE R34, `(.L_x_465) ;  /* 0x0000000022087348 */ /* 0x000fea0003c00000 */
[----:B------:R0:W1:Y:S02]  /*d750*/  SHFL.DOWN P4, R6, R7, R4, R33 ;  /* 0x0800000407067389 */ /* 0x0000640000080021 */
[----:B01----:R-:W-:Y:S05]  /*d760*/  ENDCOLLECTIVE ;  /* 0x000000000000791b */ /* 0x003fea0003800000 */
.L_x_465:
[----:B------:R-:W-:Y:S02]  /*d770*/  IMAD.MOV.U32 R7, RZ, RZ, R48 ;  /* 0x000000ffff077224 */ /* 0x000fe400078e0030 */
[----:B------:R-:W-:-:S07]  /*d780*/  IMAD.MOV.U32 R50, RZ, RZ, R6 ;  /* 0x000000ffff327224 */ /* 0x000fce00078e0006 */
[----:B------:R-:W-:Y:S05]  /*d790*/  WARPSYNC.COLLECTIVE R34, `(.L_x_466) ;  /* 0x0000000022087348 */ /* 0x000fea0003c00000 */
[----:B------:R0:W1:Y:S02]  /*d7a0*/  SHFL.DOWN P4, R6, R7, R4, R33 ;  /* 0x0800000407067389 */ /* 0x0000640000080021 */
[----:B01----:R-:W-:Y:S05]  /*d7b0*/  ENDCOLLECTIVE ;  /* 0x000000000000791b */ /* 0x003fea0003800000 */
.L_x_466:
[----:B------:R-:W-:Y:S01]  /*d7c0*/  IMAD.MOV.U32 R52, RZ, RZ, R6 ;  /* 0x000000ffff347224 */ /* 0x000fe200078e0006 */
[----:B------:R-:W-:Y:S06]  /*d7d0*/  BRA `(.L_x_467) ;  /* 0xffffff6800e07947 */ /* 0x000fec000383ffff */
.L_x_275:
[----:B------:R-:W-:Y:S01]  /*d7e0*/  BSSY B0, `(.L_x_468) ;  /* 0x0000006000007945 */ /* 0x000fe20003800000 */
[----:B------:R-:W-:Y:S02]  /*d7f0*/  IMAD.MOV.U32 R4, RZ, RZ, 0x4 ;  /* 0x00000004ff047424 */ /* 0x000fe400078e00ff */
[----:B------:R-:W-:-:S07]  /*d800*/  IMAD.MOV.U32 R34, RZ, RZ, -0x1 ;  /* 0xffffffffff227424 */ /* 0x000fce00078e00ff */
[----:B--23--:R-:W-:Y:S05]  /*d810*/  WARPSYNC.COLLECTIVE R34, `(.L_x_469) ;  /* 0x0000000022087348 */ /* 0x00cfea0003c00000 */
[----:B------:R0:W1:Y:S02]  /*d820*/  SHFL.DOWN P4, R6, R7, R4, R33 ;  /* 0x0800000407067389 */ /* 0x0000640000080021 */
[----:B0123--:R-:W-:Y:S05]  /*d830*/  ENDCOLLECTIVE ;  /* 0x000000000000791b */ /* 0x00ffea0003800000 */
.L_x_469:
[----:B------:R-:W-:Y:S05]  /*d840*/  BSYNC B0 ;  /* 0x0000000000007941 */ /* 0x000fea0003800000 */
.L_x_468:
[----:B------:R-:W-:Y:S05]  /*d850*/  BRA `(.L_x_470) ;  /* 0xffffff6800d87947 */ /* 0x000fea000383ffff */
.L_x_276:
[----:B------:R-:W-:Y:S01]  /*d860*/  BSSY B0, `(.L_x_471) ;  /* 0x0000007000007945 */ /* 0x000fe20003800000 */
[----:B------:R-:W-:Y:S02]  /*d870*/  IMAD.MOV.U32 R7, RZ, RZ, R32 ;  /* 0x000000ffff077224 */ /* 0x000fe400078e0020 */
[----:B------:R-:W-:Y:S02]  /*d880*/  IMAD.MOV.U32 R4, RZ, RZ, 0x8 ;  /* 0x00000008ff047424 */ /* 0x000fe400078e00ff */
[----:B------:R-:W-:-:S07]  /*d890*/  IMAD.MOV.U32 R34, RZ, RZ, -0x1 ;  /* 0xffffffffff227424 */ /* 0x000fce00078e00ff */
[----:B------:R-:W-:Y:S05]  /*d8a0*/  WARPSYNC.COLLECTIVE R34, `(.L_x_472) ;  /* 0x0000000022087348 */ /* 0x000fea0003c00000 */
[----:B------:R0:W1:Y:S02]  /*d8b0*/  SHFL.DOWN P4, R6, R7, R4, R33 ;  /* 0x0800000407067389 */ /* 0x0000640000080021 */
[----:B01----:R-:W-:Y:S05]  /*d8c0*/  ENDCOLLECTIVE ;  /* 0x000000000000791b */ /* 0x003fea0003800000 */
.L_x_472:
[----:B------:R-:W-:Y:S05]  /*d8d0*/  BSYNC B0 ;  /* 0x0000000000007941 */ /* 0x000fea0003800000 */
.L_x_471:
[----:B------:R-:W-:Y:S02]  /*d8e0*/  IMAD.MOV.U32 R7, RZ, RZ, R51 ;  /* 0x000000ffff077224 */ /* 0x000fe400078e0033 */
[----:B------:R-:W-:Y:S02]  /*d8f0*/  IMAD.MOV.U32 R4, RZ, RZ, 0x8 ;  /* 0x00000008ff047424 */ /* 0x000fe400078e00ff */
[----:B------:R-:W-:Y:S02]  /*d900*/  IMAD.MOV.U32 R34, RZ, RZ, -0x1 ;  /* 0xffffffffff227424 */ /* 0x000fe400078e00ff */
[----:B------:R-:W-:-:S07]  /*d910*/  IMAD.MOV.U32 R53, RZ, RZ, R6 ;  /* 0x000000ffff357224 */ /* 0x000fce00078e0006 */
[----:B------:R-:W-:Y:S05]  /*d920*/  WARPSYNC.COLLECTIVE R34, `(.L_x_473) ;  /* 0x0000000022087348 */ /* 0x000fea0003c00000 */
[----:B------:R0:W1:Y:S02]  /*d930*/  SHFL.DOWN P4, R6, R7, R4, R33 ;  /* 0x0800000407067389 */ /* 0x0000640000080021 */
[----:B01----:R-:W-:Y:S05]  /*d940*/  ENDCOLLECTIVE ;  /* 0x000000000000791b */ /* 0x003fea0003800000 */
.L_x_473:
[----:B------:R-:W-:Y:S02]  /*d950*/  IMAD.MOV.U32 R7, RZ, RZ, R48 ;  /* 0x000000ffff077224 */ /* 0x000fe400078e0030 */
[----:B------:R-:W-:-:S07]  /*d960*/  IMAD.MOV.U32 R50, RZ, RZ, R6 ;  /* 0x000000ffff327224 */ /* 0x000fce00078e0006 */
[----:B------:R-:W-:Y:S05]  /*d970*/  WARPSYNC.COLLECTIVE R34, `(.L_x_474) ;  /* 0x0000000022087348 */ /* 0x000fea0003c00000 */
[----:B------:R0:W1:Y:S02]  /*d980*/  SHFL.DOWN P4, R6, R7, R4, R33 ;  /* 0x0800000407067389 */ /* 0x0000640000080021 */
[----:B01----:R-:W-:Y:S05]  /*d990*/  ENDCOLLECTIVE ;  /* 0x000000000000791b */ /* 0x003fea0003800000 */
.L_x_474:
[----:B------:R-:W-:Y:S01]  /*d9a0*/  IMAD.MOV.U32 R52, RZ, RZ, R6 ;  /* 0x000000ffff347224 */ /* 0x000fe200078e0006 */
[----:B------:R-:W-:Y:S06]  /*d9b0*/  BRA `(.L_x_475) ;  /* 0xffffff6800a87947 */ /* 0x000fec000383ffff */
.L_x_277:
[----:B------:R-:W-:Y:S01]  /*d9c0*/  BSSY B0, `(.L_x_476) ;  /* 0x0000006000007945 */ /* 0x000fe20003800000 */
[----:B------:R-:W-:Y:S02]  /*d9d0*/  IMAD.MOV.U32 R4, RZ, RZ, 0x8 ;  /* 0x00000008ff047424 */ /* 0x000fe400078e00ff */
[----:B------:R-:W-:-:S07]  /*d9e0*/  IMAD.MOV.U32 R34, RZ, RZ, -0x1 ;  /* 0xffffffffff227424 */ /* 0x000fce00078e00ff */
[----:B--23--:R-:W-:Y:S05]  /*d9f0*/  WARPSYNC.COLLECTIVE R34, `(.L_x_477) ;  /* 0x0000000022087348 */ /* 0x00cfea0003c00000 */
[----:B------:R0:W1:Y:S02]  /*da00*/  SHFL.DOWN P4, R6, R7, R4, R33 ;  /* 0x0800000407067389 */ /* 0x0000640000080021 */
[----:B0123--:R-:W-:Y:S05]  /*da10*/  ENDCOLLECTIVE ;  /* 0x000000000000791b */ /* 0x00ffea0003800000 */
.L_x_477:
[----:B------:R-:W-:Y:S05]  /*da20*/  BSYNC B0 ;  /* 0x0000000000007941 */ /* 0x000fea0003800000 */
.L_x_476:
[----:B------:R-:W-:Y:S05]  /*da30*/  BRA `(.L_x_478) ;  /* 0xffffff6800a07947 */ /* 0x000fea000383ffff */
.L_x_278:
[----:B------:R-:W-:Y:S01]  /*da40*/  BSSY B0, `(.L_x_479) ;  /* 0x0000007000007945 */ /* 0x000fe20003800000 */
[----:B------:R-:W-:Y:S02]  /*da50*/  IMAD.MOV.U32 R7, RZ, RZ, R32 ;  /* 0x000000ffff077224 */ /* 0x000fe400078e0020 */
[----:B------:R-:W-:Y:S02]  /*da60*/  IMAD.MOV.U32 R4, RZ, RZ, 0x10 ;  /* 0x00000010ff047424 */ /* 0x000fe400078e00ff */
[----:B------:R-:W-:-:S07]  /*da70*/  IMAD.MOV.U32 R34, RZ, RZ, -0x1 ;  /* 0xffffffffff227424 */ /* 0x000fce00078e00ff */
[----:B------:R-:W-:Y:S05]  /*da80*/  WARPSYNC.COLLECTIVE R34, `(.L_x_480) ;  /* 0x0000000022087348 */ /* 0x000fea0003c00000 */
[----:B------:R0:W1:Y:S02]  /*da90*/  SHFL.DOWN P4, R6, R7, R4, R33 ;  /* 0x0800000407067389 */ /* 0x0000640000080021 */
[----:B01----:R-:W-:Y:S05]  /*daa0*/  ENDCOLLECTIVE ;  /* 0x000000000000791b */ /* 0x003fea0003800000 */
.L_x_480:
[----:B------:R-:W-:Y:S05]  /*dab0*/  BSYNC B0 ;  /* 0x0000000000007941 */ /* 0x000fea0003800000 */
.L_x_479:
[----:B------:R-:W-:Y:S02]  /*dac0*/  IMAD.MOV.U32 R7, RZ, RZ, R51 ;  /* 0x000000ffff077224 */ /* 0x000fe400078e0033 */
[----:B------:R-:W-:Y:S02]  /*dad0*/  IMAD.MOV.U32 R4, RZ, RZ, 0x10 ;  /* 0x00000010ff047424 */ /* 0x000fe400078e00ff */
[----:B------:R-:W-:Y:S02]  /*dae0*/  IMAD.MOV.U32 R34, RZ, RZ, -0x1 ;  /* 0xffffffffff227424 */ /* 0x000fe400078e00ff */
[----:B------:R-:W-:-:S07]  /*daf0*/  IMAD.MOV.U32 R53, RZ, RZ, R6 ;  /* 0x000000ffff357224 */ /* 0x000fce00078e0006 */
[----:B------:R-:W-:Y:S05]  /*db00*/  WARPSYNC.COLLECTIVE R34, `(.L_x_481) ;  /* 0x0000000022087348 */ /* 0x000fea0003c00000 */
[----:B------:R0:W1:Y:S02]  /*db10*/  SHFL.DOWN P4, R6, R7, R4, R33 ;  /* 0x0800000407067389 */ /* 0x0000640000080021 */
[----:B01----:R-:W-:Y:S05]  /*db20*/  ENDCOLLECTIVE ;  /* 0x000000000000791b */ /* 0x003fea0003800000 */
.L_x_481:
[----:B------:R-:W-:Y:S02]  /*db30*/  IMAD.MOV.U32 R7, RZ, RZ, R48 ;  /* 0x000000ffff077224 */ /* 0x000fe400078e0030 */
[----:B------:R-:W-:-:S07]  /*db40*/  IMAD.MOV.U32 R50, RZ, RZ, R6 ;  /* 0x000000ffff327224 */ /* 0x000fce00078e0006 */
[----:B------:R-:W-:Y:S05]  /*db50*/  WARPSYNC.COLLECTIVE R34, `(.L_x_482) ;  /* 0x0000000022087348 */ /* 0x000fea0003c00000 */
[----:B------:R0:W1:Y:S02]  /*db60*/  SHFL.DOWN P4, R6, R7, R4, R33 ;  /* 0x0800000407067389 */ /* 0x0000640000080021 */
[----:B01----:R-:W-:Y:S05]  /*db70*/  ENDCOLLECTIVE ;  /* 0x000000000000791b */ /* 0x003fea0003800000 */
.L_x_482:
[----:B------:R-:W-:Y:S05]  /*db80*/  BRA `(.L_x_483) ;  /* 0xffffff6800747947 */ /* 0x000fea000383ffff */
.L_x_279:
[----:B------:R-:W-:Y:S01]  /*db90*/  BSSY B0, `(.L_x_484) ;  /* 0x0000006000007945 */ /* 0x000fe20003800000 */
[----:B------:R-:W-:Y:S02]  /*dba0*/  IMAD.MOV.U32 R4, RZ, RZ, 0x10 ;  /* 0x00000010ff047424 */ /* 0x000fe400078e00ff */
[----:B------:R-:W-:-:S07]  /*dbb0*/  IMAD.MOV.U32 R34, RZ, RZ, -0x1 ;  /* 0xffffffffff227424 */ /* 0x000fce00078e00ff */
[----:B------:R-:W-:Y:S05]  /*dbc0*/  WARPSYNC.COLLECTIVE R34, `(.L_x_485) ;  /* 0x0000000022087348 */ /* 0x000fea0003c00000 */
[----:B------:R0:W1:Y:S02]  /*dbd0*/  SHFL.DOWN P4, R6, R7, R4, R33 ;  /* 0x0800000407067389 */ /* 0x0000640000080021 */
[----:B01----:R-:W-:Y:S05]  /*dbe0*/  ENDCOLLECTIVE ;  /* 0x000000000000791b */ /* 0x003fea0003800000 */
.L_x_485:
[----:B------:R-:W-:Y:S05]  /*dbf0*/  BSYNC B0 ;  /* 0x0000000000007941 */ /* 0x000fea0003800000 */
.L_x_484:
[----:B------:R-:W-:Y:S05]  /*dc00*/  BRA `(.L_x_486) ;  /* 0xffffff6800947947 */ /* 0x000fea000383ffff */
.L_x_280:
[----:B------:R-:W-:Y:S01]  /*dc10*/  BSSY B0, `(.L_x_487) ;  /* 0x0000006000007945 */ /* 0x000fe20003800000 */
[----:B------:R-:W-:Y:S01]  /*dc20*/  PLOP3.LUT P5, PT, P0, PT, PT, 0x80, 0x8 ;  /* 0x000000000008781c */ /* 0x000fe200007af070 */
[----:B------:R-:W-:-:S12]  /*dc30*/  IMAD.MOV.U32 R34, RZ, RZ, -0x1 ;  /* 0xffffffffff227424 */ /* 0x000fd800078e00ff */
[----:B------:R-:W-:Y:S05]  /*dc40*/  WARPSYNC.COLLECTIVE R34, `(.L_x_488) ;  /* 0x0000000022087348 */ /* 0x000fea0003c00000 */
[----:B------:R-:W-:Y:S01]  /*dc50*/  VOTE.ALL P5, P5 ;  /* 0x0000000000ff7806 */ /* 0x000fe200028a0000 */
[----:B------:R-:W-:-:S12]  /*dc60*/  ENDCOLLECTIVE ;  /* 0x000000000000791b */ /* 0x000fd80003800000 */
.L_x_488:
[----:B------:R-:W-:Y:S05]  /*dc70*/  BSYNC B0 ;  /* 0x0000000000007941 */ /* 0x000fea0003800000 */
.L_x_487:
[----:B------:R-:W-:Y:S01]  /*dc80*/  PLOP3.LUT P0, PT, P5, PT, PT, 0x80, 0x8 ;  /* 0x000000000008781c */ /* 0x000fe20002f0f070 */
[----:B------:R-:W-:-:S12]  /*dc90*/  BRA `(.L_x_489) ;  /* 0xffffff6800887947 */ /* 0x000fd8000383ffff */
.L_x_338:
[----:B------:R-:W-:Y:S01]  /*dca0*/  BSSY B0, `(.L_x_490) ;  /* 0x0000006000007945 */ /* 0x000fe20003800000 */
[----:B------:R-:W-:Y:S01]  /*dcb0*/  PLOP3.LUT P4, PT, P4, PT, PT, 0x8, 0x80 ;  /* 0x000000000080781c */ /* 0x000fe2000278e170 */
[----:B------:R-:W-:-:S12]  /*dcc0*/  IMAD.MOV.U32 R34, RZ, RZ, -0x1 ;  /* 0xffffffffff227424 */ /* 0x000fd800078e00ff */
[----:B--23--:R-:W-:Y:S05]  /*dcd0*/  WARPSYNC.COLLECTIVE R34, `(.L_x_491) ;  /* 0x0000000022087348 */ /* 0x00cfea0003c00000 */
[----:B------:R-:W-:Y:S01]  /*dce0*/  VOTE.ANY P4, P4 ;  /* 0x0000000000ff7806 */ /* 0x000fe20002080100 */
[----:B--23--:R-:W-:-:S12]  /*dcf0*/  ENDCOLLECTIVE ;  /* 0x000000000000791b */ /* 0x00cfd80003800000 */
.L_x_491:
[----:B------:R-:W-:Y:S05]  /*dd00*/  BSYNC B0 ;  /* 0x0000000000007941 */ /* 0x000fea0003800000 */
.L_x_490:
[----:B------:R-:W-:Y:S05]  /*dd10*/  BRA `(.L_x_492) ;  /* 0xffffffc400107947 */ /* 0x000fea000383ffff */
.L_x_340:
[----:B------:R-:W0:Y:S01]  /*dd20*/  S2R R42, SR_GEMASK ;  /* 0x00000000002a7919 */ /* 0x000e220000003c00 */
[----:B------:R-:W-:Y:S01]  /*dd30*/  BSSY B0, `(.L_x_493) ;  /* 0x0000006000007945 */ /* 0x000fe20003800000 */
[----:B------:R-:W-:Y:S01]  /*dd40*/  PLOP3.LUT P4, PT, P4, PT, PT, 0x8, 0x80 ;  /* 0x000000000080781c */ /* 0x000fe2000278e170 */
[----:B------:R-:W-:-:S12]  /*dd50*/  IMAD.MOV.U32 R34, RZ, RZ, -0x1 ;  /* 0xffffffffff227424 */ /* 0x000fd800078e00ff */
[----:B0-23--:R-:W-:Y:S05]  /*dd60*/  WARPSYNC.COLLECTIVE R34, `(.L_x_494) ;  /* 0x0000000022087348 */ /* 0x00dfea0003c00000 */
[----:B------:R-:W-:Y:S01]  /*dd70*/  VOTE.ANY R34, PT, P4 ;  /* 0x0000000000227806 */ /* 0x000fe200020e0100 */
[----:B0-23--:R-:W-:Y:S06]  /*dd80*/  ENDCOLLECTIVE ;  /* 0x000000000000791b */ /* 0x00dfec0003800000 */
.L_x_494:
[----:B------:R-:W-:Y:S05]  /*dd90*/  BSYNC B0 ;  /* 0x0000000000007941 */ /* 0x000fea0003800000 */
.L_x_493:
        /* <DEDUP_REMOVED lines=10> */
.L_x_495:
[----:B------:R-:W-:Y:S02]  /*de40*/  IMAD.MOV.U32 R7, RZ, RZ, R41 ;  /* 0x000000ffff077224 */ /* 0x000fe400078e0029 */
[----:B------:R-:W-:-:S07]  /*de50*/  IMAD.MOV.U32 R25, RZ, RZ, R6 ;  /* 0x000000ffff197224 */ /* 0x000fce00078e0006 */
[----:B------:R-:W-:Y:S05]  /*de60*/  WARPSYNC.COLLECTIVE R34, `(.L_x_496) ;  /* 0x0000000022087348 */ /* 0x000fea0003c00000 */
[----:B------:R0:W1:Y:S02]  /*de70*/  SHFL.DOWN P4, R6, R7, R4, R33 ;  /* 0x0800000407067389 */ /* 0x0000640000080021 */
[----:B01----:R-:W-:Y:S05]  /*de80*/  ENDCOLLECTIVE ;  /* 0x000000000000791b */ /* 0x003fea0003800000 */
.L_x_496:
[----:B------:R-:W-:Y:S02]  /*de90*/  IMAD.MOV.U32 R7, RZ, RZ, R38 ;  /* 0x000000ffff077224 */ /* 0x000fe400078e0026 */
[----:B------:R-:W-:-:S07]  /*dea0*/  IMAD.MOV.U32 R24, RZ, RZ, R6 ;  /* 0x000000ffff187224 */ /* 0x000fce00078e0006 */
[----:B------:R-:W-:Y:S05]  /*deb0*/  WARPSYNC.COLLECTIVE R34, `(.L_x_497) ;  /* 0x0000000022087348 */ /* 0x000fea0003c00000 */
[----:B------:R0:W1:Y:S02]  /*dec0*/  SHFL.DOWN P4, R6, R7, R4, R33 ;  /* 0x0800000407067389 */ /* 0x0000640000080021 */
[----:B01----:R-:W-:Y:S05]  /*ded0*/  ENDCOLLECTIVE ;  /* 0x000000000000791b */ /* 0x003fea0003800000 */
.L_x_497:
[----:B------:R-:W-:Y:S05]  /*dee0*/  BRA `(.L_x_498) ;  /* 0xffffffc000dc7947 */ /* 0x000fea000383ffff */
.L_x_341:
[----:B------:R-:W-:Y:S01]  /*def0*/  BSSY B0, `(.L_x_499) ;  /* 0x0000006000007945 */ /* 0x000fe20003800000 */
[----:B------:R-:W-:Y:S02]  /*df00*/  IMAD.MOV.U32 R4, RZ, RZ, 0x1 ;  /* 0x00000001ff047424 */ /* 0x000fe400078e00ff */
[----:B------:R-:W-:-:S07]  /*df10*/  IMAD.MOV.U32 R34, RZ, RZ, -0x1 ;  /* 0xffffffffff227424 */ /* 0x000fce00078e00ff */
[----:B--23--:R-:W-:Y:S05]  /*df20*/  WARPSYNC.COLLECTIVE R34, `(.L_x_500) ;  /* 0x0000000022087348 */ /* 0x00cfea0003c00000 */
[----:B------:R0:W1:Y:S02]  /*df30*/  SHFL.DOWN P4, R6, R7, R4, R33 ;  /* 0x0800000407067389 */ /* 0x0000640000080021 */
[----:B0123--:R-:W-:Y:S05]  /*df40*/  ENDCOLLECTIVE ;  /* 0x000000000000791b */ /* 0x00ffea0003800000 */
.L_x_500:
[----:B------:R-:W-:Y:S05]  /*df50*/  BSYNC B0 ;  /* 0x0000000000007941 */ /* 0x000fea0003800000 */
.L_x_499:
[----:B------:R-:W-:Y:S05]  /*df60*/  BRA `(.L_x_501) ;  /* 0xffffffc000e07947 */ /* 0x000fea000383ffff */
.L_x_342:
[----:B------:R-:W-:Y:S01]  /*df70*/  BSSY B0, `(.L_x_502) ;  /* 0x0000007000007945 */ /* 0x000fe20003800000 */
[----:B------:R-:W-:Y:S02]  /*df80*/  IMAD.MOV.U32 R7, RZ, RZ, R40 ;  /* 0x000000ffff077224 */ /* 0x000fe400078e0028 */
[----:B------:R-:W-:Y:S02]  /*df90*/  IMAD.MOV.U32 R4, RZ, RZ, 0x2 ;  /* 0x00000002ff047424 */ /* 0x000fe400078e00ff */
[----:B------:R-:W-:-:S07]  /*dfa0*/  IMAD.MOV.U32 R34, RZ, RZ, -0x1 ;  /* 0xffffffffff227424 */ /* 0x000fce00078e00ff */
[----:B--23--:R-:W-:Y:S05]  /*dfb0*/  WARPSYNC.COLLECTIVE R34, `(.L_x_503) ;  /* 0x0000000022087348 */ /* 0x00cfea0003c00000 */
[----:B------:R0:W1:Y:S02]  /*dfc0*/  SHFL.DOWN P4, R6, R7, R4, R33 ;  /* 0x0800000407067389 */ /* 0x0000640000080021 */
[----:B0123--:R-:W-:Y:S05]  /*dfd0*/  ENDCOLLECTIVE ;  /* 0x000000000000791b */ /* 0x00ffea0003800000 */
.L_x_503:
[----:B------:R-:W-:Y:S05]  /*dfe0*/  BSYNC B0 ;  /* 0x0000000000007941 */ /* 0x000fea0003800000 */
.L_x_502:
[----:B------:R-:W-:Y:S02]  /*dff0*/  IMAD.MOV.U32 R7, RZ, RZ, R41 ;  /* 0x000000ffff077224 */ /* 0x000fe400078e0029 */
[----:B------:R-:W-:Y:S02]  /*e000*/  IMAD.MOV.U32 R4, RZ, RZ, 0x2 ;  /* 0x00000002ff047424 */ /* 0x000fe400078e00ff */
[----:B------:R-:W-:Y:S02]  /*e010*/  IMAD.MOV.U32 R34, RZ, RZ, -0x1 ;  /* 0xffffffffff227424 */ /* 0x000fe400078e00ff */
[----:B------:R-:W-:-:S07]  /*e020*/  IMAD.MOV.U32 R25, RZ, RZ, R6 ;  /* 0x000000ffff197224 */ /* 0x000fce00078e0006 */
[----:B------:R-:W-:Y:S05]  /*e030*/  WARPSYNC.COLLECTIVE R34, `(.L_x_504) ;  /* 0x0000000022087348 */ /* 0x000fea0003c00000 */
[----:B------:R0:W1:Y:S02]  /*e040*/  SHFL.DOWN P4, R6, R7, R4, R33 ;  /* 0x0800000407067389 */ /* 0x0000640000080021 */
[----:B01----:R-:W-:Y:S05]  /*e050*/  ENDCOLLECTIVE ;  /* 0x000000000000791b */ /* 0x003fea0003800000 */
.L_x_504:
[----:B------:R-:W-:Y:S02]  /*e060*/  IMAD.MOV.U32 R7, RZ, RZ, R38 ;  /* 0x000000ffff077224 */ /* 0x000fe400078e0026 */
[----:B------:R-:W-:-:S07]  /*e070*/  IMAD.MOV.U32 R24, RZ, RZ, R6 ;  /* 0x000000ffff187224 */ /* 0x000fce00078e0006 */
[----:B------:R-:W-:Y:S05]  /*e080*/  WARPSYNC.COLLECTIVE R34, `(.L_x_505) ;  /* 0x0000000022087348 */ /* 0x000fea0003c00000 */
[----:B------:R0:W1:Y:S02]  /*e090*/  SHFL.DOWN P4, R6, R7, R4, R33 ;  /* 0x0800000407067389 */ /* 0x0000640000080021 */
[----:B01----:R-:W-:Y:S05]  /*e0a0*/  ENDCOLLECTIVE ;  /* 0x000000000000791b */ /* 0x003fea0003800000 */
.L_x_505:
[----:B------:R-:W-:Y:S05]  /*e0b0*/  BRA `(.L_x_506) ;  /* 0xffffffc000a87947 */ /* 0x000fea000383ffff */
.L_x_343:
[----:B------:R-:W-:Y:S01]  /*e0c0*/  BSSY B0, `(.L_x_507) ;  /* 0x0000006000007945 */ /* 0x000fe20003800000 */
[----:B------:R-:W-:Y:S02]  /*e0d0*/  IMAD.MOV.U32 R4, RZ, RZ, 0x2 ;  /* 0x00000002ff047424 */ /* 0x000fe400078e00ff */
[----:B------:R-:W-:-:S07]  /*e0e0*/  IMAD.MOV.U32 R34, RZ, RZ, -0x1 ;  /* 0xffffffffff227424 */ /* 0x000fce00078e00ff */
[----:B--23--:R-:W-:Y:S05]  /*e0f0*/  WARPSYNC.COLLECTIVE R34, `(.L_x_508) ;  /* 0x0000000022087348 */ /* 0x00cfea0003c00000 */
[----:B------:R0:W1:Y:S02]  /*e100*/  SHFL.DOWN P4, R6, R7, R4, R33 ;  /* 0x0800000407067389 */ /* 0x0000640000080021 */
[----:B0123--:R-:W-:Y:S05]  /*e110*/  ENDCOLLECTIVE ;  /* 0x000000000000791b */ /* 0x00ffea0003800000 */
.L_x_508:
[----:B------:R-:W-:Y:S05]  /*e120*/  BSYNC B0 ;  /* 0x0000000000007941 */ /* 0x000fea0003800000 */
.L_x_507:
[----:B------:R-:W-:Y:S05]  /*e130*/  BRA `(.L_x_509) ;  /* 0xffffffc000ac7947 */ /* 0x000fea000383ffff */
.L_x_344:
[----:B------:R-:W-:Y:S01]  /*e140*/  BSSY B0, `(.L_x_510) ;  /* 0x0000007000007945 */ /* 0x000fe20003800000 */
[----:B------:R-:W-:Y:S02]  /*e150*/  IMAD.MOV.U32 R7, RZ, RZ, R40 ;  /* 0x000000ffff077224 */ /* 0x000fe400078e0028 */
[----:B------:R-:W-:Y:S02]  /*e160*/  IMAD.MOV.U32 R4, RZ, RZ, 0x4 ;  /* 0x00000004ff047424 */ /* 0x000fe400078e00ff */
[----:B------:R-:W-:-:S07]  /*e170*/  IMAD.MOV.U32 R34, RZ, RZ, -0x1 ;  /* 0xffffffffff227424 */ /* 0x000fce00078e00ff */
[----:B--23--:R-:W-:Y:S05]  /*e180*/  WARPSYNC.COLLECTIVE R34, `(.L_x_511) ;  /* 0x0000000022087348 */ /* 0x00cfea0003c00000 */
[----:B------:R0:W1:Y:S02]  /*e190*/  SHFL.DOWN P4, R6, R7, R4, R33 ;  /* 0x0800000407067389 */ /* 0x0000640000080021 */
[----:B0123--:R-:W-:Y:S05]  /*e1a0*/  ENDCOLLECTIVE ;  /* 0x000000000000791b */ /* 0x00ffea0003800000 */
.L_x_511:
[----:B------:R-:W-:Y:S05]  /*e1b0*/  BSYNC B0 ;  /* 0x0000000000007941 */ /* 0x000fea0003800000 */
.L_x_510:
[----:B------:R-:W-:Y:S02]  /*e1c0*/  IMAD.MOV.U32 R7, RZ, RZ, R41 ;  /* 0x000000ffff077224 */ /* 0x000fe400078e0029 */
[----:B------:R-:W-:Y:S02]  /*e1d0*/  IMAD.MOV.U32 R4, RZ, RZ, 0x4 ;  /* 0x00000004ff047424 */ /* 0x000fe400078e00ff */
[----:B------:R-:W-:Y:S02]  /*e1e0*/  IMAD.MOV.U32 R34, RZ, RZ, -0x1 ;  /* 0xffffffffff227424 */ /* 0x000fe400078e00ff */
[----:B------:R-:W-:-:S07]  /*e1f0*/  IMAD.MOV.U32 R25, RZ, RZ, R6 ;  /* 0x000000ffff197224 */ /* 0x000fce00078e0006 */
[----:B------:R-:W-:Y:S05]  /*e200*/  WARPSYNC.COLLECTIVE R34, `(.L_x_512) ;  /* 0x0000000022087348 */ /* 0x000fea0003c00000 */
[----:B------:R0:W1:Y:S02]  /*e210*/  SHFL.DOWN P4, R6, R7, R4, R33 ;  /* 0x0800000407067389 */ /* 0x0000640000080021 */
[----:B01----:R-:W-:Y:S05]  /*e220*/  ENDCOLLECTIVE ;  /* 0x000000000000791b */ /* 0x003fea0003800000 */
.L_x_512:
[----:B------:R-:W-:Y:S02]  /*e230*/  IMAD.MOV.U32 R7, RZ, RZ, R38 ;  /* 0x000000ffff077224 */ /* 0x000fe400078e0026 */
[----:B------:R-:W-:-:S07]  /*e240*/  IMAD.MOV.U32 R24, RZ, RZ, R6 ;  /* 0x000000ffff187224 */ /* 0x000fce00078e0006 */
[----:B------:R-:W-:Y:S05]  /*e250*/  WARPSYNC.COLLECTIVE R34, `(.L_x_513) ;  /* 0x0000000022087348 */ /* 0x000fea0003c00000 */
[----:B------:R0:W1:Y:S02]  /*e260*/  SHFL.DOWN P4, R6, R7, R4, R33 ;  /* 0x0800000407067389 */ /* 0x0000640000080021 */
[----:B01----:R-:W-:Y:S05]  /*e270*/  ENDCOLLECTIVE ;  /* 0x000000000000791b */ /* 0x003fea0003800000 */
.L_x_513:
[----:B------:R-:W-:Y:S05]  /*e280*/  BRA `(.L_x_514) ;  /* 0xffffffc000787947 */ /* 0x000fea000383ffff */
.L_x_345:
[----:B------:R-:W-:Y:S01]  /*e290*/  BSSY B0, `(.L_x_515) ;  /* 0x0000006000007945 */ /* 0x000fe20003800000 */
[----:B------:R-:W-:Y:S02]  /*e2a0*/  IMAD.MOV.U32 R4, RZ, RZ, 0x4 ;  /* 0x00000004ff047424 */ /* 0x000fe400078e00ff */
[----:B------:R-:W-:-:S07]  /*e2b0*/  IMAD.MOV.U32 R34, RZ, RZ, -0x1 ;  /* 0xffffffffff227424 */ /* 0x000fce00078e00ff */
[----:B--23--:R-:W-:Y:S05]  /*e2c0*/  WARPSYNC.COLLECTIVE R34, `(.L_x_516) ;  /* 0x0000000022087348 */ /* 0x00cfea0003c00000 */
[----:B------:R0:W1:Y:S02]  /*e2d0*/  SHFL.DOWN P4, R6, R7, R4, R33 ;  /* 0x0800000407067389 */ /* 0x0000640000080021 */
[----:B0123--:R-:W-:Y:S05]  /*e2e0*/  ENDCOLLECTIVE ;  /* 0x000000000000791b */ /* 0x00ffea0003800000 */
.L_x_516:
[----:B------:R-:W-:Y:S05]  /*e2f0*/  BSYNC B0 ;  /* 0x0000000000007941 */ /* 0x000fea0003800000 */
.L_x_515:
[----:B------:R-:W-:Y:S05]  /*e300*/  BRA `(.L_x_517) ;  /* 0xffffffc0007c7947 */ /* 0x000fea000383ffff */
.L_x_346:
[----:B------:R-:W-:Y:S01]  /*e310*/  BSSY B0, `(.L_x_518) ;  /* 0x0000007000007945 */ /* 0x000fe20003800000 */
[----:B------:R-:W-:Y:S02]  /*e320*/  IMAD.MOV.U32 R7, RZ, RZ, R40 ;  /* 0x000000ffff077224 */ /* 0x000fe400078e0028 */
[----:B------:R-:W-:Y:S02]  /*e330*/  IMAD.MOV.U32 R4, RZ, RZ, 0x8 ;  /* 0x00000008ff047424 */ /* 0x000fe400078e00ff */
[----:B------:R-:W-:-:S07]  /*e340*/  IMAD.MOV.U32 R34, RZ, RZ, -0x1 ;  /* 0xffffffffff227424 */ /* 0x000fce00078e00ff */
[----:B--23--:R-:W-:Y:S05]  /*e350*/  WARPSYNC.COLLECTIVE R34, `(.L_x_519) ;  /* 0x0000000022087348 */ /* 0x00cfea0003c00000 */
[----:B------:R0:W1:Y:S02]  /*e360*/  SHFL.DOWN P4, R6, R7, R4, R33 ;  /* 0x0800000407067389 */ /* 0x0000640000080021 */
[----:B0123--:R-:W-:Y:S05]  /*e370*/  ENDCOLLECTIVE ;  /* 0x000000000000791b */ /* 0x00ffea0003800000 */
.L_x_519:
[----:B------:R-:W-:Y:S05]  /*e380*/  BSYNC B0 ;  /* 0x0000000000007941 */ /* 0x000fea0003800000 */
.L_x_518:
[----:B------:R-:W-:Y:S02]  /*e390*/  IMAD.MOV.U32 R7, RZ, RZ, R41 ;  /* 0x000000ffff077224 */ /* 0x000fe400078e0029 */
[----:B------:R-:W-:Y:S02]  /*e3a0*/  IMAD.MOV.U32 R4, RZ, RZ, 0x8 ;  /* 0x00000008ff047424 */ /* 0x000fe400078e00ff */
[----:B------:R-:W-:Y:S02]  /*e3b0*/  IMAD.MOV.U32 R34, RZ, RZ, -0x1 ;  /* 0xffffffffff227424 */ /* 0x000fe400078e00ff */
[----:B------:R-:W-:-:S07]  /*e3c0*/  IMAD.MOV.U32 R25, RZ, RZ, R6 ;  /* 0x000000ffff197224 */ /* 0x000fce00078e0006 */
[----:B------:R-:W-:Y:S05]  /*e3d0*/  WARPSYNC.COLLECTIVE R34, `(.L_x_520) ;  /* 0x0000000022087348 */ /* 0x000fea0003c00000 */
[----:B------:R0:W1:Y:S02]  /*e3e0*/  SHFL.DOWN P4, R6, R7, R4, R33 ;  /* 0x0800000407067389 */ /* 0x0000640000080021 */
[----:B01----:R-:W-:Y:S05]  /*e3f0*/  ENDCOLLECTIVE ;  /* 0x000000000000791b */ /* 0x003fea0003800000 */
.L_x_520:
[----:B------:R-:W-:Y:S02]  /*e400*/  IMAD.MOV.U32 R7, RZ, RZ, R38 ;  /* 0x000000ffff077224 */ /* 0x000fe400078e0026 */
[----:B------:R-:W-:-:S07]  /*e410*/  IMAD.MOV.U32 R24, RZ, RZ, R6 ;  /* 0x000000ffff187224 */ /* 0x000fce00078e0006 */
[----:B------:R-:W-:Y:S05]  /*e420*/  WARPSYNC.COLLECTIVE R34, `(.L_x_521) ;  /* 0x0000000022087348 */ /* 0x000fea0003c00000 */
[----:B------:R0:W1:Y:S02]  /*e430*/  SHFL.DOWN P4, R6, R7, R4, R33 ;  /* 0x0800000407067389 */ /* 0x0000640000080021 */
[----:B01----:R-:W-:Y:S05]  /*e440*/  ENDCOLLECTIVE ;  /* 0x000000000000791b */ /* 0x003fea0003800000 */
.L_x_521:
[----:B------:R-:W-:Y:S05]  /*e450*/  BRA `(.L_x_522) ;  /* 0xffffffc000487947 */ /* 0x000fea000383ffff */
.L_x_347:
[----:B------:R-:W-:Y:S01]  /*e460*/  BSSY B0, `(.L_x_523) ;  /* 0x0000006000007945 */ /* 0x000fe20003800000 */
[----:B------:R-:W-:Y:S02]  /*e470*/  IMAD.MOV.U32 R4, RZ, RZ, 0x8 ;  /* 0x00000008ff047424 */ /* 0x000fe400078e00ff */
[----:B------:R-:W-:-:S07]  /*e480*/  IMAD.MOV.U32 R34, RZ, RZ, -0x1 ;  /* 0xffffffffff227424 */ /* 0x000fce00078e00ff */
[----:B--23--:R-:W-:Y:S05]  /*e490*/  WARPSYNC.COLLECTIVE R34, `(.L_x_524) ;  /* 0x0000000022087348 */ /* 0x00cfea0003c00000 */
[----:B------:R0:W1:Y:S02]  /*e4a0*/  SHFL.DOWN P4, R6, R7, R4, R33 ;  /* 0x0800000407067389 */ /* 0x0000640000080021 */
[----:B0123--:R-:W-:Y:S05]  /*e4b0*/  ENDCOLLECTIVE ;  /* 0x000000000000791b */ /* 0x00ffea0003800000 */
.L_x_524:
[----:B------:R-:W-:Y:S05]  /*e4c0*/  BSYNC B0 ;  /* 0x0000000000007941 */ /* 0x000fea0003800000 */
.L_x_523:
[----:B------:R-:W-:Y:S05]  /*e4d0*/  BRA `(.L_x_525) ;  /* 0xffffffc0004c7947 */ /* 0x000fea000383ffff */
.L_x_348:
[----:B------:R-:W-:Y:S01]  /*e4e0*/  BSSY B0, `(.L_x_526) ;  /* 0x0000007000007945 */ /* 0x000fe20003800000 */
[----:B------:R-:W-:Y:S02]  /*e4f0*/  IMAD.MOV.U32 R7, RZ, RZ, R40 ;  /* 0x000000ffff077224 */ /* 0x000fe400078e0028 */
[----:B------:R-:W-:Y:S02]  /*e500*/  IMAD.MOV.U32 R4, RZ, RZ, 0x10 ;  /* 0x00000010ff047424 */ /* 0x000fe400078e00ff */
[----:B------:R-:W-:-:S07]  /*e510*/  IMAD.MOV.U32 R34, RZ, RZ, -0x1 ;  /* 0xffffffffff227424 */ /* 0x000fce00078e00ff */
[----:B--23--:R-:W-:Y:S05]  /*e520*/  WARPSYNC.COLLECTIVE R34, `(.L_x_527) ;  /* 0x0000000022087348 */ /* 0x00cfea0003c00000 */
[----:B------:R0:W1:Y:S02]  /*e530*/  SHFL.DOWN P4, R6, R7, R4, R33 ;  /* 0x0800000407067389 */ /* 0x0000640000080021 */
[----:B0123--:R-:W-:Y:S05]  /*e540*/  ENDCOLLECTIVE ;  /* 0x000000000000791b */ /* 0x00ffea0003800000 */
.L_x_527:
[----:B------:R-:W-:Y:S05]  /*e550*/  BSYNC B0 ;  /* 0x0000000000007941 */ /* 0x000fea0003800000 */
.L_x_526:
[----:B------:R-:W-:Y:S02]  /*e560*/  IMAD.MOV.U32 R7, RZ, RZ, R41 ;  /* 0x000000ffff077224 */ /* 0x000fe400078e0029 */
[----:B------:R-:W-:Y:S02]  /*e570*/  IMAD.MOV.U32 R4, RZ, RZ, 0x10 ;  /* 0x00000010ff047424 */ /* 0x000fe400078e00ff */
[----:B------:R-:W-:Y:S02]  /*e580*/  IMAD.MOV.U32 R34, RZ, RZ, -0x1 ;  /* 0xffffffffff227424 */ /* 0x000fe400078e00ff */
[----:B------:R-:W-:-:S07]  /*e590*/  IMAD.MOV.U32 R47, RZ, RZ, R6 ;  /* 0x000000ffff2f7224 */ /* 0x000fce00078e0006 */
[----:B------:R-:W-:Y:S05]  /*e5a0*/  WARPSYNC.COLLECTIVE R34, `(.L_x_528) ;  /* 0x0000000022087348 */ /* 0x000fea0003c00000 */
[----:B------:R0:W1:Y:S02]  /*e5b0*/  SHFL.DOWN P4, R6, R7, R4, R33 ;  /* 0x0800000407067389 */ /* 0x0000640000080021 */
[----:B01----:R-:W-:Y:S05]  /*e5c0*/  ENDCOLLECTIVE ;  /* 0x000000000000791b */ /* 0x003fea0003800000 */
.L_x_528:
[----:B------:R-:W-:Y:S02]  /*e5d0*/  IMAD.MOV.U32 R7, RZ, RZ, R38 ;  /* 0x000000ffff077224 */ /* 0x000fe400078e0026 */
[----:B------:R-:W-:-:S07]  /*e5e0*/  IMAD.MOV.U32 R46, RZ, RZ, R6 ;  /* 0x000000ffff2e7224 */ /* 0x000fce00078e0006 */
[----:B------:R-:W-:Y:S05]  /*e5f0*/  WARPSYNC.COLLECTIVE R34, `(.L_x_529) ;  /* 0x0000000022087348 */ /* 0x000fea0003c00000 */
[----:B------:R0:W1:Y:S02]  /*e600*/  SHFL.DOWN P4, R6, R7, R4, R33 ;  /* 0x0800000407067389 */ /* 0x0000640000080021 */
[----:B01----:R-:W-:Y:S05]  /*e610*/  ENDCOLLECTIVE ;  /* 0x000000000000791b */ /* 0x003fea0003800000 */
.L_x_529:
[----:B------:R-:W-:Y:S05]  /*e620*/  BRA `(.L_x_530) ;  /* 0xffffffc000187947 */ /* 0x000fea000383ffff */
.L_x_349:
[----:B------:R-:W-:Y:S01]  /*e630*/  BSSY B0, `(.L_x_531) ;  /* 0x0000006000007945 */ /* 0x000fe20003800000 */
[----:B------:R-:W-:Y:S02]  /*e640*/  IMAD.MOV.U32 R4, RZ, RZ, 0x10 ;  /* 0x00000010ff047424 */ /* 0x000fe400078e00ff */
[----:B------:R-:W-:-:S07]  /*e650*/  IMAD.MOV.U32 R34, RZ, RZ, -0x1 ;  /* 0xffffffffff227424 */ /* 0x000fce00078e00ff */
[----:B--23--:R-:W-:Y:S05]  /*e660*/  WARPSYNC.COLLECTIVE R34, `(.L_x_532) ;  /* 0x0000000022087348 */ /* 0x00cfea0003c00000 */
[----:B------:R0:W1:Y:S02]  /*e670*/  SHFL.DOWN P4, R6, R7, R4, R33 ;  /* 0x0800000407067389 */ /* 0x0000640000080021 */
[----:B0123--:R-:W-:Y:S05]  /*e680*/  ENDCOLLECTIVE ;  /* 0x000000000000791b */ /* 0x00ffea0003800000 */
.L_x_532:
[----:B------:R-:W-:Y:S05]  /*e690*/  BSYNC B0 ;  /* 0x0000000000007941 */ /* 0x000fea0003800000 */
.L_x_531:
[----:B------:R-:W-:Y:S05]  /*e6a0*/  BRA `(.L_x_533) ;  /* 0xffffffc000387947 */ /* 0x000fea000383ffff */
.L_x_350:
[----:B------:R-:W-:Y:S01]  /*e6b0*/  BSSY B0, `(.L_x_534) ;  /* 0x0000005000007945 */ /* 0x000fe20003800000 */
[----:B------:R-:W-:-:S07]  /*e6c0*/  IMAD.MOV.U32 R34, RZ, RZ, -0x1 ;  /* 0xffffffffff227424 */ /* 0x000fce00078e00ff */
[----:B--23--:R-:W-:Y:S05]  /*e6d0*/  WARPSYNC.COLLECTIVE R34, `(.L_x_535) ;  /* 0x0000000022087348 */ /* 0x00cfea0003c00000 */
[----:B------:R-:W-:Y:S01]  /*e6e0*/  VOTE.ALL P5, P5 ;  /* 0x0000000000ff7806 */ /* 0x000fe200028a0000 */
[----:B--23--:R-:W-:-:S12]  /*e6f0*/  ENDCOLLECTIVE ;  /* 0x000000000000791b */ /* 0x00cfd80003800000 */
.L_x_535:
[----:B------:R-:W-:Y:S05]  /*e700*/  BSYNC B0 ;  /* 0x0000000000007941 */ /* 0x000fea0003800000 */
.L_x_534:
[----:B------:R-:W-:Y:S05]  /*e710*/  BRA `(.L_x_536) ;  /* 0xffffffc000307947 */ /* 0x000fea000383ffff */
.L_x_352:
[----:B------:R-:W-:Y:S01]  /*e720*/  BSSY B0, `(.L_x_537) ;  /* 0x0000006000007945 */ /* 0x000fe20003800000 */
[----:B------:R-:W-:Y:S01]  /*e730*/  PLOP3.LUT P4, PT, P4, PT, PT, 0x8, 0x80 ;  /* 0x000000000080781c */ /* 0x000fe2000278e170 */
[----:B------:R-:W-:-:S12]  /*e740*/  IMAD.MOV.U32 R34, RZ, RZ, -0x1 ;  /* 0xffffffffff227424 */ /* 0x000fd800078e00ff */
[----:B--23--:R-:W-:Y:S05]  /*e750*/  WARPSYNC.COLLECTIVE R34, `(.L_x_538) ;  /* 0x0000000022087348 */ /* 0x00cfea0003c00000 */
[----:B------:R-:W-:Y:S01]  /*e760*/  VOTE.ANY P4, P4 ;  /* 0x0000000000ff7806 */ /* 0x000fe20002080100 */
[----:B--23--:R-:W-:-:S12]  /*e770*/  ENDCOLLECTIVE ;  /* 0x000000000000791b */ /* 0x00cfd80003800000 */
.L_x_538:
[----:B------:R-:W-:Y:S05]  /*e780*/  BSYNC B0 ;  /* 0x0000000000007941 */ /* 0x000fea0003800000 */
.L_x_537:
[----:B------:R-:W-:Y:S05]  /*e790*/  BRA `(.L_x_539) ;  /* 0xffffffc000307947 */ /* 0x000fea000383ffff */
.L_x_354:
[----:B------:R-:W-:Y:S01]  /*e7a0*/  BSSY B0, `(.L_x_540) ;  /* 0x0000006000007945 */ /* 0x000fe20003800000 */
[----:B------:R-:W-:Y:S01]  /*e7b0*/  PLOP3.LUT P4, PT, P4, PT, PT, 0x8, 0x80 ;  /* 0x000000000080781c */ /* 0x000fe2000278e170 */
[----:B------:R-:W-:-:S12]  /*e7c0*/  IMAD.MOV.U32 R34, RZ, RZ, -0x1 ;  /* 0xffffffffff227424 */ /* 0x000fd800078e00ff */
[----:B--23--:R-:W-:Y:S05]  /*e7d0*/  WARPSYNC.COLLECTIVE R34, `(.L_x_541) ;  /* 0x0000000022087348 */ /* 0x00cfea0003c00000 */
[----:B------:R-:W-:Y:S01]  /*e7e0*/  VOTE.ANY R34, PT, P4 ;  /* 0x0000000000227806 */ /* 0x000fe200020e0100 */
[----:B--23--:R-:W-:Y:S06]  /*e7f0*/  ENDCOLLECTIVE ;  /* 0x000000000000791b */ /* 0x00cfec0003800000 */
.L_x_541:
[----:B------:R-:W-:Y:S05]  /*e800*/  BSYNC B0 ;  /* 0x0000000000007941 */ /* 0x000fea0003800000 */
.L_x_540:
        /* <DEDUP_REMOVED lines=10> */
.L_x_542:
[----:B------:R-:W-:Y:S02]  /*e8b0*/  IMAD.MOV.U32 R7, RZ, RZ, R32 ;  /* 0x000000ffff077224 */ /* 0x000fe400078e0020 */
[----:B------:R-:W-:-:S07]  /*e8c0*/  IMAD.MOV.U32 R48, RZ, RZ, R6 ;  /* 0x000000ffff307224 */ /* 0x000fce00078e0006 */
[----:B------:R-:W-:Y:S05]  /*e8d0*/  WARPSYNC.COLLECTIVE R34, `(.L_x_543) ;  /* 0x0000000022087348 */ /* 0x000fea0003c00000 */
[----:B------:R0:W1:Y:S02]  /*e8e0*/  SHFL.DOWN P4, R6, R7, R4, R33 ;  /* 0x0800000407067389 */ /* 0x0000640000080021 */
[----:B01----:R-:W-:Y:S05]  /*e8f0*/  ENDCOLLECTIVE ;  /* 0x000000000000791b */ /* 0x003fea0003800000 */
.L_x_543:
[----:B------:R-:W-:Y:S02]  /*e900*/  IMAD.MOV.U32 R7, RZ, RZ, R46 ;  /* 0x000000ffff077224 */ /* 0x000fe400078e002e */
[----:B------:R-:W-:-:S07]  /*e910*/  IMAD.MOV.U32 R51, RZ, RZ, R6 ;  /* 0x000000ffff337224 */ /* 0x000fce00078e0006 */
[----:B------:R-:W-:Y:S05]  /*e920*/  WARPSYNC.COLLECTIVE R34, `(.L_x_544) ;  /* 0x0000000022087348 */ /* 0x000fea0003c00000 */
[----:B------:R0:W1:Y:S02]  /*e930*/  SHFL.DOWN P4, R6, R7, R4, R33 ;  /* 0x0800000407067389 */ /* 0x0000640000080021 */
[----:B01----:R-:W-:Y:S05]  /*e940*/  ENDCOLLECTIVE ;  /* 0x000000000000791b */ /* 0x003fea0003800000 */
.L_x_544:
[----:B------:R-:W-:Y:S05]  /*e950*/  BRA `(.L_x_545) ;  /* 0xffffffbc00fc7947 */ /* 0x000fea000383ffff */
.L_x_355:
[----:B------:R-:W-:Y:S01]  /*e960*/  BSSY B0, `(.L_x_546) ;  /* 0x0000006000007945 */ /* 0x000fe20003800000 */
[----:B------:R-:W-:Y:S02]  /*e970*/  IMAD.MOV.U32 R4, RZ, RZ, 0x1 ;  /* 0x00000001ff047424 */ /* 0x000fe400078e00ff */
[----:B------:R-:W-:-:S07]  /*e980*/  IMAD.MOV.U32 R34, RZ, RZ, -0x1 ;  /* 0xffffffffff227424 */ /* 0x000fce00078e00ff */
[----:B--23--:R-:W-:Y:S05]  /*e990*/  WARPSYNC.COLLECTIVE R34, `(.L_x_547) ;  /* 0x0000000022087348 */ /* 0x00cfea0003c00000 */
[----:B------:R0:W1:Y:S02]  /*e9a0*/  SHFL.DOWN P4, R6, R7, R4, R33 ;  /* 0x0800000407067389 */ /* 0x0000640000080021 */
[----:B0123--:R-:W-:Y:S05]  /*e9b0*/  ENDCOLLECTIVE ;  /* 0x000000000000791b */ /* 0x00ffea0003800000 */
.L_x_547:
[----:B------:R-:W-:Y:S05]  /*e9c0*/  BSYNC B0 ;  /* 0x0000000000007941 */ /* 0x000fea0003800000 */
.L_x_546:
[----:B------:R-:W-:Y:S05]  /*e9d0*/  BRA `(.L_x_548) ;  /* 0xffffffc000007947 */ /* 0x000fea000383ffff */
.L_x_356:
[----:B------:R-:W-:Y:S01]  /*e9e0*/  BSSY B0, `(.L_x_549) ;  /* 0x0000007000007945 */ /* 0x000fe20003800000 */
[----:B------:R-:W-:Y:S02]  /*e9f0*/  IMAD.MOV.U32 R7, RZ, RZ, R49 ;  /* 0x000000ffff077224 */ /* 0x000fe400078e0031 */
[----:B------:R-:W-:Y:S02]  /*ea00*/  IMAD.MOV.U32 R4, RZ, RZ, 0x2 ;  /* 0x00000002ff047424 */ /* 0x000fe400078e00ff */
[----:B------:R-:W-:-:S07]  /*ea10*/  IMAD.MOV.U32 R34, RZ, RZ, -0x1 ;  /* 0xffffffffff227424 */ /* 0x000fce00078e00ff */
[----:B--23--:R-:W-:Y:S05]  /*ea20*/  WARPSYNC.COLLECTIVE R34, `(.L_x_550) ;  /* 0x0000000022087348 */ /* 0x00cfea0003c00000 */
[----:B------:R0:W1:Y:S02]  /*ea30*/  SHFL.DOWN P4, R6, R7, R4, R33 ;  /* 0x0800000407067389 */ /* 0x0000640000080021 */
[----:B0123--:R-:W-:Y:S05]  /*ea40*/  ENDCOLLECTIVE ;  /* 0x000000000000791b */ /* 0x00ffea0003800000 */
.L_x_550:
[----:B------:R-:W-:Y:S05]  /*ea50*/  BSYNC B0 ;  /* 0x0000000000007941 */ /* 0x000fea0003800000 */
.L_x_549:
[----:B------:R-:W-:Y:S02]  /*ea60*/  IMAD.MOV.U32 R7, RZ, RZ, R32 ;  /* 0x000000ffff077224 */ /* 0x000fe400078e0020 */
[----:B------:R-:W-:Y:S02]  /*ea70*/  IMAD.MOV.U32 R4, RZ, RZ, 0x2 ;  /* 0x00000002ff047424 */ /* 0x000fe400078e00ff */
[----:B------:R-:W-:Y:S02]  /*ea80*/  IMAD.MOV.U32 R34, RZ, RZ, -0x1 ;  /* 0xffffffffff227424 */ /* 0x000fe400078e00ff */
[----:B------:R-:W-:-:S07]  /*ea90*/  IMAD.MOV.U32 R48, RZ, RZ, R6 ;  /* 0x000000ffff307224 */ /* 0x000fce00078e0006 */
[----:B------:R-:W-:Y:S05]  /*eaa0*/  WARPSYNC.COLLECTIVE R34, `(.L_x_551) ;  /* 0x0000000022087348 */ /* 0x000fea0003c00000 */
[----:B------:R0:W1:Y:S02]  /*eab0*/  SHFL.DOWN P4, R6, R7, R4, R33 ;  /* 0x0800000407067389 */ /* 0x0000640000080021 */
[----:B01----:R-:W-:Y:S05]  /*eac0*/  ENDCOLLECTIVE ;  /* 0x000000000000791b */ /* 0x003fea0003800000 */
.L_x_551:
[----:B------:R-:W-:Y:S02]  /*ead0*/  IMAD.MOV.U32 R7, RZ, RZ, R46 ;  /* 0x000000ffff077224 */ /* 0x000fe400078e002e */
[----:B------:R-:W-:-:S07]  /*eae0*/  IMAD.MOV.U32 R51, RZ, RZ, R6 ;  /* 0x000000ffff337224 */ /* 0x000fce00078e0006 */
[----:B------:R-:W-:Y:S05]  /*eaf0*/  WARPSYNC.COLLECTIVE R34, `(.L_x_552) ;  /* 0x0000000022087348 */ /* 0x000fea0003c00000 */
[----:B------:R0:W1:Y:S02]  /*eb00*/  SHFL.DOWN P4, R6, R7, R4, R33 ;  /* 0x0800000407067389 */ /* 0x0000640000080021 */
[----:B01----:R-:W-:Y:S05]  /*eb10*/  ENDCOLLECTIVE ;  /* 0x000000000000791b */ /* 0x003fea0003800000 */
.L_x_552:
[----:B------:R-:W-:Y:S05]  /*eb20*/  BRA `(.L_x_553) ;  /* 0xffffffbc00c87947 */ /* 0x000fea000383ffff */
.L_x_357:
[----:B------:R-:W-:Y:S01]  /*eb30*/  BSSY B0, `(.L_x_554) ;  /* 0x0000006000007945 */ /* 0x000fe20003800000 */
[----:B------:R-:W-:Y:S02]  /*eb40*/  IMAD.MOV.U32 R4, RZ, RZ, 0x2 ;  /* 0x00000002ff047424 */ /* 0x000fe400078e00ff */
[----:B------:R-:W-:-:S07]  /*eb50*/  IMAD.MOV.U32 R34, RZ, RZ, -0x1 ;  /* 0xffffffffff227424 */ /* 0x000fce00078e00ff */
[----:B--23--:R-:W-:Y:S05]  /*eb60*/  WARPSYNC.COLLECTIVE R34, `(.L_x_555) ;  /* 0x0000000022087348 */ /* 0x00cfea0003c00000 */
[----:B------:R0:W1:Y:S02]  /*eb70*/  SHFL.DOWN P4, R6, R7, R4, R33 ;  /* 0x0800000407067389 */ /* 0x0000640000080021 */
[----:B0123--:R-:W-:Y:S05]  /*eb80*/  ENDCOLLECTIVE ;  /* 0x000000000000791b */ /* 0x00ffea0003800000 */
.L_x_555:
[----:B------:R-:W-:Y:S05]  /*eb90*/  BSYNC B0 ;  /* 0x0000000000007941 */ /* 0x000fea0003800000 */
.L_x_554:
[----:B------:R-:W-:Y:S05]  /*eba0*/  BRA `(.L_x_556) ;  /* 0xffffffbc00cc7947 */ /* 0x000fea000383ffff */
.L_x_358:
[----:B------:R-:W-:Y:S01]  /*ebb0*/  BSSY B0, `(.L_x_557) ;  /* 0x0000007000007945 */ /* 0x000fe20003800000 */
[----:B------:R-:W-:Y:S02]  /*ebc0*/  IMAD.MOV.U32 R7, RZ, RZ, R49 ;  /* 0x000000ffff077224 */ /* 0x000fe400078e0031 */
[----:B------:R-:W-:Y:S02]  /*ebd0*/  IMAD.MOV.U32 R4, RZ, RZ, 0x4 ;  /* 0x00000004ff047424 */ /* 0x000fe400078e00ff */
[----:B------:R-:W-:-:S07]  /*ebe0*/  IMAD.MOV.U32 R34, RZ, RZ, -0x1 ;  /* 0xffffffffff227424 */ /* 0x000fce00078e00ff */
[----:B--23--:R-:W-:Y:S05]  /*ebf0*/  WARPSYNC.COLLECTIVE R34, `(.L_x_558) ;  /* 0x0000000022087348 */ /* 0x00cfea0003c00000 */
[----:B------:R0:W1:Y:S02]  /*ec00*/  SHFL.DOWN P4, R6, R7, R4, R33 ;  /* 0x0800000407067389 */ /* 0x0000640000080021 */
[----:B0123--:R-:W-:Y:S05]  /*ec10*/  ENDCOLLECTIVE ;  /* 0x000000000000791b */ /* 0x00ffea0003800000 */
.L_x_558:
[----:B------:R-:W-:Y:S05]  /*ec20*/  BSYNC B0 ;  /* 0x0000000000007941 */ /* 0x000fea0003800000 */
.L_x_557:
[----:B------:R-:W-:Y:S02]  /*ec30*/  IMAD.MOV.U32 R7, RZ, RZ, R32 ;  /* 0x000000ffff077224 */ /* 0x000fe400078e0020 */
[----:B------:R-:W-:Y:S02]  /*ec40*/  IMAD.MOV.U32 R4, RZ, RZ, 0x4 ;  /* 0x00000004ff047424 */ /* 0x000fe400078e00ff */
[----:B------:R-:W-:Y:S02]  /*ec50*/  IMAD.MOV.U32 R34, RZ, RZ, -0x1 ;  /* 0xffffffffff227424 */ /* 0x000fe400078e00ff */
[----:B------:R-:W-:-:S07]  /*ec60*/  IMAD.MOV.U32 R48, RZ, RZ, R6 ;  /* 0x000000ffff307224 */ /* 0x000fce00078e0006 */
[----:B------:R-:W-:Y:S05]  /*ec70*/  WARPSYNC.COLLECTIVE R34, `(.L_x_559) ;  /* 0x0000000022087348 */ /* 0x000fea0003c00000 */
[----:B------:R0:W1:Y:S02]  /*ec80*/  SHFL.DOWN P4, R6, R7, R4, R33 ;  /* 0x0800000407067389 */ /* 0x0000640000080021 */
[----:B01----:R-:W-:Y:S05]  /*ec90*/  ENDCOLLECTIVE ;  /* 0x000000000000791b */ /* 0x003fea0003800000 */
.L_x_559:
[----:B------:R-:W-:Y:S02]  /*eca0*/  IMAD.MOV.U32 R7, RZ, RZ, R46 ;  /* 0x000000ffff077224 */ /* 0x000fe400078e002e */
[----:B------:R-:W-:-:S07]  /*ecb0*/  IMAD.MOV.U32 R51, RZ, RZ, R6 ;  /* 0x000000ffff337224 */ /* 0x000fce00078e0006 */
[----:B------:R-:W-:Y:S05]  /*ecc0*/  WARPSYNC.COLLECTIVE R34, `(.L_x_560) ;  /* 0x0000000022087348 */ /* 0x000fea0003c00000 */
[----:B------:R0:W1:Y:S02]  /*ecd0*/  SHFL.DOWN P4, R6, R7, R4, R33 ;  /* 0x0800000407067389 */ /* 0x0000640000080021 */
[----:B01----:R-:W-:Y:S05]  /*ece0*/  ENDCOLLECTIVE ;  /* 0x000000000000791b */ /* 0x003fea0003800000 */
.L_x_560:
[----:B------:R-:W-:Y:S05]  /*ecf0*/  BRA `(.L_x_561) ;  /* 0xffffffbc00947947 */ /* 0x000fea000383ffff */
.L_x_359:
[----:B------:R-:W-:Y:S01]  /*ed00*/  BSSY B0, `(.L_x_562) ;  /* 0x0000006000007945 */ /* 0x000fe20003800000 */
[----:B------:R-:W-:Y:S02]  /*ed10*/  IMAD.MOV.U32 R4, RZ, RZ, 0x4 ;  /* 0x00000004ff047424 */ /* 0x000fe400078e00ff */
[----:B------:R-:W-:-:S07]  /*ed20*/  IMAD.MOV.U32 R34, RZ, RZ, -0x1 ;  /* 0xffffffffff227424 */ /* 0x000fce00078e00ff */
[----:B--23--:R-:W-:Y:S05]  /*ed30*/  WARPSYNC.COLLECTIVE R34, `(.L_x_563) ;  /* 0x0000000022087348 */ /* 0x00cfea0003c00000 */
[----:B------:R0:W1:Y:S02]  /*ed40*/  SHFL.DOWN P4, R6, R7, R4, R33 ;  /* 0x0800000407067389 */ /* 0x0000640000080021 */
[----:B0123--:R-:W-:Y:S05]  /*ed50*/  ENDCOLLECTIVE ;  /* 0x000000000000791b */ /* 0x00ffea0003800000 */
.L_x_563:
[----:B------:R-:W-:Y:S05]  /*ed60*/  BSYNC B0 ;  /* 0x0000000000007941 */ /* 0x000fea0003800000 */
.L_x_562:
[----:B------:R-:W-:Y:S05]  /*ed70*/  BRA `(.L_x_564) ;  /* 0xffffffbc00987947 */ /* 0x000fea000383ffff */
.L_x_360:
[----:B------:R-:W-:Y:S01]  /*ed80*/  BSSY B0, `(.L_x_565) ;  /* 0x0000007000007945 */ /* 0x000fe20003800000 */
[----:B------:R-:W-:Y:S02]  /*ed90*/  IMAD.MOV.U32 R7, RZ, RZ, R49 ;  /* 0x000000ffff077224 */ /* 0x000fe400078e0031 */
[----:B------:R-:W-:Y:S02]  /*eda0*/  IMAD.MOV.U32 R4, RZ, RZ, 0x8 ;  /* 0x00000008ff047424 */ /* 0x000fe400078e00ff */
[----:B------:R-:W-:-:S07]  /*edb0*/  IMAD.MOV.U32 R34, RZ, RZ, -0x1 ;  /* 0xffffffffff227424 */ /* 0x000fce00078e00ff */
[----:B--23--:R-:W-:Y:S05]  /*edc0*/  WARPSYNC.COLLECTIVE R34, `(.L_x_566) ;  /* 0x0000000022087348 */ /* 0x00cfea0003c00000 */
[----:B------:R0:W1:Y:S02]  /*edd0*/  SHFL.DOWN P4, R6, R7, R4, R33 ;  /* 0x0800000407067389 */ /* 0x0000640000080021 */
[----:B0123--:R-:W-:Y:S05]  /*ede0*/  ENDCOLLECTIVE ;  /* 0x000000000000791b */ /* 0x00ffea0003800000 */
.L_x_566:
[----:B------:R-:W-:Y:S05]  /*edf0*/  BSYNC B0 ;  /* 0x0000000000007941 */ /* 0x000fea0003800000 */
.L_x_565:
[----:B------:R-:W-:Y:S02]  /*ee00*/  IMAD.MOV.U32 R7, RZ, RZ, R32 ;  /* 0x000000ffff077224 */ /* 0x000fe400078e0020 */
[----:B------:R-:W-:Y:S02]  /*ee10*/  IMAD.MOV.U32 R4, RZ, RZ, 0x8 ;  /* 0x00000008ff047424 */ /* 0x000fe400078e00ff */
[----:B------:R-:W-:Y:S02]  /*ee20*/  IMAD.MOV.U32 R34, RZ, RZ, -0x1 ;  /* 0xffffffffff227424 */ /* 0x000fe400078e00ff */
[----:B------:R-:W-:-:S07]  /*ee30*/  IMAD.MOV.U32 R48, RZ, RZ, R6 ;  /* 0x000000ffff307224 */ /* 0x000fce00078e0006 */
[----:B------:R-:W-:Y:S05]  /*ee40*/  WARPSYNC.COLLECTIVE R34, `(.L_x_567) ;  /* 0x0000000022087348 */ /* 0x000fea0003c00000 */
[----:B------:R0:W1:Y:S02]  /*ee50*/  SHFL.DOWN P4, R6, R7, R4, R33 ;  /* 0x0800000407067389 */ /* 0x0000640000080021 */
[----:B01----:R-:W-:Y:S05]  /*ee60*/  ENDCOLLECTIVE ;  /* 0x000000000000791b */ /* 0x003fea0003800000 */
.L_x_567:
[----:B------:R-:W-:Y:S02]  /*ee70*/  IMAD.MOV.U32 R7, RZ, RZ, R46 ;  /* 0x000000ffff077224 */ /* 0x000fe400078e002e */
[----:B------:R-:W-:-:S07]  /*ee80*/  IMAD.MOV.U32 R51, RZ, RZ, R6 ;  /* 0x000000ffff337224 */ /* 0x000fce00078e0006 */
[----:B------:R-:W-:Y:S05]  /*ee90*/  WARPSYNC.COLLECTIVE R34, `(.L_x_568) ;  /* 0x0000000022087348 */ /* 0x000fea0003c00000 */
[----:B------:R0:W1:Y:S02]  /*eea0*/  SHFL.DOWN P4, R6, R7, R4, R33 ;  /* 0x0800000407067389 */ /* 0x0000640000080021 */
[----:B01----:R-:W-:Y:S05]  /*eeb0*/  ENDCOLLECTIVE ;  /* 0x000000000000791b */ /* 0x003fea0003800000 */
.L_x_568:
[----:B------:R-:W-:Y:S05]  /*eec0*/  BRA `(.L_x_569) ;  /* 0xffffffbc00607947 */ /* 0x000fea000383ffff */
.L_x_361:
[----:B------:R-:W-:Y:S01]  /*eed0*/  BSSY B0, `(.L_x_570) ;  /* 0x0000006000007945 */ /* 0x000fe20003800000 */
[----:B------:R-:W-:Y:S02]  /*eee0*/  IMAD.MOV.U32 R4, RZ, RZ, 0x8 ;  /* 0x00000008ff047424 */ /* 0x000fe400078e00ff */
[----:B------:R-:W-:-:S07]  /*eef0*/  IMAD.MOV.U32 R34, RZ, RZ, -0x1 ;  /* 0xffffffffff227424 */ /* 0x000fce00078e00ff */
[----:B--23--:R-:W-:Y:S05]  /*ef00*/  WARPSYNC.COLLECTIVE R34, `(.L_x_571) ;  /* 0x0000000022087348 */ /* 0x00cfea0003c00000 */
[----:B------:R0:W1:Y:S02]  /*ef10*/  SHFL.DOWN P4, R6, R7, R4, R33 ;  /* 0x0800000407067389 */ /* 0x0000640000080021 */
[----:B0123--:R-:W-:Y:S05]  /*ef20*/  ENDCOLLECTIVE ;  /* 0x000000000000791b */ /* 0x00ffea0003800000 */
.L_x_571:
[----:B------:R-:W-:Y:S05]  /*ef30*/  BSYNC B0 ;  /* 0x0000000000007941 */ /* 0x000fea0003800000 */
.L_x_570:
[----:B------:R-:W-:Y:S05]  /*ef40*/  BRA `(.L_x_572) ;  /* 0xffffffbc00647947 */ /* 0x000fea000383ffff */
.L_x_362:
[----:B------:R-:W-:Y:S01]  /*ef50*/  BSSY B0, `(.L_x_573) ;  /* 0x0000007000007945 */ /* 0x000fe20003800000 */
[----:B------:R-:W-:Y:S02]  /*ef60*/  IMAD.MOV.U32 R7, RZ, RZ, R49 ;  /* 0x000000ffff077224 */ /* 0x000fe400078e0031 */
[----:B------:R-:W-:Y:S02]  /*ef70*/  IMAD.MOV.U32 R4, RZ, RZ, 0x10 ;  /* 0x00000010ff047424 */ /* 0x000fe400078e00ff */
[----:B------:R-:W-:-:S07]  /*ef80*/  IMAD.MOV.U32 R34, RZ, RZ, -0x1 ;  /* 0xffffffffff227424 */ /* 0x000fce00078e00ff */
[----:B--23--:R-:W-:Y:S05]  /*ef90*/  WARPSYNC.COLLECTIVE R34, `(.L_x_574) ;  /* 0x0000000022087348 */ /* 0x00cfea0003c00000 */
[----:B------:R0:W1:Y:S02]  /*efa0*/  SHFL.DOWN P4, R6, R7, R4, R33 ;  /* 0x0800000407067389 */ /* 0x0000640000080021 */
[----:B0123--:R-:W-:Y:S05]  /*efb0*/  ENDCOLLECTIVE ;  /* 0x000000000000791b */ /* 0x00ffea0003800000 */
.L_x_574:
[----:B------:R-:W-:Y:S05]  /*efc0*/  BSYNC B0 ;  /* 0x0000000000007941 */ /* 0x000fea0003800000 */
.L_x_573:
[----:B------:R-:W-:Y:S02]  /*efd0*/  IMAD.MOV.U32 R7, RZ, RZ, R32 ;  /* 0x000000ffff077224 */ /* 0x000fe400078e0020 */
[----:B------:R-:W-:Y:S02]  /*efe0*/  IMAD.MOV.U32 R4, RZ, RZ, 0x10 ;  /* 0x00000010ff047424 */ /* 0x000fe400078e00ff */
[----:B------:R-:W-:Y:S02]  /*eff0*/  IMAD.MOV.U32 R34, RZ, RZ, -0x1 ;  /* 0xffffffffff227424 */ /* 0x000fe400078e00ff */
[----:B------:R-:W-:Y:S02]  /*f000*/  IMAD.MOV.U32 R48, RZ, RZ, R6 ;  /* 0x000000ffff307224 */ /* 0x000fe400078e0006 */
[----:B------:R-:W-:-:S07]  /*f010*/  VIADD R50, R28, 0x10 ;  /* 0x000000101c327836 */ /* 0x000fce0000000000 */
[----:B------:R-:W-:Y:S05]  /*f020*/  WARPSYNC.COLLECTIVE R34, `(.L_x_575) ;  /* 0x0000000022087348 */ /* 0x000fea0003c00000 */
[----:B------:R0:W1:Y:S02]  /*f030*/  SHFL.DOWN P4, R6, R7, R4, R33 ;  /* 0x0800000407067389 */ /* 0x0000640000080021 */
[----:B01----:R-:W-:Y:S05]  /*f040*/  ENDCOLLECTIVE ;  /* 0x000000000000791b */ /* 0x003fea0003800000 */
.L_x_575:
[----:B------:R-:W-:Y:S02]  /*f050*/  IMAD.MOV.U32 R7, RZ, RZ, R46 ;  /* 0x000000ffff077224 */ /* 0x000fe400078e002e */
[----:B------:R-:W-:-:S07]  /*f060*/  IMAD.MOV.U32 R51, RZ, RZ, R6 ;  /* 0x000000ffff337224 */ /* 0x000fce00078e0006 */
[----:B------:R-:W-:Y:S05]  /*f070*/  WARPSYNC.COLLECTIVE R34, `(.L_x_576) ;  /* 0x0000000022087348 */ /* 0x000fea0003c00000 */
[----:B------:R0:W1:Y:S02]  /*f080*/  SHFL.DOWN P4, R6, R7, R4, R33 ;  /* 0x0800000407067389 */ /* 0x0000640000080021 */
[----:B01----:R-:W-:Y:S05]  /*f090*/  ENDCOLLECTIVE ;  /* 0x000000000000791b */ /* 0x003fea0003800000 */
.L_x_576:
[----:B------:R-:W-:Y:S05]  /*f0a0*/  BRA `(.L_x_577) ;  /* 0xffffffbc002c7947 */ /* 0x000fea000383ffff */
.L_x_363:
[----:B------:R-:W-:Y:S01]  /*f0b0*/  BSSY B0, `(.L_x_578) ;  /* 0x0000006000007945 */ /* 0x000fe20003800000 */
[----:B------:R-:W-:Y:S02]  /*f0c0*/  IMAD.MOV.U32 R4, RZ, RZ, 0x10 ;  /* 0x00000010ff047424 */ /* 0x000fe400078e00ff */
[----:B------:R-:W-:-:S07]  /*f0d0*/  IMAD.MOV.U32 R34, RZ, RZ, -0x1 ;  /* 0xffffffffff227424 */ /* 0x000fce00078e00ff */
[----:B--23--:R-:W-:Y:S05]  /*f0e0*/  WARPSYNC.COLLECTIVE R34, `(.L_x_579) ;  /* 0x0000000022087348 */ /* 0x00cfea0003c00000 */
[----:B------:R0:W1:Y:S02]  /*f0f0*/  SHFL.DOWN P4, R6, R7, R4, R33 ;  /* 0x0800000407067389 */ /* 0x0000640000080021 */
[----:B0123--:R-:W-:Y:S05]  /*f100*/  ENDCOLLECTIVE ;  /* 0x000000000000791b */ /* 0x00ffea0003800000 */
.L_x_579:
[----:B------:R-:W-:Y:S05]  /*f110*/  BSYNC B0 ;  /* 0x0000000000007941 */ /* 0x000fea0003800000 */
.L_x_578:
[----:B------:R-:W-:Y:S05]  /*f120*/  BRA `(.L_x_580) ;  /* 0xffffffbc004c7947 */ /* 0x000fea000383ffff */
.L_x_364:
[----:B------:R-:W-:Y:S01]  /*f130*/  BSSY B0, `(.L_x_581) ;  /* 0x0000005000007945 */ /* 0x000fe20003800000 */
[----:B------:R-:W-:-:S07]  /*f140*/  IMAD.MOV.U32 R34, RZ, RZ, -0x1 ;  /* 0xffffffffff227424 */ /* 0x000fce00078e00ff */
[----:B--23--:R-:W-:Y:S05]  /*f150*/  WARPSYNC.COLLECTIVE R34, `(.L_x_582) ;  /* 0x0000000022087348 */ /* 0x00cfea0003c00000 */
[----:B------:R-:W-:Y:S01]  /*f160*/  VOTE.ALL P5, P5 ;  /* 0x0000000000ff7806 */ /* 0x000fe200028a0000 */
[----:B--23--:R-:W-:-:S12]  /*f170*/  ENDCOLLECTIVE ;  /* 0x000000000000791b */ /* 0x00cfd80003800000 */
.L_x_582:
[----:B------:R-:W-:Y:S05]  /*f180*/  BSYNC B0 ;  /* 0x0000000000007941 */ /* 0x000fea0003800000 */
.L_x_581:
[----:B------:R-:W-:Y:S05]  /*f190*/  BRA `(.L_x_583) ;  /* 0xffffffbc00487947 */ /* 0x000fea000383ffff */
.L_x_584:
        /* <DEDUP_REMOVED lines=14> */
.L_x_746:


//--------------------- .text._ZN6thrust24THRUST_300001_SM_1000_NS8cuda_cub4core6detail13_kernel_agentINS1_15__reduce_by_key9InitAgentIN3cub18CUB_300001_SM_100024ReduceByKeyScanTileStateIilLb1EEElPlEEJSA_lSB_EEEvDpT0_ --------------------------
	.section	.text._ZN6thrust24THRUST_300001_SM_1000_NS8cuda_cub4core6detail13_kernel_agentINS1_15__reduce_by_key9InitAgentIN3cub18CUB_300001_SM_100024ReduceByKeyScanTileStateIilLb1EEElPlEEJSA_lSB_EEEvDpT0_,"ax",@progbits
	.align	128
        .global         _ZN6thrust24THRUST_300001_SM_1000_NS8cuda_cub4core6detail13_kernel_agentINS1_15__reduce_by_key9InitAgentIN3cub18CUB_300001_SM_100024ReduceByKeyScanTileStateIilLb1EEElPlEEJSA_lSB_EEEvDpT0_
        .type           _ZN6thrust24THRUST_300001_SM_1000_NS8cuda_cub4core6detail13_kernel_agentINS1_15__reduce_by_key9InitAgentIN3cub18CUB_300001_SM_100024ReduceByKeyScanTileStateIilLb1EEElPlEEJSA_lSB_EEEvDpT0_,@function
        .size           _ZN6thrust24THRUST_300001_SM_1000_NS8cuda_cub4core6detail13_kernel_agentINS1_15__reduce_by_key9InitAgentIN3cub18CUB_300001_SM_100024ReduceByKeyScanTileStateIilLb1EEElPlEEJSA_lSB_EEEvDpT0_,(.L_x_747 - _ZN6thrust24THRUST_300001_SM_1000_NS8cuda_cub4core6detail13_kernel_agentINS1_15__reduce_by_key9InitAgentIN3cub18CUB_300001_SM_100024ReduceByKeyScanTileStateIilLb1EEElPlEEJSA_lSB_EEEvDpT0_)
        .other          _ZN6thrust24THRUST_300001_SM_1000_NS8cuda_cub4core6detail13_kernel_agentINS1_15__reduce_by_key9InitAgentIN3cub18CUB_300001_SM_100024ReduceByKeyScanTileStateIilLb1EEElPlEEJSA_lSB_EEEvDpT0_,@"STO_CUDA_ENTRY STV_DEFAULT"
_ZN6thrust24THRUST_300001_SM_1000_NS8cuda_cub4core6detail13_kernel_agentINS1_15__reduce_by_key9InitAgentIN3cub18CUB_300001_SM_100024ReduceByKeyScanTileStateIilLb1EEElPlEEJSA_lSB_EEEvDpT0_:
.text._ZN6thrust24THRUST_300001_SM_1000_NS8cuda_cub4core6detail13_kernel_agentINS1_15__reduce_by_key9InitAgentIN3cub18CUB_300001_SM_100024ReduceByKeyScanTileStateIilLb1EEElPlEEJSA_lSB_EEEvDpT0_:
[----:B------:R-:W-:Y:S01]  /*0000*/  LDC R1, c[0x0][0x37c] ;  /* 0x0000df00ff017b82 */ /* 0x000fe20000000800 */
[----:B------:R-:W0:Y:S07]  /*0010*/  S2R R0, SR_TID.X ;  /* 0x0000000000007919 */ /* 0x000e2e0000002100 */
[----:B------:R-:W1:Y:S01]  /*0020*/  S2UR UR6, SR_CTAID.X ;  /* 0x00000000000679c3 */ /* 0x000e620000002500 */
[----:B------:R-:W2:Y:S01]  /*0030*/  LDCU UR4, c[0x0][0x388] ;  /* 0x00007100ff0477ac */ /* 0x000ea20008000800 */
[----:B------:R-:W-:-:S06]  /*0040*/  CS2R R10, SRZ ;  /* 0x00000000000a7805 */ /* 0x000fcc000001ff00 */
[----:B------:R-:W1:Y:S01]  /*0050*/  LDC R7, c[0x0][0x360] ;  /* 0x0000d800ff077b82 */ /* 0x000e620000000800 */
[C---:B0-----:R-:W-:Y:S01]  /*0060*/  ISETP.GT.U32.AND P0, PT, R0.reuse, 0x1f, PT ;  /* 0x0000001f0000780c */ /* 0x041fe20003f04070 */
[----:B-1----:R-:W-:Y:S01]  /*0070*/  IMAD R7, R7, UR6, R0 ;  /* 0x0000000607077c24 */ /* 0x002fe2000f8e0200 */
[----:B------:R-:W-:Y:S02]  /*0080*/  LOP3.LUT P2, RZ, R0, UR6, RZ, 0xfc, !PT ;  /* 0x0000000600ff7c12 */ /* 0x000fe4000f84fcff */
[----:B------:R-:W-:Y:S02]  /*0090*/  ISETP.NE.OR P0, PT, RZ, UR6, P0 ;  /* 0x00000006ff007c0c */ /* 0x000fe40008705670 */
[----:B--2---:R-:W-:Y:S01]  /*00a0*/  ISETP.GE.AND P1, PT, R7, UR4, PT ;  /* 0x0000000407007c0c */ /* 0x004fe2000bf26270 */
[----:B------:R-:W0:Y:S10]  /*00b0*/  LDCU.64 UR4, c[0x0][0x358] ;  /* 0x00006b00ff0477ac */ /* 0x000e340008000a00 */
[----:B------:R-:W1:Y:S02]  /*00c0*/  @!P0 LDC.64 R4, c[0x0][0x380] ;  /* 0x0000e000ff048b82 */ /* 0x000e640000000a00 */
[----:B------:R-:W-:-:S02]  /*00d0*/  @!P1 IMAD.MOV.U32 R8, RZ, RZ, 0x0 ;  /* 0x00000000ff089424 */ /* 0x000fc400078e00ff */
[----:B------:R-:W-:-:S04]  /*00e0*/  @!P1 IMAD.MOV.U32 R9, RZ, RZ, 0x63 ;  /* 0x00000063ff099424 */ /* 0x000fc800078e00ff */
[----:B------:R-:W2:Y:S01]  /*00f0*/  @!P1 LDC.64 R2, c[0x0][0x380] ;  /* 0x0000e000ff029b82 */ /* 0x000ea20000000a00 */
[----:B-1----:R-:W-:-:S04]  /*0100*/  @!P0 IMAD.WIDE.U32 R4, R0, 0x10, R4 ;  /* 0x0000001000048825 */ /* 0x002fc800078e0004 */
[----:B--2---:R-:W-:-:S05]  /*0110*/  @!P1 IMAD.WIDE R2, R7, 0x10, R2 ;  /* 0x0000001007029825 */ /* 0x004fca00078e0202 */
[----:B0-----:R0:W-:Y:S04]  /*0120*/  @!P1 STG.E.128 desc[UR4][R2.64+0x200], R8 ;  /* 0x0002000802009986 */ /* 0x0011e8000c101d04 */
[----:B------:R0:W-:Y:S01]  /*0130*/  @!P0 STG.E.128 desc[UR4][R4.64], RZ ;  /* 0x000000ff04008986 */ /* 0x0001e2000c101d04 */
[----:B------:R-:W-:Y:S05]  /*0140*/  @P2 EXIT ;  /* 0x000000000000294d */ /* 0x000fea0003800000 */
[----:B0-----:R-:W0:Y:S02]  /*0150*/  LDC.64 R2, c[0x0][0x390] ;  /* 0x0000e400ff027b82 */ /* 0x001e240000000a00 */
[----:B0-----:R-:W-:Y:S01]  /*0160*/  STG.E.64 desc[UR4][R2.64], RZ ;  /* 0x000000ff02007986 */ /* 0x001fe2000c101b04 */
[----:B------:R-:W-:Y:S05]  /*0170*/  EXIT ;  /* 0x000000000000794d */ /* 0x000fea0003800000 */
.L_x_585:
        /* <DEDUP_REMOVED lines=16> */
.L_x_747:


//--------------------- .text._ZN6thrust24THRUST_300001_SM_1000_NS8cuda_cub4core6detail13_kernel_agentINS1_15__reduce_by_key16ReduceByKeyAgentINS0_6detail15normal_iteratorINS0_10device_ptrIiEEEESB_SB_SB_N4cuda3std3__48equal_toIiEENSE_4plusIiEEPiiEEJSB_SB_SB_SB_SJ_N3cub18CUB_300001_SM_100024ReduceByKeyScanTileStateIiiLb1EEESG_SI_iiEEEvDpT0_ --------------------------
	.section	.text._ZN6thrust24THRUST_300001_SM_1000_NS8cuda_cub4core6detail13_kernel_agentINS1_15__reduce_by_key16ReduceByKeyAgentINS0_6detail15normal_iteratorINS0_10device_ptrIiEEEESB_SB_SB_N4cuda3std3__48equal_toIiEENSE_4plusIiEEPiiEEJSB_SB_SB_SB_SJ_N3cub18CUB_300001_SM_100024ReduceByKeyScanTileStateIiiLb1EEESG_SI_iiEEEvDpT0_,"ax",@progbits
	.align	128
        .global         _ZN6thrust24THRUST_300001_SM_1000_NS8cuda_cub4core6detail13_kernel_agentINS1_15__reduce_by_key16ReduceByKeyAgentINS0_6detail15normal_iteratorINS0_10device_ptrIiEEEESB_SB_SB_N4cuda3std3__48equal_toIiEENSE_4plusIiEEPiiEEJSB_SB_SB_SB_SJ_N3cub18CUB_300001_SM_100024ReduceByKeyScanTileStateIiiLb1EEESG_SI_iiEEEvDpT0_
        .type           _ZN6thrust24THRUST_300001_SM_1000_NS8cuda_cub4core6detail13_kernel_agentINS1_15__reduce_by_key16ReduceByKeyAgentINS0_6detail15normal_iteratorINS0_10device_ptrIiEEEESB_SB_SB_N4cuda3std3__48equal_toIiEENSE_4plusIiEEPiiEEJSB_SB_SB_SB_SJ_N3cub18CUB_300001_SM_100024ReduceByKeyScanTileStateIiiLb1EEESG_SI_iiEEEvDpT0_,@function
        .size           _ZN6thrust24THRUST_300001_SM_1000_NS8cuda_cub4core6detail13_kernel_agentINS1_15__reduce_by_key16ReduceByKeyAgentINS0_6detail15normal_iteratorINS0_10device_ptrIiEEEESB_SB_SB_N4cuda3std3__48equal_toIiEENSE_4plusIiEEPiiEEJSB_SB_SB_SB_SJ_N3cub18CUB_300001_SM_100024ReduceByKeyScanTileStateIiiLb1EEESG_SI_iiEEEvDpT0_,(.L_x_748 - _ZN6thrust24THRUST_300001_SM_1000_NS8cuda_cub4core6detail13_kernel_agentINS1_15__reduce_by_key16ReduceByKeyAgentINS0_6detail15normal_iteratorINS0_10device_ptrIiEEEESB_SB_SB_N4cuda3std3__48equal_toIiEENSE_4plusIiEEPiiEEJSB_SB_SB_SB_SJ_N3cub18CUB_300001_SM_100024ReduceByKeyScanTileStateIiiLb1EEESG_SI_iiEEEvDpT0_)
        .other          _ZN6thrust24THRUST_300001_SM_1000_NS8cuda_cub4core6detail13_kernel_agentINS1_15__reduce_by_key16ReduceByKeyAgentINS0_6detail15normal_iteratorINS0_10device_ptrIiEEEESB_SB_SB_N4cuda3std3__48equal_toIiEENSE_4plusIiEEPiiEEJSB_SB_SB_SB_SJ_N3cub18CUB_300001_SM_100024ReduceByKeyScanTileStateIiiLb1EEESG_SI_iiEEEvDpT0_,@"STO_CUDA_ENTRY STV_DEFAULT"
_ZN6thrust24THRUST_300001_SM_1000_NS8cuda_cub4core6detail13_kernel_agentINS1_15__reduce_by_key16ReduceByKeyAgentINS0_6detail15normal_iteratorINS0_10device_ptrIiEEEESB_SB_SB_N4cuda3std3__48equal_toIiEENSE_4plusIiEEPiiEEJSB_SB_SB_SB_SJ_N3cub18CUB_300001_SM_100024ReduceByKeyScanTileStateIiiLb1EEESG_SI_iiEEEvDpT0_:
.text._ZN6thrust24THRUST_300001_SM_1000_NS8cuda_cub4core6detail13_kernel_agentINS1_15__reduce_by_key16ReduceByKeyAgentINS0_6detail15normal_iteratorINS0_10device_ptrIiEEEESB_SB_SB_N4cuda3std3__48equal_toIiEENSE_4plusIiEEPiiEEJSB_SB_SB_SB_SJ_N3cub18CUB_300001_SM_100024ReduceByKeyScanTileStateIiiLb1EEESG_SI_iiEEEvDpT0_:
[----:B------:R-:W-:Y:S01]  /*0000*/  LDC R1, c[0x0][0x37c] ;  /* 0x0000df00ff017b82 */ /* 0x000fe20000000800 */
[----:B------:R-:W0:Y:S01]  /*0010*/  S2R R39, SR_CTAID.X ;  /* 0x0000000000277919 */ /* 0x000e220000002500 */
[----:B------:R-:W1:Y:S01]  /*0020*/  LDCU UR4, c[0x0][0x3b4] ;  /* 0x00007680ff0477ac */ /* 0x000e620008000800 */
[----:B------:R-:W2:Y:S01]  /*0030*/  LDCU.64 UR12, c[0x0][0x358] ;  /* 0x00006b00ff0c77ac */ /* 0x000ea20008000a00 */
[----:B0-----:R-:W-:-:S05]  /*0040*/  IMAD R4, R39, 0x900, RZ ;  /* 0x0000090027047824 */ /* 0x001fca00078e02ff */
[----:B-1----:R-:W-:-:S04]  /*0050*/  IADD3 R38, PT, PT, -R4, UR4, RZ ;  /* 0x0000000404267c10 */ /* 0x002fc8000fffe1ff */
[----:B------:R-:W-:-:S13]  /*0060*/  ISETP.GE.AND P0, PT, R38, 0x901, PT ;  /* 0x000009012600780c */ /* 0x000fda0003f06270 */
[----:B--2---:R-:W-:Y:S05]  /*0070*/  @!P0 BRA `(.L_x_586) ;  /* 0x0000005000a08947 */ /* 0x004fea0003800000 */
[----:B------:R-:W-:-:S13]  /*0080*/  ISETP.NE.AND P0, PT, R39, RZ, PT ;  /* 0x000000ff2700720c */ /* 0x000fda0003f05270 */
[----:B------:R-:W-:Y:S05]  /*0090*/  @P0 BRA `(.L_x_587) ;  /* 0x00000020009c0947 */ /* 0x000fea0003800000 */
[----:B------:R-:W0:Y:S01]  /*00a0*/  S2R R16, SR_TID.X ;  /* 0x0000000000107919 */ /* 0x000e220000002100 */
[----:B------:R-:W1:Y:S08]  /*00b0*/  LDC.64 R2, c[0x0][0x380] ;  /* 0x0000e000ff027b82 */ /* 0x000e700000000a00 */
[----:B------:R-:W2:Y:S01]  /*00c0*/  LDC.64 R6, c[0x0][0x388] ;  /* 0x0000e200ff067b82 */ /* 0x000ea20000000a00 */
[----:B0-----:R-:W-:-:S02]  /*00d0*/  LOP3.LUT R5, R16, 0x1f, RZ, 0xc0, !PT ;  /* 0x0000001f10057812 */ /* 0x001fc400078ec0ff */
[----:B------:R-:W-:-:S03]  /*00e0*/  LOP3.LUT R0, R16, 0x3e0, RZ, 0xc0, !PT ;  /* 0x000003e010007812 */ /* 0x000fc600078ec0ff */
[----:B------:R-:W-:-:S04]  /*00f0*/  IMAD.IADD R5, R4, 0x1, R5 ;  /* 0x0000000104057824 */ /* 0x000fc800078e0205 */
[----:B------:R-:W-:-:S04]  /*0100*/  IMAD R5, R0, 0x9, R5 ;  /* 0x0000000900057824 */ /* 0x000fc800078e0205 */
[----:B-1----:R-:W-:-:S05]  /*0110*/  IMAD.WIDE.U32 R2, R5, 0x4, R2 ;  /* 0x0000000405027825 */ /* 0x002fca00078e0002 */
[----:B------:R-:W3:Y:S04]  /*0120*/  LDG.E.CONSTANT R0, desc[UR12][R2.64] ;  /* 0x0000000c02007981 */ /* 0x000ee8000c1e9900 */
[----:B------:R-:W4:Y:S04]  /*0130*/  LDG.E.CONSTANT R4, desc[UR12][R2.64+0x80] ;  /* 0x0000800c02047981 */ /* 0x000f28000c1e9900 */
[----:B------:R-:W5:Y:S04]  /*0140*/  LDG.E.CONSTANT R9, desc[UR12][R2.64+0x100] ;  /* 0x0001000c02097981 */ /* 0x000f68000c1e9900 */
[----:B------:R-:W5:Y:S04]  /*0150*/  LDG.E.CONSTANT R10, desc[UR12][R2.64+0x180] ;  /* 0x0001800c020a7981 */ /* 0x000f68000c1e9900 */
[----:B------:R-:W5:Y:S04]  /*0160*/  LDG.E.CONSTANT R11, desc[UR12][R2.64+0x200] ;  /* 0x0002000c020b7981 */ /* 0x000f68000c1e9900 */
[----:B------:R-:W5:Y:S04]  /*0170*/  LDG.E.CONSTANT R12, desc[UR12][R2.64+0x280] ;  /* 0x0002800c020c7981 */ /* 0x000f68000c1e9900 */
[----:B------:R-:W5:Y:S04]  /*0180*/  LDG.E.CONSTANT R13, desc[UR12][R2.64+0x300] ;  /* 0x0003000c020d7981 */ /* 0x000f68000c1e9900 */
[----:B------:R-:W5:Y:S04]  /*0190*/  LDG.E.CONSTANT R14, desc[UR12][R2.64+0x380] ;  /* 0x0003800c020e7981 */ /* 0x000f68000c1e9900 */
[----:B------:R0:W5:Y:S01]  /*01a0*/  LDG.E.CONSTANT R15, desc[UR12][R2.64+0x400] ;  /* 0x0004000c020f7981 */ /* 0x000162000c1e9900 */
[----:B--2---:R-:W-:-:S05]  /*01b0*/  IMAD.WIDE.U32 R6, R5, 0x4, R6 ;  /* 0x0000000405067825 */ /* 0x004fca00078e0006 */
[----:B------:R-:W2:Y:S04]  /*01c0*/  LDG.E.CONSTANT R19, desc[UR12][R6.64] ;  /* 0x0000000c06137981 */ /* 0x000ea8000c1e9900 */
[----:B------:R-:W2:Y:S04]  /*01d0*/  LDG.E.CONSTANT R21, desc[UR12][R6.64+0x80] ;  /* 0x0000800c06157981 */ /* 0x000ea8000c1e9900 */
[----:B------:R-:W2:Y:S04]  /*01e0*/  LDG.E.CONSTANT R23, desc[UR12][R6.64+0x100] ;  /* 0x0001000c06177981 */ /* 0x000ea8000c1e9900 */
[----:B------:R-:W2:Y:S04]  /*01f0*/  LDG.E.CONSTANT R25, desc[UR12][R6.64+0x180] ;  /* 0x0001800c06197981 */ /* 0x000ea8000c1e9900 */
[----:B------:R-:W2:Y:S04]  /*0200*/  LDG.E.CONSTANT R27, desc[UR12][R6.64+0x200] ;  /* 0x0002000c061b7981 */ /* 0x000ea8000c1e9900 */
[----:B------:R-:W2:Y:S04]  /*0210*/  LDG.E.CONSTANT R33, desc[UR12][R6.64+0x280] ;  /* 0x0002800c06217981 */ /* 0x000ea8000c1e9900 */
[----:B------:R-:W2:Y:S04]  /*0220*/  LDG.E.CONSTANT R35, desc[UR12][R6.64+0x300] ;  /* 0x0003000c06237981 */ /* 0x000ea8000c1e9900 */
[----:B------:R-:W2:Y:S04]  /*0230*/  LDG.E.CONSTANT R37, desc[UR12][R6.64+0x380] ;  /* 0x0003800c06257981 */ /* 0x000ea8000c1e9900 */
[----:B------:R1:W2:Y:S01]  /*0240*/  LDG.E.CONSTANT R39, desc[UR12][R6.64+0x400] ;  /* 0x0004000c06277981 */ /* 0x0002a2000c1e9900 */
[----:B------:R-:W0:Y:S01]  /*0250*/  S2UR UR5, SR_CgaCtaId ;  /* 0x00000000000579c3 */ /* 0x000e220000008800 */
[----:B------:R-:W-:Y:S01]  /*0260*/  SHF.R.U32.HI R8, RZ, 0x5, R16 ;  /* 0x00000005ff087819 */ /* 0x000fe20000011610 */
[----:B------:R-:W-:Y:S01]  /*0270*/  UMOV UR4, 0x400 ;  /* 0x0000040000047882 */ /* 0x000fe20000000000 */
[----:B------:R-:W1:Y:S01]  /*0280*/  S2R R5, SR_LANEID ;  /* 0x0000000000057919 */ /* 0x000e620000000000 */
[----:B------:R-:W-:Y:S01]  /*0290*/  ISETP.NE.AND P1, PT, R16, RZ, PT ;  /* 0x000000ff1000720c */ /* 0x000fe20003f25270 */
[----:B0-----:R-:W-:Y:S01]  /*02a0*/  ULEA UR4, UR5, UR4, 0x18 ;  /* 0x0000000405047291 */ /* 0x001fe2000f8ec0ff */
[----:B-1----:R-:W-:-:S05]  /*02b0*/  IMAD R2, R8, 0x120, R5 ;  /* 0x0000012008027824 */ /* 0x002fca00078e0205 */
[----:B------:R-:W-:-:S05]  /*02c0*/  LEA R2, R2, UR4, 0x2 ;  /* 0x0000000402027c11 */ /* 0x000fca000f8e10ff */
[----:B------:R-:W-:Y:S01]  /*02d0*/  IMAD R17, R5, 0x20, R2 ;  /* 0x0000002005117824 */ /* 0x000fe200078e0202 */
[----:B---3--:R0:W-:Y:S04]  /*02e0*/  STS [R2], R0 ;  /* 0x0000000002007388 */ /* 0x0081e80000000800 */
[----:B----4-:R-:W-:Y:S04]  /*02f0*/  STS [R2+0x80], R4 ;  /* 0x0000800402007388 */ /* 0x010fe80000000800 */
[----:B-----5:R-:W-:Y:S01]  /*0300*/  STS [R2+0x100], R9 ;  /* 0x0001000902007388 */ /* 0x020fe20000000800 */
[----:B0-----:R-:W-:-:S03]  /*0310*/  IMAD.MOV.U32 R0, RZ, RZ, RZ ;  /* 0x000000ffff007224 */ /* 0x001fc600078e00ff */
[----:B------:R0:W-:Y:S04]  /*0320*/  STS [R2+0x180], R10 ;  /* 0x0001800a02007388 */ /* 0x0001e80000000800 */
[----:B------:R-:W-:Y:S04]  /*0330*/  STS [R2+0x200], R11 ;  /* 0x0002000b02007388 */ /* 0x000fe80000000800 */
[----:B------:R-:W-:Y:S01]  /*0340*/  STS [R2+0x280], R12 ;  /* 0x0002800c02007388 */ /* 0x000fe20000000800 */
[----:B0-----:R-:W-:-:S03]  /*0350*/  LEA R10, R16, UR4, 0x2 ;  /* 0x00000004100a7c11 */ /* 0x001fc6000f8e10ff */
        /* <DEDUP_REMOVED lines=8> */
[----:B------:R-:W3:Y:S04]  /*03e0*/  LDS R30, [R17+0xc] ;  /* 0x00000c00111e7984 */ /* 0x000ee80000000800 */
[----:B------:R-:W-:Y:S04]  /*03f0*/  LDS R32, [R17+0x10] ;  /* 0x0000100011207984 */ /* 0x000fe80000000800 */
[----:B------:R-:W-:Y:S04]  /*0400*/  LDS R34, [R17+0x14] ;  /* 0x0000140011227984 */ /* 0x000fe80000000800 */
[----:B------:R-:W4:Y:S04]  /*0410*/  LDS R36, [R17+0x18] ;  /* 0x0000180011247984 */ /* 0x000f280000000800 */
[----:B------:R-:W5:Y:S01]  /*0420*/  LDS R38, [R17+0x1c] ;  /* 0x00001c0011267984 */ /* 0x000f620000000800 */
[----:B------:R-:W-:Y:S01]  /*0430*/  BAR.SYNC.DEFER_BLOCKING 0x0 ;  /* 0x0000000000007b1d */ /* 0x000fe20000010000 */
[----:B0-----:R-:W-:-:S02]  /*0440*/  ISETP.NE.AND P3, PT, R4, R6, PT ;  /* 0x000000060400720c */ /* 0x001fc40003f65270 */
[----:B-1----:R-:W-:Y:S02]  /*0450*/  ISETP.NE.AND P2, PT, R6, R28, PT ;  /* 0x0000001c0600720c */ /* 0x002fe40003f45270 */
[----:B---3--:R-:W-:Y:S01]  /*0460*/  ISETP.NE.AND P6, PT, R28, R30, PT ;  /* 0x0000001e1c00720c */ /* 0x008fe20003fc5270 */
[----:B--2---:R-:W-:Y:S03]  /*0470*/  STS [R2], R19 ;  /* 0x0000001302007388 */ /* 0x004fe60000000800 */
[----:B------:R-:W-:Y:S01]  /*0480*/  P2R R45, PR, RZ, 0x40 ;  /* 0x00000040ff2d7803 */ /* 0x000fe20000000000 */
[----:B------:R-:W-:Y:S04]  /*0490*/  STS [R2+0x80], R21 ;  /* 0x0000801502007388 */ /* 0x000fe80000000800 */
[----:B------:R-:W-:Y:S01]  /*04a0*/  STS [R2+0x100], R23 ;  /* 0x0001001702007388 */ /* 0x000fe20000000800 */
[----:B----4-:R-:W-:-:S03]  /*04b0*/  ISETP.NE.AND P5, PT, R34, R36, PT ;  /* 0x000000242200720c */ /* 0x010fc60003fa5270 */
[----:B------:R-:W-:Y:S01]  /*04c0*/  STS [R2+0x180], R25 ;  /* 0x0001801902007388 */ /* 0x000fe20000000800 */
[----:B-----5:R-:W-:-:S03]  /*04d0*/  ISETP.NE.AND P4, PT, R36, R38, PT ;  /* 0x000000262400720c */ /* 0x020fc60003f85270 */
[----:B------:R-:W-:Y:S04]  /*04e0*/  STS [R2+0x200], R27 ;  /* 0x0002001b02007388 */ /* 0x000fe80000000800 */
[----:B------:R-:W-:Y:S04]  /*04f0*/  STS [R2+0x280], R33 ;  /* 0x0002802102007388 */ /* 0x000fe80000000800 */
[----:B------:R-:W-:Y:S04]  /*0500*/  STS [R2+0x300], R35 ;  /* 0x0003002302007388 */ /* 0x000fe80000000800 */
[----:B------:R-:W-:Y:S04]  /*0510*/  STS [R2+0x380], R37 ;  /* 0x0003802502007388 */ /* 0x000fe80000000800 */
[----:B------:R-:W-:Y:S01]  /*0520*/  STS [R2+0x400], R39 ;  /* 0x0004002702007388 */ /* 0x000fe20000000800 */
[----:B------:R-:W-:-:S03]  /*0530*/  NOP ;  /* 0x0000000000007918 */ /* 0x000fc60000000000 */
[----:B------:R-:W0:Y:S04]  /*0540*/  LDS R47, [R17] ;  /* 0x00000000112f7984 */ /* 0x000e280000000800 */
[----:B------:R-:W1:Y:S04]  /*0550*/  LDS R7, [R17+0x4] ;  /* 0x0000040011077984 */ /* 0x000e680000000800 */
[----:B------:R-:W2:Y:S04]  /*0560*/  LDS R29, [R17+0x8] ;  /* 0x00000800111d7984 */ /* 0x000ea80000000800 */
[----:B------:R-:W3:Y:S04]  /*0570*/  LDS R31, [R17+0xc] ;  /* 0x00000c00111f7984 */ /* 0x000ee80000000800 */
[----:B------:R-:W-:Y:S04]  /*0580*/  LDS R33, [R17+0x10] ;  /* 0x0000100011217984 */ /* 0x000fe80000000800 */
[----:B------:R-:W-:Y:S04]  /*0590*/  LDS R35, [R17+0x14] ;  /* 0x0000140011237984 */ /* 0x000fe80000000800 */
[----:B------:R-:W-:Y:S04]  /*05a0*/  LDS R37, [R17+0x18] ;  /* 0x0000180011257984 */ /* 0x000fe80000000800 */
[----:B------:R-:W-:Y:S04]  /*05b0*/  LDS R44, [R17+0x1c] ;  /* 0x00001c00112c7984 */ /* 0x000fe80000000800 */
[----:B------:R-:W-:Y:S01]  /*05c0*/  LDS R9, [R17+0x20] ;  /* 0x0000200011097984 */ /* 0x000fe20000000800 */
[----:B------:R-:W-:Y:S01]  /*05d0*/  BAR.SYNC.DEFER_BLOCKING 0x0 ;  /* 0x0000000000007b1d */ /* 0x000fe20000010000 */
[----:B0-----:R-:W-:-:S05]  /*05e0*/  SEL R2, R47, RZ, !P3 ;  /* 0x000000ff2f027207 */ /* 0x001fca0005800000 */
[----:B-1----:R-:W-:-:S05]  /*05f0*/  IMAD.IADD R12, R7, 0x1, R2 ;  /* 0x00000001070c7824 */ /* 0x002fca00078e0202 */
[----:B------:R-:W-:-:S05]  /*0600*/  SEL R12, R12, RZ, !P2 ;  /* 0x000000ff0c0c7207 */ /* 0x000fca0005000000 */
[----:B--2---:R-:W-:Y:S01]  /*0610*/  IMAD.IADD R12, R29, 0x1, R12 ;  /* 0x000000011d0c7824 */ /* 0x004fe200078e020c */
[----:B------:R-:W-:Y:S04]  /*0620*/  STS [R10+0x47c], R3 ;  /* 0x00047c030a007388 */ /* 0x000fe80000000800 */
[----:B------:R-:W-:Y:S01]  /*0630*/  SEL R12, R12, RZ, !P6 ;  /* 0x000000ff0c0c7207 */ /* 0x000fe20007000000 */
[----:B------:R-:W-:Y:S04]  /*0640*/  BAR.SYNC.DEFER_BLOCKING 0x0 ;  /* 0x0000000000007b1d */ /* 0x000fe80000010000 */
[----:B---3--:R-:W-:-:S02]  /*0650*/  IMAD.IADD R12, R31, 0x1, R12 ;  /* 0x000000011f0c7824 */ /* 0x008fc400078e020c */
[----:B------:R-:W0:Y:S02]  /*0660*/  @P1 LDS R40, [R10+0x478] ;  /* 0x000478000a281984 */ /* 0x000e240000000800 */
[----:B0-----:R-:W-:-:S04]  /*0670*/  @P1 ISETP.NE.AND P0, PT, R40, R4, PT ;  /* 0x000000042800120c */ /* 0x001fc80003f05270 */
[----:B------:R-:W-:Y:S02]  /*0680*/  @P1 SEL R0, RZ, 0x1, !P0 ;  /* 0x00000001ff001807 */ /* 0x000fe40004000000 */
[----:B------:R-:W-:Y:S02]  /*0690*/  ISETP.NE.AND P1, PT, R32, R34, PT ;  /* 0x000000222000720c */ /* 0x000fe40003f25270 */
[----:B------:R-:W-:Y:S01]  /*06a0*/  ISETP.NE.AND P0, PT, R38, R3, PT ;  /* 0x000000032600720c */ /* 0x000fe20003f05270 */
[----:B------:R-:W-:Y:S01]  /*06b0*/  VIADD R11, R0, 0x1 ;  /* 0x00000001000b7836 */ /* 0x000fe20000000000 */
[----:B------:R-:W-:Y:S01]  /*06c0*/  P2R R46, PR, RZ, 0x2 ;  /* 0x00000002ff2e7803 */ /* 0x000fe20000000000 */
[----:B------:R-:W-:-:S04]  /*06d0*/  @!P3 IMAD.MOV R11, RZ, RZ, R0 ;  /* 0x000000ffff0bb224 */ /* 0x000fc800078e0200 */
[----:B------:R-:W-:Y:S02]  /*06e0*/  VIADD R2, R11, 0x1 ;  /* 0x000000010b027836 */ /* 0x000fe40000000000 */
[----:B------:R-:W-:Y:S01]  /*06f0*/  @!P2 IMAD.MOV R2, RZ, RZ, R11 ;  /* 0x000000ffff02a224 */ /* 0x000fe200078e020b */
[----:B------:R-:W-:-:S03]  /*0700*/  ISETP.NE.AND P2, PT, R30, R32, PT ;  /* 0x000000201e00720c */ /* 0x000fc60003f45270 */
[----:B------:R-:W-:Y:S01]  /*0710*/  VIADD R39, R2, 0x1 ;  /* 0x0000000102277836 */ /* 0x000fe20000000000 */
[----:B------:R-:W-:Y:S01]  /*0720*/  SEL R12, R12, RZ, !P2 ;  /* 0x000000ff0c0c7207 */ /* 0x000fe20005000000 */
[----:B------:R-:W-:Y:S01]  /*0730*/  @!P6 IMAD.MOV R39, RZ, RZ, R2 ;  /* 0x000000ffff27e224 */ /* 0x000fe200078e0202 */
[----:B------:R-:W-:-:S03]  /*0740*/  P2R R26, PR, RZ, 0x4 ;  /* 0x00000004ff1a7803 */ /* 0x000fc60000000000 */
[----:B------:R-:W-:Y:S02]  /*0750*/  IMAD.IADD R12, R33, 0x1, R12 ;  /* 0x00000001210c7824 */ /* 0x000fe400078e020c */
[----:B------:R-:W-:Y:S02]  /*0760*/  VIADD R10, R39, 0x1 ;  /* 0x00000001270a7836 */ /* 0x000fe40000000000 */
[----:B------:R-:W-:Y:S01]  /*0770*/  @!P2 IMAD.MOV R10, RZ, RZ, R39 ;  /* 0x000000ffff0aa224 */ /* 0x000fe200078e0227 */
[----:B------:R-:W-:-:S03]  /*0780*/  SEL R12, R12, RZ, !P1 ;  /* 0x000000ff0c0c7207 */ /* 0x000fc60004800000 */
[----:B------:R-:W-:Y:S02]  /*0790*/  VIADD R11, R10, 0x1 ;  /* 0x000000010a0b7836 */ /* 0x000fe40000000000 */
[----:B------:R-:W-:Y:S02]  /*07a0*/  IMAD.IADD R12, R35, 0x1, R12 ;  /* 0x00000001230c7824 */ /* 0x000fe400078e020c */
[----:B------:R-:W-:Y:S01]  /*07b0*/  @!P1 IMAD.MOV R11, RZ, RZ, R10 ;  /* 0x000000ffff0b9224 */ /* 0x000fe200078e020a */
[----:B------:R-:W-:Y:S02]  /*07c0*/  ISETP.NE.AND P1, PT, R6, R28, PT ;  /* 0x0000001c0600720c */ /* 0x000fe40003f25270 */
[----:B------:R-:W-:Y:S01]  /*07d0*/  SEL R12, R12, RZ, !P5 ;  /* 0x000000ff0c0c7207 */ /* 0x000fe20006800000 */
[----:B------:R-:W-:Y:S02]  /*07e0*/  VIADD R42, R11, 0x1 ;  /* 0x000000010b2a7836 */ /* 0x000fe40000000000 */
[----:B------:R-:W-:-:S02]  /*07f0*/  @!P5 IMAD.MOV R42, RZ, RZ, R11 ;  /* 0x000000ffff2ad224 */ /* 0x000fc400078e020b */
[----:B------:R-:W-:Y:S02]  /*0800*/  IMAD.IADD R12, R37, 0x1, R12 ;  /* 0x00000001250c7824 */ /* 0x000fe400078e020c */
[----:B------:R-:W-:Y:S02]  /*0810*/  VIADD R43, R42, 0x1 ;  /* 0x000000012a2b7836 */ /* 0x000fe40000000000 */
[----:B------:R-:W-:Y:S01]  /*0820*/  @!P4 IMAD.MOV R43, RZ, RZ, R42 ;  /* 0x000000ffff2bc224 */ /* 0x000fe200078e022a */
[----:B------:R-:W-:-:S03]  /*0830*/  SEL R11, R12, RZ, !P4 ;  /* 0x000000ff0c0b7207 */ /* 0x000fc60006000000 */
[----:B------:R-:W-:Y:S02]  /*0840*/  VIADD R10, R43, 0x1 ;  /* 0x000000012b0a7836 */ /* 0x000fe40000000000 */
[----:B------:R-:W-:Y:S02]  /*0850*/  IMAD.IADD R11, R44, 0x1, R11 ;  /* 0x000000012c0b7824 */ /* 0x000fe400078e020b */
[----:B------:R-:W-:-:S03]  /*0860*/  @!P0 IMAD.MOV R10, RZ, RZ, R43 ;  /* 0x000000ffff0a8224 */ /* 0x000fc600078e022b */
[----:B------:R-:W-:Y:S02]  /*0870*/  SEL R12, R11, RZ, !P0 ;  /* 0x000000ff0b0c7207 */ /* 0x000fe40004000000 */
[----:B------:R-:W-:-:S03]  /*0880*/  ISETP.NE.AND P0, PT, R10, RZ, PT ;  /* 0x000000ff0a00720c */ /* 0x000fc60003f05270 */
[----:B------:R-:W-:-:S05]  /*0890*/  IMAD.IADD R9, R9, 0x1, R12 ;  /* 0x0000000109097824 */ /* 0x000fca00078e020c */
[----:B------:R-:W0:Y:S02]  /*08a0*/  SHFL.UP PT, R11, R9, 0x1, RZ ;  /* 0x04200000090b7989 */ /* 0x000e2400000e00ff */
[----:B0-----:R-:W-:Y:S02]  /*08b0*/  SEL R12, R11, RZ, !P0 ;  /* 0x000000ff0b0c7207 */ /* 0x001fe40004000000 */
[----:B------:R-:W0:Y:S01]  /*08c0*/  SHFL.UP PT, R11, R10, 0x1, RZ ;  /* 0x042000000a0b7989 */ /* 0x000e2200000e00ff */
[----:B------:R-:W-:-:S04]  /*08d0*/  ISETP.GE.AND P0, PT, R5, 0x1, PT ;  /* 0x000000010500780c */ /* 0x000fc80003f06270 */
[----:B------:R-:W-:-:S05]  /*08e0*/  SEL R12, R12, RZ, P0 ;  /* 0x000000ff0c0c7207 */ /* 0x000fca0000000000 */
[----:B------:R-:W-:-:S05]  /*08f0*/  IMAD.IADD R12, R9, 0x1, R12 ;  /* 0x00000001090c7824 */ /* 0x000fca00078e020c */
[----:B------:R-:W1:Y:S01]  /*0900*/  SHFL.UP PT, R13, R12, 0x2, RZ ;  /* 0x044000000c0d7989 */ /* 0x000e6200000e00ff */
[----:B0-----:R-:W-:-:S05]  /*0910*/  SEL R11, R11, RZ, P0 ;  /* 0x000000ff0b0b7207 */ /* 0x001fca0000000000 */
[----:B------:R-:W-:-:S05]  /*0920*/  IMAD.IADD R11, R11, 0x1, R10 ;  /* 0x000000010b0b7824 */ /* 0x000fca00078e020a */
[----:B------:R-:W0:Y:S01]  /*0930*/  SHFL.UP PT, R9, R11, 0x2, RZ ;  /* 0x044000000b097989 */ /* 0x000e2200000e00ff */
[----:B------:R-:W-:-:S04]  /*0940*/  ISETP.NE.AND P0, PT, R11, RZ, PT ;  /* 0x000000ff0b00720c */ /* 0x000fc80003f05270 */
[----:B-1----:R-:W-:Y:S02]  /*0950*/  SEL R13, R13, RZ, !P0 ;  /* 0x000000ff0d0d7207 */ /* 0x002fe40004000000 */
[----:B------:R-:W-:-:S04]  /*0960*/  ISETP.GE.AND P0, PT, R5, 0x2, PT ;  /* 0x000000020500780c */ /* 0x000fc80003f06270 */
[----:B------:R-:W-:-:S05]  /*0970*/  SEL R13, R13, RZ, P0 ;  /* 0x000000ff0d0d7207 */ /* 0x000fca0000000000 */
[----:B------:R-:W-:Y:S01]  /*0980*/  IMAD.IADD R13, R12, 0x1, R13 ;  /* 0x000000010c0d7824 */ /* 0x000fe200078e020d */
[----:B0-----:R-:W-:-:S04]  /*0990*/  SEL R10, R9, RZ, P0 ;  /* 0x000000ff090a7207 */ /* 0x001fc80000000000 */
[----:B------:R-:W0:Y:S01]  /*09a0*/  SHFL.UP PT, R9, R13, 0x4, RZ ;  /* 0x048000000d097989 */ /* 0x000e2200000e00ff */
[----:B------:R-:W-:-:S05]  /*09b0*/  IMAD.IADD R10, R11, 0x1, R10 ;  /* 0x000000010b0a7824 */ /* 0x000fca00078e020a */
[----:B------:R-:W-:-:S04]  /*09c0*/  ISETP.NE.AND P0, PT, R10, RZ, PT ;  /* 0x000000ff0a00720c */ /* 0x000fc80003f05270 */
        /* <DEDUP_REMOVED lines=8> */
[----:B------:R-:W-:-:S04]  /*0a50*/  ISETP.NE.AND P0, PT, R9, RZ, PT ;  /* 0x000000ff0900720c */ /* 0x000fc80003f05270 */
[----:B-1----:R-:W-:Y:S02]  /*0a60*/  SEL R13, R11, RZ, !P0 ;  /* 0x000000ff0b0d7207 */ /* 0x002fe40004000000 */
[----:B------:R-:W0:Y:S01]  /*0a70*/  SHFL.UP PT, R11, R9, 0x8, RZ ;  /* 0x05000000090b7989 */ /* 0x000e2200000e00ff */
[----:B------:R-:W-:-:S04]  /*0a80*/  ISETP.GE.AND P0, PT, R5, 0x8, PT ;  /* 0x000000080500780c */ /* 0x000fc80003f06270 */
[----:B------:R-:W-:-:S05]  /*0a90*/  SEL R13, R13, RZ, P0 ;  /* 0x000000ff0d0d7207 */ /* 0x000fca0000000000 */
[----:B------:R-:W-:Y:S01]  /*0aa0*/  IMAD.IADD R13, R12, 0x1, R13 ;  /* 0x000000010c0d7824 */ /* 0x000fe200078e020d */
[----:B0-----:R-:W-:-:S04]  /*0ab0*/  SEL R10, R11, RZ, P0 ;  /* 0x000000ff0b0a7207 */ /* 0x001fc80000000000 */
[----:B------:R-:W0:Y:S01]  /*0ac0*/  SHFL.UP PT, R11, R13, 0x10, RZ ;  /* 0x060000000d0b7989 */ /* 0x000e2200000e00ff */
[----:B------:R-:W-:-:S05]  /*0ad0*/  IMAD.IADD R14, R9, 0x1, R10 ;  /* 0x00000001090e7824 */ /* 0x000fca00078e020a */
[----:B------:R-:W1:Y:S01]  /*0ae0*/  SHFL.UP PT, R10, R14, 0x10, RZ ;  /* 0x060000000e0a7989 */ /* 0x000e6200000e00ff */
[----:B------:R-:W-:-:S04]  /*0af0*/  ISETP.NE.AND P0, PT, R14, RZ, PT ;  /* 0x000000ff0e00720c */ /* 0x000fc80003f05270 */
[----:B0-----:R-:W-:Y:S02]  /*0b00*/  SEL R11, R11, RZ, !P0 ;  /* 0x000000ff0b0b7207 */ /* 0x001fe40004000000 */
[----:B------:R-:W-:-:S04]  /*0b10*/  ISETP.GE.AND P0, PT, R5, 0x10, PT ;  /* 0x000000100500780c */ /* 0x000fc80003f06270 */
[----:B-1----:R-:W-:Y:S02]  /*0b20*/  SEL R9, R10, RZ, P0 ;  /* 0x000000ff0a097207 */ /* 0x002fe40000000000 */
[----:B------:R-:W-:Y:S02]  /*0b30*/  SEL R10, R11, RZ, P0 ;  /* 0x000000ff0b0a7207 */ /* 0x000fe40000000000 */
[----:B------:R-:W-:Y:S01]  /*0b40*/  ISETP.NE.AND P0, PT, R5, 0x1f, PT ;  /* 0x0000001f0500780c */ /* 0x000fe20003f05270 */
[----:B------:R-:W-:Y:S02]  /*0b50*/  IMAD.IADD R24, R14, 0x1, R9 ;  /* 0x000000010e187824 */ /* 0x000fe400078e0209 */
[----:B------:R-:W-:-:S10]  /*0b60*/  IMAD.IADD R25, R13, 0x1, R10 ;  /* 0x000000010d197824 */ /* 0x000fd400078e020a */
[----:B------:R-:W-:-:S05]  /*0b70*/  @!P0 LEA R17, R8, UR4, 0x3 ;  /* 0x0000000408118c11 */ /* 0x000fca000f8e18ff */
[----:B------:R-:W-:Y:S01]  /*0b80*/  @!P0 STS.64 [R17], R24 ;  /* 0x0000001811008388 */ /* 0x000fe20000000a00 */
[----:B------:R-:W-:Y:S06]  /*0b90*/  BAR.SYNC.DEFER_BLOCKING 0x0 ;  /* 0x0000000000007b1d */ /* 0x000fec0000010000 */
[----:B------:R-:W-:Y:S04]  /*0ba0*/  SHFL.UP PT, R24, R24, 0x1, RZ ;  /* 0x0420000018187989 */ /* 0x000fe800000e00ff */
[----:B------:R-:W0:Y:S04]  /*0bb0*/  LDS.128 R8, [UR4] ;  /* 0x00000004ff087984 */ /* 0x000e280008000c00 */
[----:B------:R-:W1:Y:S01]  /*0bc0*/  LDS.128 R12, [UR4+0x10] ;  /* 0x00001004ff0c7984 */ /* 0x000e620008000c00 */
[----:B0-----:R-:W-:Y:S01]  /*0bd0*/  ISETP.NE.AND P0, PT, R10, RZ, PT ;  /* 0x000000ff0a00720c */ /* 0x001fe20003f05270 */
[----:B------:R-:W-:-:S03]  /*0be0*/  IMAD.IADD R17, R8, 0x1, R10 ;  /* 0x0000000108117824 */ /* 0x000fc600078e020a */
[----:B------:R-:W-:Y:S02]  /*0bf0*/  SEL R18, R9, RZ, !P0 ;  /* 0x000000ff09127207 */ /* 0x000fe40004000000 */
[----:B-1----:R-:W-:-:S03]  /*0c00*/  ISETP.NE.AND P0, PT, R12, RZ, PT ;  /* 0x000000ff0c00720c */ /* 0x002fc60003f05270 */
[----:B------:R-:W-:Y:S02]  /*0c10*/  IMAD.IADD R18, R11, 0x1, R18 ;  /* 0x000000010b127824 */ /* 0x000fe400078e0212 */
[----:B------:R-:W-:-:S03]  /*0c20*/  IMAD.MOV.U32 R11, RZ, RZ, R16 ;  /* 0x000000ffff0b7224 */ /* 0x000fc600078e0010 */
[----:B------:R-:W-:Y:S02]  /*0c30*/  SEL R20, R18, RZ, !P0 ;  /* 0x000000ff12147207 */ /* 0x000fe40004000000 */
[----:B------:R-:W-:-:S03]  /*0c40*/  SHF.R.U32.HI R27, RZ, 0x5, R11 ;  /* 0x00000005ff1b7819 */ /* 0x000fc6000001160b */
[----:B------:R-:W-:Y:S01]  /*0c50*/  IMAD.IADD R19, R13, 0x1, R20 ;  /* 0x000000010d137824 */ /* 0x000fe200078e0214 */
[----:B------:R-:W-:Y:S01]  /*0c60*/  ISETP.NE.AND P0, PT, R27, 0x2, PT ;  /* 0x000000021b00780c */ /* 0x000fe20003f05270 */
[----:B------:R-:W-:Y:S01]  /*0c70*/  IMAD.IADD R13, R17, 0x1, R12 ;  /* 0x00000001110d7824 */ /* 0x000fe200078e020c */
[----:B------:R-:W-:Y:S02]  /*0c80*/  ISETP.NE.AND P6, PT, R27, 0x6, PT ;  /* 0x000000061b00780c */ /* 0x000fe40003fc5270 */
[----:B------:R-:W-:Y:S02]  /*0c90*/  SEL R16, R17, R8, !P0 ;  /* 0x0000000811107207 */ /* 0x000fe40004000000 */
[----:B------:R-:W-:Y:S02]  /*0ca0*/  SEL R48, R18, R9, !P0 ;  /* 0x0000000912307207 */ /* 0x000fe40004000000 */
[C---:B------:R-:W-:Y:S02]  /*0cb0*/  ISETP.NE.AND P0, PT, R27.reuse, 0x3, PT ;  /* 0x000000031b00780c */ /* 0x040fe40003f05270 */
[----:B------:R-:W-:-:S02]  /*0cc0*/  ISETP.NE.AND P2, PT, R27, 0x7, PT ;  /* 0x000000071b00780c */ /* 0x000fc40003f45270 */
[----:B------:R-:W-:Y:S01]  /*0cd0*/  SEL R9, R13, R16, !P0 ;  /* 0x000000100d097207 */ /* 0x000fe20004000000 */
[C---:B------:R-:W-:Y:S01]  /*0ce0*/  IMAD.IADD R13, R14.reuse, 0x1, R13 ;  /* 0x000000010e0d7824 */ /* 0x040fe200078e020d */
[----:B------:R-:W-:Y:S02]  /*0cf0*/  SEL R48, R19, R48, !P0 ;  /* 0x0000003013307207 */ /* 0x000fe40004000000 */
[----:B------:R-:W-:-:S04]  /*0d00*/  ISETP.NE.AND P0, PT, R14, RZ, PT ;  /* 0x000000ff0e00720c */ /* 0x000fc80003f05270 */
[----:B------:R-:W-:Y:S02]  /*0d10*/  SEL R20, R19, RZ, !P0 ;  /* 0x000000ff13147207 */ /* 0x000fe40004000000 */
[----:B------:R-:W0:Y:S03]  /*0d20*/  LDS.128 R16, [UR4+0x20] ;  /* 0x00002004ff107984 */ /* 0x000e260008000c00 */
[----:B------:R-:W-:Y:S01]  /*0d30*/  IMAD.IADD R15, R15, 0x1, R20 ;  /* 0x000000010f0f7824 */ /* 0x000fe200078e0214 */
[----:B0-----:R-:W-:-:S04]  /*0d40*/  ISETP.NE.AND P0, PT, R16, RZ, PT ;  /* 0x000000ff1000720c */ /* 0x001fc80003f05270 */
[----:B------:R-:W-:Y:S02]  /*0d50*/  SEL R20, R15, RZ, !P0 ;  /* 0x000000ff0f147207 */ /* 0x000fe40004000000 */
[----:B------:R-:W-:-:S03]  /*0d60*/  ISETP.NE.AND P0, PT, R27, 0x4, PT ;  /* 0x000000041b00780c */ /* 0x000fc60003f05270 */
[----:B------:R-:W-:Y:S01]  /*0d70*/  IMAD.IADD R17, R17, 0x1, R20 ;  /* 0x0000000111117824 */ /* 0x000fe200078e0214 */
[----:B------:R-:W-:Y:S02]  /*0d80*/  SEL R48, R15, R48, !P0 ;  /* 0x000000300f307207 */ /* 0x000fe40004000000 */
[C---:B------:R-:W-:Y:S01]  /*0d90*/  SEL R22, R13.reuse, R9, !P0 ;  /* 0x000000090d167207 */ /* 0x040fe20004000000 */
[----:B------:R-:W-:Y:S01]  /*0da0*/  IMAD.IADD R13, R13, 0x1, R16 ;  /* 0x000000010d0d7824 */ /* 0x000fe200078e0210 */
[----:B------:R-:W-:-:S04]  /*0db0*/  ISETP.NE.AND P0, PT, R18, RZ, PT ;  /* 0x000000ff1200720c */ /* 0x000fc80003f05270 */
[----:B------:R-:W-:Y:S02]  /*0dc0*/  SEL R20, R17, RZ, !P0 ;  /* 0x000000ff11147207 */ /* 0x000fe40004000000 */
[----:B------:R-:W-:-:S03]  /*0dd0*/  ISETP.NE.AND P0, PT, R27, 0x5, PT ;  /* 0x000000051b00780c */ /* 0x000fc60003f05270 */
[----:B------:R-:W-:Y:S01]  /*0de0*/  IMAD.IADD R19, R19, 0x1, R20 ;  /* 0x0000000113137824 */ /* 0x000fe200078e0214 */
[----:B------:R-:W-:Y:S02]  /*0df0*/  SEL R9, R13, R22, !P0 ;  /* 0x000000160d097207 */ /* 0x000fe40004000000 */
[----:B------:R-:W0:Y:S01]  /*0e00*/  LDS.128 R20, [UR4+0x30] ;  /* 0x00003004ff147984 */ /* 0x000e220008000c00 */
[----:B------:R-:W-:-:S04]  /*0e10*/  SEL R48, R17, R48, !P0 ;  /* 0x0000003011307207 */ /* 0x000fc80004000000 */
[----:B------:R-:W-:Y:S02]  /*0e20*/  SEL R48, R19, R48, !P6 ;  /* 0x0000003013307207 */ /* 0x000fe40007000000 */
[----:B0-----:R-:W-:-:S04]  /*0e30*/  ISETP.NE.AND P0, PT, R20, RZ, PT ;  /* 0x000000ff1400720c */ /* 0x001fc80003f05270 */
[----:B------:R-:W-:Y:S02]  /*0e40*/  SEL R50, R19, RZ, !P0 ;  /* 0x000000ff13327207 */ /* 0x000fe40004000000 */
[----:B------:R-:W-:-:S03]  /*0e50*/  ISETP.GE.U32.AND P0, PT, R11, 0x20, PT ;  /* 0x000000200b00780c */ /* 0x000fc60003f06070 */
[----:B------:R-:W-:-:S05]  /*0e60*/  IMAD.IADD R21, R21, 0x1, R50 ;  /* 0x0000000115157824 */ /* 0x000fca00078e0232 */
[----:B------:R-:W-:Y:S02]  /*0e70*/  SEL R48, R21, R48, !P2 ;  /* 0x0000003015307207 */ /* 0x000fe40005000000 */
[----:B------:R-:W-:Y:S02]  /*0e80*/  ISETP.NE.AND P2, PT, R5, RZ, PT ;  /* 0x000000ff0500720c */ /* 0x000fe40003f45270 */
[----:B------:R-:W-:Y:S02]  /*0e90*/  SEL R41, R48, RZ, P0 ;  /* 0x000000ff30297207 */ /* 0x000fe40000000000 */
[----:B------:R-:W0:Y:S01]  /*0ea0*/  SHFL.UP PT, R48, R25, 0x1, RZ ;  /* 0x0420000019307989 */ /* 0x000e2200000e00ff */
[----:B------:R-:W-:-:S04]  /*0eb0*/  ISETP.NE.AND P0, PT, R24, RZ, PT ;  /* 0x000000ff1800720c */ /* 0x000fc80003f05270 */
[----:B------:R-:W-:Y:S02]  /*0ec0*/  SEL R15, R41, RZ, !P0 ;  /* 0x000000ff290f7207 */ /* 0x000fe40004000000 */
[----:B------:R-:W-:-:S03]  /*0ed0*/  ISETP.NE.AND P0, PT, R0, RZ, PT ;  /* 0x000000ff0000720c */ /* 0x000fc60003f05270 */
[----:B0-----:R-:W-:Y:S02]  /*0ee0*/  @P2 IMAD.IADD R41, R48, 0x1, R15 ;  /* 0x0000000130292824 */ /* 0x001fe400078e020f */
[----:B------:R-:W-:Y:S01]  /*0ef0*/  IMAD.IADD R15, R18, 0x1, R13 ;  /* 0x00000001120f7824 */ /* 0x000fe200078e020d */
[----:B------:R-:W-:Y:S02]  /*0f00*/  SEL R13, R24, RZ, P2 ;  /* 0x000000ff180d7207 */ /* 0x000fe40001000000 */
[----:B------:R-:W-:Y:S02]  /*0f10*/  SEL R48, R41, RZ, !P0 ;  /* 0x000000ff29307207 */ /* 0x000fe40004000000 */
[----:B------:R-:W-:Y:S02]  /*0f20*/  SEL R9, R15, R9, !P6 ;  /* 0x000000090f097207 */ /* 0x000fe40007000000 */
[----:B------:R-:W-:Y:S01]  /*0f30*/  ISETP.NE.AND P6, PT, R45, RZ, PT ;  /* 0x000000ff2d00720c */ /* 0x000fe20003fc5270 */
[----:B------:R-:W-:Y:S01]  /*0f40*/  IMAD.IADD R5, R47, 0x1, R48 ;  /* 0x000000012f057824 */ /* 0x000fe200078e0230 */
[----:B------:R-:W-:-:S04]  /*0f50*/  ISETP.NE.AND P2, PT, R26, RZ, PT ;  /* 0x000000ff1a00720c */ /* 0x000fc80003f45270 */
[----:B------:R-:W-:-:S05]  /*0f60*/  SEL R48, R5, RZ, !P3 ;  /* 0x000000ff05307207 */ /* 0x000fca0005800000 */
[----:B------:R-:W-:-:S05]  /*0f70*/  IMAD.IADD R7, R7, 0x1, R48 ;  /* 0x0000000107077824 */ /* 0x000fca00078e0230 */
[----:B------:R-:W-:Y:S02]  /*0f80*/  SEL R48, R7, RZ, !P1 ;  /* 0x000000ff07307207 */ /* 0x000fe40004800000 */
[----:B------:R-:W-:-:S03]  /*0f90*/  ISETP.NE.AND P1, PT, R46, RZ, PT ;  /* 0x000000ff2e00720c */ /* 0x000fc60003f25270 */
[----:B------:R-:W-:-:S05]  /*0fa0*/  IMAD.IADD R29, R29, 0x1, R48 ;  /* 0x000000011d1d7824 */ /* 0x000fca00078e0230 */
[----:B------:R-:W-:Y:S02]  /*0fb0*/  SEL R46, R29, RZ, !P6 ;  /* 0x000000ff1d2e7207 */ /* 0x000fe40007000000 */
[----:B------:R-:W-:-:S03]  /*0fc0*/  ISETP.NE.AND P6, PT, R27, 0x7, PT ;  /* 0x000000071b00780c */ /* 0x000fc60003fc5270 */
[----:B------:R-:W-:-:S05]  /*0fd0*/  IMAD.IADD R31, R31, 0x1, R46 ;  /* 0x000000011f1f7824 */ /* 0x000fca00078e022e */
[----:B------:R-:W-:-:S05]  /*0fe0*/  SEL R24, R31, RZ, !P2 ;  /* 0x000000ff1f187207 */ /* 0x000fca0005000000 */
[----:B------:R-:W-:Y:S02]  /*0ff0*/  IMAD.IADD R33, R33, 0x1, R24 ;  /* 0x0000000121217824 */ /* 0x000fe400078e0218 */
[----:B------:R-:W-:Y:S01]  /*1000*/  @!P6 IMAD.IADD R9, R15, 0x1, R20 ;  /* 0x000000010f09e824 */ /* 0x000fe200078e0214 */
[----:B------:R-:W-:Y:S02]  /*1010*/  IADD3 R15, PT, PT, R12, R10, R8 ;  /* 0x0000000a0c0f7210 */ /* 0x000fe40007ffe008 */
[----:B------:R-:W-:Y:S02]  /*1020*/  SEL R24, R33, RZ, !P1 ;  /* 0x000000ff21187207 */ /* 0x000fe40004800000 */
[----:B------:R-:W-:Y:S02]  /*1030*/  IADD3 R15, PT, PT, R16, R14, R15 ;  /* 0x0000000e100f7210 */ /* 0x000fe40007ffe00f */
[----:B------:R-:W-:Y:S01]  /*1040*/  ISETP.GE.U32.AND P6, PT, R11, 0x20, PT ;  /* 0x000000200b00780c */ /* 0x000fe20003fc6070 */
[----:B------:R-:W-:Y:S01]  /*1050*/  IMAD.IADD R35, R35, 0x1, R24 ;  /* 0x0000000123237824 */ /* 0x000fe200078e0218 */
[----:B------:R-:W-:-:S02]  /*1060*/  IADD3 R15, PT, PT, R20, R18, R15 ;  /* 0x00000012140f7210 */ /* 0x000fc40007ffe00f */
[----:B------:R-:W-:Y:S02]  /*1070*/  SEL R48, R9, RZ, P6 ;  /* 0x000000ff09307207 */ /* 0x000fe40003000000 */
[----:B------:R-:W-:Y:S02]  /*1080*/  SEL R26, R35, RZ, !P5 ;  /* 0x000000ff231a7207 */ /* 0x000fe40006800000 */
[----:B------:R-:W-:Y:S01]  /*1090*/  ISETP.NE.AND P5, PT, R22, RZ, PT ;  /* 0x000000ff1600720c */ /* 0x000fe20003fa5270 */
[----:B------:R-:W-:Y:S02]  /*10a0*/  IMAD.IADD R13, R48, 0x1, R13 ;  /* 0x00000001300d7824 */ /* 0x000fe400078e020d */
[----:B------:R-:W-:Y:S01]  /*10b0*/  IMAD.IADD R37, R37, 0x1, R26 ;  /* 0x0000000125257824 */ /* 0x000fe200078e021a */
[----:B------:R-:W-:Y:S01]  /*10c0*/  SEL R24, R21, RZ, !P5 ;  /* 0x000000ff15187207 */ /* 0x000fe20006800000 */
[----:B------:R-:W-:Y:S01]  /*10d0*/  IMAD.IADD R9, R39, 0x1, R13 ;  /* 0x0000000127097824 */ /* 0x000fe200078e020d */
[----:B------:R-:W-:Y:S01]  /*10e0*/  ISETP.NE.AND P5, PT, R11, RZ, PT ;  /* 0x000000ff0b00720c */ /* 0x000fe20003fa5270 */
[----:B------:R-:W-:-:S02]  /*10f0*/  IMAD.IADD R19, R13, 0x1, R0 ;  /* 0x000000010d137824 */ /* 0x000fc400078e0200 */
[----:B------:R-:W-:Y:S02]  /*1100*/  IMAD.IADD R25, R23, 0x1, R24 ;  /* 0x0000000117197824 */ /* 0x000fe400078e0218 */
[----:B------:R-:W-:Y:S01]  /*1110*/  IMAD.IADD R24, R22, 0x1, R15 ;  /* 0x0000000116187824 */ /* 0x000fe200078e020f */
[----:B------:R-:W-:Y:S01]  /*1120*/  SEL R15, R37, RZ, !P4 ;  /* 0x000000ff250f7207 */ /* 0x000fe20006000000 */
[--C-:B------:R-:W-:Y:S02]  /*1130*/  IMAD.IADD R2, R2, 0x1, R13.reuse ;  /* 0x0000000102027824 */ /* 0x100fe400078e020d */
[----:B------:R-:W-:Y:S02]  /*1140*/  IMAD.IADD R42, R42, 0x1, R13 ;  /* 0x000000012a2a7824 */ /* 0x000fe400078e020d */
[----:B------:R-:W-:Y:S02]  /*1150*/  IMAD.IADD R39, R44, 0x1, R15 ;  /* 0x000000012c277824 */ /* 0x000fe400078e020f */
[----:B------:R-:W0:Y:S01]  /*1160*/  @!P5 LDC.64 R46, c[0x0][0x3a8] ;  /* 0x0000ea00ff2edb82 */ /* 0x000e220000000a00 */
[----:B------:R-:W-:-:S02]  /*1170*/  @!P5 IMAD.MOV.U32 R26, RZ, RZ, 0x65 ;  /* 0x00000065ff1ad424 */ /* 0x000fc400078e00ff */
[----:B------:R-:W-:Y:S02]  /*1180*/  @!P5 IMAD.MOV.U32 R27, RZ, RZ, 0x0 ;  /* 0x00000000ff1bd424 */ /* 0x000fe400078e00ff */
[----:B------:R-:W-:Y:S02]  /*1190*/  VIADD R15, R9, 0x1 ;  /* 0x00000001090f7836 */ /* 0x000fe40000000000 */
[----:B------:R-:W-:Y:S01]  /*11a0*/  @!P2 IMAD.MOV R15, RZ, RZ, R9 ;  /* 0x000000ffff0fa224 */ /* 0x000fe200078e0209 */
[----:B------:R-:W-:Y:S01]  /*11b0*/  ISETP.GE.AND P2, PT, R24, 0x101, PT ;  /* 0x000001011800780c */ /* 0x000fe20003f46270 */
[----:B------:R-:W-:Y:S02]  /*11c0*/  VIADD R44, R0, 0x1 ;  /* 0x00000001002c7836 */ /* 0x000fe40000000000 */
[----:B------:R-:W-:Y:S02]  /*11d0*/  @!P3 IMAD.MOV R44, RZ, RZ, R0 ;  /* 0x000000ffff2cb224 */ /* 0x000fe400078e0200 */
[----:B------:R-:W-:-:S02]  /*11e0*/  VIADD R0, R15, 0x1 ;  /* 0x000000010f007836 */ /* 0x000fc40000000000 */
[----:B------:R-:W-:Y:S02]  /*11f0*/  IMAD.IADD R17, R13, 0x1, R44 ;  /* 0x000000010d117824 */ /* 0x000fe400078e022c */
[----:B------:R-:W-:Y:S02]  /*1200*/  IMAD.IADD R43, R43, 0x1, R13 ;  /* 0x000000012b2b7824 */ /* 0x000fe400078e020d */
[----:B------:R-:W-:Y:S01]  /*1210*/  @!P1 IMAD.MOV R0, RZ, RZ, R15 ;  /* 0x000000ffff009224 */ /* 0x000fe200078e020f */
[----:B0-----:R0:W-:Y:S01]  /*1220*/  @!P5 ST.E.128.STRONG.GPU desc[UR12][R46.64+0x200], R24 ;  /* 0x000200182e00d985 */ /* 0x0011e2000c10fd0c */
[----:B------:R-:W-:Y:S05]  /*1230*/  @!P2 BRA `(.L_x_588) ;  /* 0x0000000c0034a947 */ /* 0x000fea0003800000 */
        /* <DEDUP_REMOVED lines=19> */
[----:B------:R-:W-:-:S03]  /*1370*/  ISETP.GE.U32.AND P1, PT, R11, R24, PT ;  /* 0x000000180b00720c */ /* 0x000fc60003f26070 */
[----:B------:R1:W-:Y:S02]  /*1380*/  @P2 STS.64 [R2], R28 ;  /* 0x0000001c02002388 */ /* 0x0003e40000000a00 */
[----:B------:R-:W-:Y:S02]  /*1390*/  @P0 LEA R43, R43, UR4, 0x3 ;  /* 0x000000042b2b0c11 */ /* 0x000fe4000f8e18ff */
[----:B------:R1:W-:Y:S02]  /*13a0*/  @P6 STS.64 [R9], R30 ;  /* 0x0000001e09006388 */ /* 0x0003e40000000a00 */
[----:B------:R-:W-:Y:S02]  /*13b0*/  @P3 LEA R42, R42, UR4, 0x3 ;  /* 0x000000042a2a3c11 */ /* 0x000fe4000f8e18ff */
[----:B------:R1:W-:Y:S04]  /*13c0*/  @P5 STS.64 [R15], R32 ;  /* 0x000000200f005388 */ /* 0x0003e80000000a00 */
[----:B------:R1:W-:Y:S04]  /*13d0*/  @P4 STS.64 [R0], R34 ;  /* 0x0000002200004388 */ /* 0x0003e80000000a00 */
[----:B------:R1:W-:Y:S04]  /*13e0*/  @P3 STS.64 [R42], R36 ;  /* 0x000000242a003388 */ /* 0x0003e80000000a00 */
[----:B------:R1:W-:Y:S01]  /*13f0*/  @P0 STS.64 [R43], R38 ;  /* 0x000000262b000388 */ /* 0x0003e20000000a00 */
[----:B------:R-:W-:Y:S06]  /*1400*/  BAR.SYNC.DEFER_BLOCKING 0x0 ;  /* 0x0000000000007b1d */ /* 0x000fec0000010000 */
[----:B------:R-:W-:Y:S05]  /*1410*/  @P1 EXIT ;  /* 0x000000000000194d */ /* 0x000fea0003800000 */
[----:B------:R-:W-:Y:S01]  /*1420*/  IADD3 R3, PT, PT, R14, R10, R12 ;  /* 0x0000000a0e037210 */ /* 0x000fe20007ffe00c */
[----:B------:R-:W-:Y:S01]  /*1430*/  BSSY.RECONVERGENT B0, `(.L_x_589) ;  /* 0x0000027000007945 */ /* 0x000fe20003800200 */
[----:B-1----:R-:W-:Y:S02]  /*1440*/  LOP3.LUT R0, RZ, R11, RZ, 0x33, !PT ;  /* 0x0000000bff007212 */ /* 0x002fe400078e33ff */
[----:B------:R-:W-:-:S04]  /*1450*/  IADD3 R3, PT, PT, R18, R3, R16 ;  /* 0x0000000312037210 */ /* 0x000fc80007ffe010 */
[----:B------:R-:W-:-:S04]  /*1460*/  IADD3 R3, PT, PT, R22, R3, R20 ;  /* 0x0000000316037210 */ /* 0x000fc80007ffe014 */
[----:B------:R-:W-:-:S04]  /*1470*/  IADD3 R0, PT, PT, R0, R3, R8 ;  /* 0x0000000300007210 */ /* 0x000fc80007ffe008 */
[C---:B------:R-:W-:Y:S02]  /*1480*/  LOP3.LUT R2, R0.reuse, 0x300, RZ, 0xc0, !PT ;  /* 0x0000030000027812 */ /* 0x040fe400078ec0ff */
[----:B------:R-:W-:Y:S02]  /*1490*/  ISETP.GE.U32.AND P1, PT, R0, 0x300, PT ;  /* 0x000003000000780c */ /* 0x000fe40003f26070 */
[----:B------:R-:W-:-:S13]  /*14a0*/  ISETP.NE.AND P0, PT, R2, 0x300, PT ;  /* 0x000003000200780c */ /* 0x000fda0003f05270 */
[----:B------:R-:W-:Y:S05]  /*14b0*/  @!P0 BRA `(.L_x_590) ;  /* 0x0000000000788947 */ /* 0x000fea0003800000 */
[----:B------:R-:W1:Y:S01]  /*14c0*/  LDC.64 R2, c[0x0][0x398] ;  /* 0x0000e600ff027b82 */ /* 0x000e620000000a00 */
[----:B------:R-:W-:Y:S02]  /*14d0*/  LEA.HI R0, R0, 0x1, RZ, 0x18 ;  /* 0x0000000100007811 */ /* 0x000fe400078fc0ff */
[----:B------:R-:W-:-:S03]  /*14e0*/  LEA R7, R11, UR4, 0x3 ;  /* 0x000000040b077c11 */ /* 0x000fc6000f8e18ff */
[C---:B------:R-:W-:Y:S01]  /*14f0*/  IMAD.SHL.U32 R6, R0.reuse, 0x100, RZ ;  /* 0x0000010000067824 */ /* 0x040fe200078e00ff */
[----:B------:R-:W-:Y:S01]  /*1500*/  LOP3.LUT R0, R0, 0x3, RZ, 0xc0, !PT ;  /* 0x0000000300007812 */ /* 0x000fe200078ec0ff */
[----:B------:R-:W2:Y:S03]  /*1510*/  LDC.64 R4, c[0x0][0x390] ;  /* 0x0000e400ff047b82 */ /* 0x000ea60000000a00 */
[----:B------:R-:W-:Y:S01]  /*1520*/  LOP3.LUT R6, R6, 0x300, RZ, 0xc0, !PT ;  /* 0x0000030006067812 */ /* 0x000fe200078ec0ff */
[----:B------:R-:W-:Y:S02]  /*1530*/  IMAD.MOV R0, RZ, RZ, -R0 ;  /* 0x000000ffff007224 */ /* 0x000fe400078e0a00 */
[----:B-1----:R-:W-:-:S04]  /*1540*/  IMAD.WIDE.U32 R2, R11, 0x4, R2 ;  /* 0x000000040b027825 */ /* 0x002fc800078e0002 */
[----:B------:R-:W-:Y:S02]  /*1550*/  IMAD.MOV.U32 R12, RZ, RZ, R2 ;  /* 0x000000ffff0c7224 */ /* 0x000fe400078e0002 */
[----:B------:R-:W-:Y:S02]  /*1560*/  IMAD.MOV.U32 R15, RZ, RZ, R3 ;  /* 0x000000ffff0f7224 */ /* 0x000fe400078e0003 */
[----:B--2---:R-:W-:-:S04]  /*1570*/  IMAD.WIDE.U32 R4, R11, 0x4, R4 ;  /* 0x000000040b047825 */ /* 0x004fc800078e0004 */
[----:B------:R-:W-:Y:S02]  /*1580*/  IMAD.MOV.U32 R10, RZ, RZ, R4 ;  /* 0x000000ffff0a7224 */ /* 0x000fe400078e0004 */
[----:B------:R-:W-:Y:S02]  /*1590*/  IMAD.MOV.U32 R13, RZ, RZ, R5 ;  /* 0x000000ffff0d7224 */ /* 0x000fe400078e0005 */
[----:B------:R-:W-:-:S07]  /*15a0*/  IMAD.IADD R11, R11, 0x1, R6 ;  /* 0x000000010b0b7824 */ /* 0x000fce00078e0206 */
.L_x_591:
[----:B-1----:R1:W2:Y:S01]  /*15b0*/  LDS.64 R8, [R7] ;  /* 0x0000000007087984 */ /* 0x0022a20000000a00 */
[----:B------:R-:W-:Y:S01]  /*15c0*/  IMAD.MOV.U32 R2, RZ, RZ, R10 ;  /* 0x000000ffff027224 */ /* 0x000fe200078e000a */
[----:B------:R-:W-:Y:S01]  /*15d0*/  IADD3 R10, P3, PT, R10, 0x400, RZ ;  /* 0x000004000a0a7810 */ /* 0x000fe20007f7e0ff */
[----:B------:R-:W-:Y:S02]  /*15e0*/  IMAD.MOV.U32 R3, RZ, RZ, R13 ;  /* 0x000000ffff037224 */ /* 0x000fe400078e000d */
[----:B------:R-:W-:Y:S01]  /*15f0*/  IMAD.MOV.U32 R4, RZ, RZ, R12 ;  /* 0x000000ffff047224 */ /* 0x000fe200078e000c */
[----:B------:R-:W-:Y:S01]  /*1600*/  IADD3 R12, P2, PT, R12, 0x400, RZ ;  /* 0x000004000c0c7810 */ /* 0x000fe20007f5e0ff */
[----:B------:R-:W-:Y:S02]  /*1610*/  IMAD.MOV.U32 R5, RZ, RZ, R15 ;  /* 0x000000ffff057224 */ /* 0x000fe400078e000f */
[----:B------:R-:W-:Y:S02]  /*1620*/  VIADD R0, R0, 0x1 ;  /* 0x0000000100007836 */ /* 0x000fe40000000000 */
[----:B-1----:R-:W-:-:S02]  /*1630*/  VIADD R7, R7, 0x800 ;  /* 0x0000080007077836 */ /* 0x002fc40000000000 */
[----:B------:R-:W-:Y:S01]  /*1640*/  IMAD.X R15, RZ, RZ, R15, P2 ;  /* 0x000000ffff0f7224 */ /* 0x000fe200010e060f */
[----:B------:R-:W-:Y:S01]  /*1650*/  ISETP.NE.AND P0, PT, R0, RZ, PT ;  /* 0x000000ff0000720c */ /* 0x000fe20003f05270 */
[----:B------:R-:W-:Y:S01]  /*1660*/  IMAD.X R13, RZ, RZ, R13, P3 ;  /* 0x000000ffff0d7224 */ /* 0x000fe200018e060d */
[----:B--2---:R1:W-:Y:S04]  /*1670*/  STG.E desc[UR12][R2.64], R8 ;  /* 0x0000000802007986 */ /* 0x0043e8000c10190c */
[----:B------:R1:W-:Y:S07]  /*1680*/  STG.E desc[UR12][R4.64], R9 ;  /* 0x0000000904007986 */ /* 0x0003ee000c10190c */
[----:B------:R-:W-:Y:S05]  /*1690*/  @P0 BRA `(.L_x_591) ;  /* 0xfffffffc00c40947 */ /* 0x000fea000383ffff */
.L_x_590:
[----:B------:R-:W-:Y:S05]  /*16a0*/  BSYNC.RECONVERGENT B0 ;  /* 0x0000000000007941 */ /* 0x000fea0003800200 */
.L_x_589:
[----:B------:R-:W-:Y:S05]  /*16b0*/  @!P1 EXIT ;  /* 0x000000000000994d */ /* 0x000fea0003800000 */
[----:B------:R-:W2:Y:S01]  /*16c0*/  LDCU.128 UR8, c[0x0][0x390] ;  /* 0x00007200ff0877ac */ /* 0x000ea20008000c00 */
[----:B------:R-:W-:Y:S01]  /*16d0*/  IMAD.IADD R0, R24, 0x1, -R11 ;  /* 0x0000000118007824 */ /* 0x000fe200078e0a0b */
[----:B------:R-:W-:Y:S01]  /*16e0*/  BSSY.RECONVERGENT B0, `(.L_x_592) ;  /* 0x000004b000007945 */ /* 0x000fe20003800200 */
[----:B-1----:R-:W-:Y:S02]  /*16f0*/  IMAD.MOV.U32 R4, RZ, RZ, 0x800 ;  /* 0x00000800ff047424 */ /* 0x002fe400078e00ff */
[----:B------:R-:W-:Y:S01]  /*1700*/  IMAD.MOV.U32 R5, RZ, RZ, 0x0 ;  /* 0x00000000ff057424 */ /* 0x000fe200078e00ff */
[----:B------:R-:W-:Y:S02]  /*1710*/  ISETP.GT.AND P1, PT, R0, 0xc00, PT ;  /* 0x00000c000000780c */ /* 0x000fe40003f24270 */
[C---:B------:R-:W-:Y:S01]  /*1720*/  LEA R0, R11.reuse, UR4, 0x3 ;  /* 0x000000040b007c11 */ /* 0x040fe2000f8e18ff */
[----:B------:R-:W-:-:S04]  /*1730*/  IMAD.WIDE.U32 R4, R11, 0x4, R4 ;  /* 0x000000040b047825 */ /* 0x000fc800078e0004 */
[----:B------:R-:W-:Y:S01]  /*1740*/  VIADD R0, R0, 0x1000 ;  /* 0x0000100000007836 */ /* 0x000fe20000000000 */
[C---:B--2---:R-:W-:Y:S02]  /*1750*/  IADD3 R2, P0, PT, R4.reuse, UR8, RZ ;  /* 0x0000000804027c10 */ /* 0x044fe4000ff1e0ff */
[----:B------:R-:W-:Y:S02]  /*1760*/  IADD3 R4, P2, PT, R4, UR10, RZ ;  /* 0x0000000a04047c10 */ /* 0x000fe4000ff5e0ff */
[C---:B------:R-:W-:Y:S02]  /*1770*/  IADD3.X R3, PT, PT, R5.reuse, UR9, RZ, P0, !PT ;  /* 0x0000000905037c10 */ /* 0x040fe400087fe4ff */
[----:B------:R-:W-:Y:S02]  /*1780*/  IADD3.X R5, PT, PT, R5, UR11, RZ, P2, !PT ;  /* 0x0000000b05057c10 */ /* 0x000fe400097fe4ff */
[----:B------:R-:W-:Y:S01]  /*1790*/  PLOP3.LUT P0, PT, PT, PT, PT, 0x80, 0x8 ;  /* 0x000000000008781c */ /* 0x000fe20003f0f070 */
[----:B------:R-:W-:-:S12]  /*17a0*/  @!P1 BRA `(.L_x_593) ;  /* 0x0000000000f89947 */ /* 0x000fd80003800000 */
[----:B------:R-:W-:Y:S01]  /*17b0*/  PLOP3.LUT P0, PT, PT, PT, PT, 0x8, 0x80 ;  /* 0x000000000080781c */ /* 0x000fe20003f0e170 */
[----:B------:R-:W-:-:S12]  /*17c0*/  VIADD R10, R24, 0xfffff400 ;  /* 0xfffff400180a7836 */ /* 0x000fd80000000000 */
.L_x_594:
[----:B------:R-:W1:Y:S01]  /*17d0*/  LDS.64 R6, [R0+-0x1000] ;  /* 0xfff0000000067984 */ /* 0x000e620000000a00 */
[----:B------:R-:W-:-:S03]  /*17e0*/  VIADD R11, R11, 0x1000 ;  /* 0x000010000b0b7836 */ /* 0x000fc60000000000 */
[----:B------:R-:W2:Y:S02]  /*17f0*/  LDS.64 R8, [R0+-0x800] ;  /* 0xfff8000000087984 */ /* 0x000ea40000000a00 */
[----:B------:R-:W-:Y:S02]  /*1800*/  ISETP.GE.AND P1, PT, R11, R10, PT ;  /* 0x0000000a0b00720c */ /* 0x000fe40003f26270 */
[----:B------:R-:W3:Y:S04]  /*1810*/  LDS.64 R12, [R0] ;  /* 0x00000000000c7984 */ /* 0x000ee80000000a00 */
[----:B------:R-:W4:Y:S04]  /*1820*/  LDS.64 R14, [R0+0x800] ;  /* 0x00080000000e7984 */ /* 0x000f280000000a00 */
[----:B------:R-:W5:Y:S04]  /*1830*/  LDS.64 R16, [R0+0x1000] ;  /* 0x0010000000107984 */ /* 0x000f680000000a00 */
[----:B------:R-:W5:Y:S04]  /*1840*/  LDS.64 R18, [R0+0x1800] ;  /* 0x0018000000127984 */ /* 0x000f680000000a00 */
[----:B------:R-:W5:Y:S04]  /*1850*/  LDS.64 R20, [R0+0x2000] ;  /* 0x0020000000147984 */ /* 0x000f680000000a00 */
[----:B------:R-:W5:Y:S04]  /*1860*/  LDS.64 R22, [R0+0x2800] ;  /* 0x0028000000167984 */ /* 0x000f680000000a00 */
[----:B0-----:R-:W0:Y:S04]  /*1870*/  LDS.64 R26, [R0+0x3000] ;  /* 0x00300000001a7984 */ /* 0x001e280000000a00 */
[----:B------:R-:W0:Y:S04]  /*1880*/  LDS.64 R28, [R0+0x3800] ;  /* 0x00380000001c7984 */ /* 0x000e280000000a00 */
[----:B------:R-:W0:Y:S04]  /*1890*/  LDS.64 R30, [R0+0x4000] ;  /* 0x00400000001e7984 */ /* 0x000e280000000a00 */
[----:B------:R-:W0:Y:S04]  /*18a0*/  LDS.64 R32, [R0+0x4800] ;  /* 0x0048000000207984 */ /* 0x000e280000000a00 */
[----:B------:R-:W0:Y:S04]  /*18b0*/  LDS.64 R34, [R0+0x5000] ;  /* 0x0050000000227984 */ /* 0x000e280000000a00 */
[----:B------:R-:W0:Y:S04]  /*18c0*/  LDS.64 R36, [R0+0x5800] ;  /* 0x0058000000247984 */ /* 0x000e280000000a00 */
[----:B------:R-:W0:Y:S04]  /*18d0*/  LDS.64 R38, [R0+0x6000] ;  /* 0x0060000000267984 */ /* 0x000e280000000a00 */
[----:B------:R2:W0:Y:S04]  /*18e0*/  LDS.64 R40, [R0+0x6800] ;  /* 0x0068000000287984 */ /* 0x0004280000000a00 */
[----:B-1----:R1:W-:Y:S04]  /*18f0*/  STG.E desc[UR12][R2.64+-0x800], R6 ;  /* 0xfff8000602007986 */ /* 0x0023e8000c10190c */
[----:B------:R4:W-:Y:S01]  /*1900*/  STG.E desc[UR12][R4.64+-0x800], R7 ;  /* 0xfff8000704007986 */ /* 0x0009e2000c10190c */
[----:B--2---:R-:W-:-:S03]  /*1910*/  VIADD R0, R0, 0x8000 ;  /* 0x0000800000007836 */ /* 0x004fc60000000000 */
[----:B------:R2:W-:Y:S04]  /*1920*/  STG.E desc[UR12][R2.64+-0x400], R8 ;  /* 0xfffc000802007986 */ /* 0x0005e8000c10190c */
[----:B------:R5:W-:Y:S01]  /*1930*/  STG.E desc[UR12][R4.64+-0x400], R9 ;  /* 0xfffc000904007986 */ /* 0x000be2000c10190c */
[----:B-1----:R-:W-:-:S03]  /*1940*/  IADD3 R6, P3, PT, R4, 0x4000, RZ ;  /* 0x0000400004067810 */ /* 0x002fc60007f7e0ff */
[----:B---3--:R-:W-:Y:S02]  /*1950*/  STG.E desc[UR12][R2.64], R12 ;  /* 0x0000000c02007986 */ /* 0x008fe4000c10190c */
[----:B----4-:R-:W-:Y:S02]  /*1960*/  IMAD.X R7, RZ, RZ, R5, P3 ;  /* 0x000000ffff077224 */ /* 0x010fe400018e0605 */
[----:B------:R-:W-:Y:S01]  /*1970*/  STG.E desc[UR12][R4.64], R13 ;  /* 0x0000000d04007986 */ /* 0x000fe2000c10190c */
[----:B--2---:R-:W-:-:S03]  /*1980*/  IADD3 R8, P2, PT, R2, 0x4000, RZ ;  /* 0x0000400002087810 */ /* 0x004fc60007f5e0ff */
[----:B------:R-:W-:Y:S02]  /*1990*/  STG.E desc[UR12][R2.64+0x400], R14 ;  /* 0x0004000e02007986 */ /* 0x000fe4000c10190c */
[----:B-----5:R-:W-:Y:S02]  /*19a0*/  IMAD.X R9, RZ, RZ, R3, P2 ;  /* 0x000000ffff097224 */ /* 0x020fe400010e0603 */
        /* <DEDUP_REMOVED lines=9> */
[----:B0-----:R-:W-:Y:S04]  /*1a40*/  STG.E desc[UR12][R2.64+0x1800], R26 ;  /* 0x0018001a02007986 */ /* 0x001fe8000c10190c */
        /* <DEDUP_REMOVED lines=13> */
[----:B------:R0:W-:Y:S04]  /*1b20*/  STG.E desc[UR12][R2.64+0x3400], R40 ;  /* 0x0034002802007986 */ /* 0x0001e8000c10190c */
[----:B------:R1:W-:Y:S01]  /*1b30*/  STG.E desc[UR12][R4.64+0x3400], R41 ;  /* 0x0034002904007986 */ /* 0x0003e2000c10190c */
[----:B0-----:R-:W-:-:S02]  /*1b40*/  IMAD.MOV.U32 R2, RZ, RZ, R8 ;  /* 0x000000ffff027224 */ /* 0x001fc400078e0008 */
[----:B------:R-:W-:Y:S02]  /*1b50*/  IMAD.MOV.U32 R3, RZ, RZ, R9 ;  /* 0x000000ffff037224 */ /* 0x000fe400078e0009 */
[----:B-1----:R-:W-:Y:S02]  /*1b60*/  IMAD.MOV.U32 R4, RZ, RZ, R6 ;  /* 0x000000ffff047224 */ /* 0x002fe400078e0006 */
[----:B------:R-:W-:Y:S01]  /*1b70*/  IMAD.MOV.U32 R5, RZ, RZ, R7 ;  /* 0x000000ffff057224 */ /* 0x000fe200078e0007 */
[----:B------:R-:W-:Y:S06]  /*1b80*/  @!P1 BRA `(.L_x_594) ;  /* 0xfffffffc00109947 */ /* 0x000fec000383ffff */
.L_x_593:
[----:B------:R-:W-:Y:S05]  /*1b90*/  BSYNC.RECONVERGENT B0 ;  /* 0x0000000000007941 */ /* 0x000fea0003800200 */
.L_x_592:
[----:B------:R-:W-:Y:S01]  /*1ba0*/  IMAD.IADD R6, R24, 0x1, -R11 ;  /* 0x0000000118067824 */ /* 0x000fe200078e0a0b */
[----:B------:R-:W-:Y:S04]  /*1bb0*/  BSSY.RECONVERGENT B0, `(.L_x_595) ;  /* 0x0000026000007945 */ /* 0x000fe80003800200 */
[----:B------:R-:W-:-:S13]  /*1bc0*/  ISETP.GT.AND P1, PT, R6, 0x400, PT ;  /* 0x000004000600780c */ /* 0x000fda0003f24270 */
[----:B------:R-:W-:Y:S05]  /*1bd0*/  @!P1 BRA `(.L_x_596) ;  /* 0x00000000008c9947 */ /* 0x000fea0003800000 */
[----:B------:R-:W1:Y:S01]  /*1be0*/  LDS.64 R6, [R0+-0x1000] ;  /* 0xfff0000000067984 */ /* 0x000e620000000a00 */
[----:B------:R-:W-:Y:S01]  /*1bf0*/  PLOP3.LUT P0, PT, PT, PT, PT, 0x8, 0x80 ;  /* 0x000000000080781c */ /* 0x000fe20003f0e170 */
[----:B------:R-:W-:Y:S02]  /*1c00*/  VIADD R11, R11, 0x800 ;  /* 0x000008000b0b7836 */ /* 0x000fe40000000000 */
[----:B------:R-:W2:Y:S04]  /*1c10*/  LDS.64 R8, [R0+-0x800] ;  /* 0xfff8000000087984 */ /* 0x000ea80000000a00 */
[----:B------:R-:W3:Y:S04]  /*1c20*/  LDS.64 R12, [R0] ;  /* 0x00000000000c7984 */ /* 0x000ee80000000a00 */
[----:B------:R-:W4:Y:S04]  /*1c30*/  LDS.64 R14, [R0+0x800] ;  /* 0x00080000000e7984 */ /* 0x000f280000000a00 */
[----:B------:R-:W5:Y:S04]  /*1c40*/  LDS.64 R16, [R0+0x1000] ;  /* 0x0010000000107984 */ /* 0x000f680000000a00 */
[----:B------:R-:W0:Y:S04]  /*1c50*/  LDS.64 R18, [R0+0x1800] ;  /* 0x0018000000127984 */ /* 0x000e280000000a00 */
[----:B------:R-:W0:Y:S04]  /*1c60*/  LDS.64 R20, [R0+0x2000] ;  /* 0x0020000000147984 */ /* 0x000e280000000a00 */
[----:B------:R1:W0:Y:S02]  /*1c70*/  LDS.64 R22, [R0+0x2800] ;  /* 0x0028000000167984 */ /* 0x0002240000000a00 */
[----:B-1----:R-:W-:-:S02]  /*1c80*/  VIADD R0, R0, 0x4000 ;  /* 0x0000400000007836 */ /* 0x002fc40000000000 */
[----:B------:R1:W-:Y:S04]  /*1c90*/  STG.E desc[UR12][R2.64+-0x800], R6 ;  /* 0xfff8000602007986 */ /* 0x0003e8000c10190c */
[----:B------:R4:W-:Y:S04]  /*1ca0*/  STG.E desc[UR12][R4.64+-0x800], R7 ;  /* 0xfff8000704007986 */ /* 0x0009e8000c10190c */
[----:B--2---:R2:W-:Y:S04]  /*1cb0*/  STG.E desc[UR12][R2.64+-0x400], R8 ;  /* 0xfffc000802007986 */ /* 0x0045e8000c10190c */
        /* <DEDUP_REMOVED lines=11> */
[----:B0-----:R-:W-:Y:S04]  /*1d70*/  STG.E desc[UR12][R2.64+0xc00], R18 ;  /* 0x000c001202007986 */ /* 0x001fe8000c10190c */
        /* <DEDUP_REMOVED lines=8> */
[----:B------:R-:W-:-:S07]  /*1e00*/  IMAD.MOV.U32 R5, RZ, RZ, R7 ;  /* 0x000000ffff057224 */ /* 0x000fce00078e0007 */
.L_x_596:
[----:B------:R-:W-:Y:S05]  /*1e10*/  BSYNC.RECONVERGENT B0 ;  /* 0x0000000000007941 */ /* 0x000fea0003800200 */
.L_x_595:
[----:B------:R-:W-:-:S13]  /*1e20*/  ISETP.LT.OR P0, PT, R11, R24, P0 ;  /* 0x000000180b00720c */ /* 0x000fda0000701670 */
[----:B------:R-:W-:Y:S05]  /*1e30*/  @!P0 EXIT ;  /* 0x000000000000894d */ /* 0x000fea0003800000 */
[----:B------:R-:W1:Y:S04]  /*1e40*/  LDS.64 R6, [R0+-0x1000] ;  /* 0xfff0000000067984 */ /* 0x000e680000000a00 */
[----:B------:R-:W2:Y:S04]  /*1e50*/  LDS.64 R8, [R0+-0x800] ;  /* 0xfff8000000087984 */ /* 0x000ea80000000a00 */
[----:B------:R-:W3:Y:S04]  /*1e60*/  LDS.64 R10, [R0] ;  /* 0x00000000000a7984 */ /* 0x000ee80000000a00 */
[----:B------:R-:W4:Y:S04]  /*1e70*/  LDS.64 R12, [R0+0x800] ;  /* 0x00080000000c7984 */ /* 0x000f280000000a00 */
[----:B-1----:R-:W-:Y:S04]  /*1e80*/  STG.E desc[UR12][R2.64+-0x800], R6 ;  /* 0xfff8000602007986 */ /* 0x002fe8000c10190c */
[----:B------:R-:W-:Y:S04]  /*1e90*/  STG.E desc[UR12][R4.64+-0x800], R7 ;  /* 0xfff8000704007986 */ /* 0x000fe8000c10190c */
[----:B--2---:R-:W-:Y:S04]  /*1ea0*/  STG.E desc[UR12][R2.64+-0x400], R8 ;  /* 0xfffc000802007986 */ /* 0x004fe8000c10190c */
[----:B------:R-:W-:Y:S04]  /*1eb0*/  STG.E desc[UR12][R4.64+-0x400], R9 ;  /* 0xfffc000904007986 */ /* 0x000fe8000c10190c */
[----:B---3--:R-:W-:Y:S04]  /*1ec0*/  STG.E desc[UR12][R2.64], R10 ;  /* 0x0000000a02007986 */ /* 0x008fe8000c10190c */
[----:B------:R-:W-:Y:S04]  /*1ed0*/  STG.E desc[UR12][R4.64], R11 ;  /* 0x0000000b04007986 */ /* 0x000fe8000c10190c */
[----:B----4-:R-:W-:Y:S04]  /*1ee0*/  STG.E desc[UR12][R2.64+0x400], R12 ;  /* 0x0004000c02007986 */ /* 0x010fe8000c10190c */
[----:B------:R-:W-:Y:S01]  /*1ef0*/  STG.E desc[UR12][R4.64+0x400], R13 ;  /* 0x0004000d04007986 */ /* 0x000fe2000c10190c */
[----:B------:R-:W-:Y:S05]  /*1f00*/  EXIT ;  /* 0x000000000000794d */ /* 0x000fea0003800000 */
.L_x_588:
[----:B------:R-:W1:Y:S01]  /*1f10*/  LDC.64 R44, c[0x0][0x390] ;  /* 0x0000e400ff2c7b82 */ /* 0x000e620000000a00 */
[----:B------:R-:W-:Y:S02]  /*1f20*/  ISETP.NE.AND P1, PT, R4, R6, PT ;  /* 0x000000060400720c */ /* 0x000fe40003f25270 */
[----:B------:R-:W-:Y:S02]  /*1f30*/  ISETP.NE.AND P2, PT, R6, R28, PT ;  /* 0x0000001c0600720c */ /* 0x000fe40003f45270 */
[----:B------:R-:W-:Y:S02]  /*1f40*/  ISETP.NE.AND P3, PT, R34, R36, PT ;  /* 0x000000242200720c */ /* 0x000fe40003f65270 */
[----:B------:R-:W-:Y:S01]  /*1f50*/  ISETP.NE.AND P4, PT, R36, R38, PT ;  /* 0x000000262400720c */ /* 0x000fe20003f85270 */
[----:B0-----:R-:W0:Y:S01]  /*1f60*/  LDC.64 R26, c[0x0][0x398] ;  /* 0x0000e600ff1a7b82 */ /* 0x001e220000000a00 */
[----:B------:R-:W-:-:S07]  /*1f70*/  ISETP.NE.AND P5, PT, R38, R3, PT ;  /* 0x000000032600720c */ /* 0x000fce0003fa5270 */
[----:B------:R-:W2:Y:S08]  /*1f80*/  LDC.64 R24, c[0x0][0x390] ;  /* 0x0000e400ff187b82 */ /* 0x000eb00000000a00 */
[----:B------:R-:W3:Y:S01]  /*1f90*/  LDC.64 R20, c[0x0][0x390] ;  /* 0x0000e400ff147b82 */ /* 0x000ee20000000a00 */
[----:B-1----:R-:W-:-:S05]  /*1fa0*/  @P0 IMAD.WIDE R44, R13, 0x4, R44 ;  /* 0x000000040d2c0825 */ /* 0x002fca00078e022c */
[----:B------:R-:W-:Y:S02]  /*1fb0*/  @P0 STG.E desc[UR12][R44.64], R40 ;  /* 0x000000282c000986 */ /* 0x000fe4000c10190c */
[----:B------:R-:W1:Y:S01]  /*1fc0*/  LDC.64 R22, c[0x0][0x398] ;  /* 0x0000e600ff167b82 */ /* 0x000e620000000a00 */
[----:B0-----:R-:W-:-:S05]  /*1fd0*/  @P0 IMAD.WIDE R26, R13, 0x4, R26 ;  /* 0x000000040d1a0825 */ /* 0x001fca00078e021a */
[----:B------:R-:W-:Y:S01]  /*1fe0*/  @P0 STG.E desc[UR12][R26.64], R41 ;  /* 0x000000291a000986 */ /* 0x000fe2000c10190c */
[----:B------:R-:W-:Y:S01]  /*1ff0*/  ISETP.NE.AND P0, PT, R28, R30, PT ;  /* 0x0000001e1c00720c */ /* 0x000fe20003f05270 */
[----:B------:R-:W0:Y:S01]  /*2000*/  LDC.64 R10, c[0x0][0x398] ;  /* 0x0000e600ff0a7b82 */ /* 0x000e220000000a00 */
[----:B--2---:R-:W-:-:S05]  /*2010*/  @P1 IMAD.WIDE R24, R19, 0x4, R24 ;  /* 0x0000000413181825 */ /* 0x004fca00078e0218 */
[----:B------:R2:W-:Y:S01]  /*2020*/  @P1 STG.E desc[UR12][R24.64], R4 ;  /* 0x0000000418001986 */ /* 0x0005e2000c10190c */
[C---:B---3--:R-:W-:Y:S01]  /*2030*/  @P2 IMAD.WIDE R20, R17.reuse, 0x4, R20 ;  /* 0x0000000411142825 */ /* 0x048fe200078e0214 */
[----:B------:R-:W3:Y:S03]  /*2040*/  LDC.64 R12, c[0x0][0x390] ;  /* 0x0000e400ff0c7b82 */ /* 0x000ee60000000a00 */
[----:B-1----:R-:W-:-:S05]  /*2050*/  @P2 IMAD.WIDE R50, R17, 0x4, R22 ;  /* 0x0000000411322825 */ /* 0x002fca00078e0216 */
[----:B------:R-:W1:Y:S01]  /*2060*/  LDC.64 R46, c[0x0][0x390] ;  /* 0x0000e400ff2e7b82 */ /* 0x000e620000000a00 */
[----:B0-----:R-:W-:-:S07]  /*2070*/  @P1 IMAD.WIDE R10, R19, 0x4, R10 ;  /* 0x00000004130a1825 */ /* 0x001fce00078e020a */
[----:B------:R-:W0:Y:S01]  /*2080*/  LDC.64 R16, c[0x0][0x398] ;  /* 0x0000e600ff107b82 */ /* 0x000e220000000a00 */
[----:B------:R4:W-:Y:S01]  /*2090*/  @P1 STG.E desc[UR12][R10.64], R5 ;  /* 0x000000050a001986 */ /* 0x0009e2000c10190c */
[----:B------:R-:W-:-:S06]  /*20a0*/  ISETP.NE.AND P1, PT, R30, R32, PT ;  /* 0x000000201e00720c */ /* 0x000fcc0003f25270 */
[----:B------:R-:W5:Y:S01]  /*20b0*/  LDC.64 R22, c[0x0][0x398] ;  /* 0x0000e600ff167b82 */ /* 0x000f620000000a00 */
[----:B------:R4:W-:Y:S01]  /*20c0*/  @P2 STG.E desc[UR12][R20.64], R6 ;  /* 0x0000000614002986 */ /* 0x0009e2000c10190c */
[----:B---3--:R-:W-:-:S03]  /*20d0*/  @P0 IMAD.WIDE R12, R2, 0x4, R12 ;  /* 0x00000004020c0825 */ /* 0x008fc600078e020c */
[----:B------:R4:W-:Y:S01]  /*20e0*/  @P2 STG.E desc[UR12][R50.64], R7 ;  /* 0x0000000732002986 */ /* 0x0009e2000c10190c */
[----:B------:R-:W-:Y:S02]  /*20f0*/  ISETP.NE.AND P2, PT, R32, R34, PT ;  /* 0x000000222000720c */ /* 0x000fe40003f45270 */
[----:B------:R-:W3:Y:S01]  /*2100*/  LDC.64 R18, c[0x0][0x390] ;  /* 0x0000e400ff127b82 */ /* 0x000ee20000000a00 */
[----:B------:R4:W-:Y:S01]  /*2110*/  @P0 STG.E desc[UR12][R12.64], R28 ;  /* 0x0000001c0c000986 */ /* 0x0009e2000c10190c */
[----:B-1----:R-:W-:-:S06]  /*2120*/  @P1 IMAD.WIDE R46, R9, 0x4, R46 ;  /* 0x00000004092e1825 */ /* 0x002fcc00078e022e */
[----:B------:R-:W1:Y:S01]  /*2130*/  LDC.64 R48, c[0x0][0x398] ;  /* 0x0000e600ff307b82 */ /* 0x000e620000000a00 */
[----:B0-----:R-:W-:-:S05]  /*2140*/  @P0 IMAD.WIDE R16, R2, 0x4, R16 ;  /* 0x0000000402100825 */ /* 0x001fca00078e0210 */
[----:B------:R4:W-:Y:S02]  /*2150*/  @P0 STG.E desc[UR12][R16.64], R29 ;  /* 0x0000001d10000986 */ /* 0x0009e4000c10190c */
[----:B--2---:R-:W0:Y:S01]  /*2160*/  LDC.64 R24, c[0x0][0x390] ;  /* 0x0000e400ff187b82 */ /* 0x004e220000000a00 */
[----:B-----5:R-:W-:Y:S01]  /*2170*/  @P1 IMAD.WIDE R22, R9, 0x4, R22 ;  /* 0x0000000409161825 */ /* 0x020fe200078e0216 */
[----:B------:R4:W-:Y:S04]  /*2180*/  @P1 STG.E desc[UR12][R46.64], R30 ;  /* 0x0000001e2e001986 */ /* 0x0009e8000c10190c */
[----:B------:R4:W-:Y:S02]  /*2190*/  @P1 STG.E desc[UR12][R22.64], R31 ;  /* 0x0000001f16001986 */ /* 0x0009e4000c10190c */
[----:B------:R-:W2:Y:S01]  /*21a0*/  LDC.64 R26, c[0x0][0x398] ;  /* 0x0000e600ff1a7b82 */ /* 0x000ea20000000a00 */
[----:B---3--:R-:W-:-:S05]  /*21b0*/  @P2 IMAD.WIDE R18, R15, 0x4, R18 ;  /* 0x000000040f122825 */ /* 0x008fca00078e0212 */
[----:B------:R4:W-:Y:S02]  /*21c0*/  @P2 STG.E desc[UR12][R18.64], R32 ;  /* 0x0000002012002986 */ /* 0x0009e4000c10190c */
[----:B------:R-:W3:Y:S01]  /*21d0*/  LDC.64 R40, c[0x0][0x390] ;  /* 0x0000e400ff287b82 */ /* 0x000ee20000000a00 */
[----:B-1----:R-:W-:-:S05]  /*21e0*/  @P2 IMAD.WIDE R48, R15, 0x4, R48 ;  /* 0x000000040f302825 */ /* 0x002fca00078e0230 */
[----:B------:R4:W-:Y:S02]  /*21f0*/  @P2 STG.E desc[UR12][R48.64], R33 ;  /* 0x0000002130002986 */ /* 0x0009e4000c10190c */
[----:B------:R-:W1:Y:S01]  /*2200*/  LDC.64 R44, c[0x0][0x398] ;  /* 0x0000e600ff2c7b82 */ /* 0x000e620000000a00 */
[----:B0-----:R-:W-:-:S05]  /*2210*/  @P3 IMAD.WIDE R24, R0, 0x4, R24 ;  /* 0x0000000400183825 */ /* 0x001fca00078e0218 */
[----:B------:R4:W-:Y:S01]  /*2220*/  @P3 STG.E desc[UR12][R24.64], R34 ;  /* 0x0000002218003986 */ /* 0x0009e2000c10190c */
[----:B--2---:R-:W-:-:S05]  /*2230*/  @P3 IMAD.WIDE R26, R0, 0x4, R26 ;  /* 0x00000004001a3825 */ /* 0x004fca00078e021a */
[----:B------:R4:W-:Y:S01]  /*2240*/  @P3 STG.E desc[UR12][R26.64], R35 ;  /* 0x000000231a003986 */ /* 0x0009e2000c10190c */
[----:B---3--:R-:W-:-:S05]  /*2250*/  @P4 IMAD.WIDE R40, R42, 0x4, R40 ;  /* 0x000000042a284825 */ /* 0x008fca00078e0228 */
[----:B------:R4:W-:Y:S01]  /*2260*/  @P4 STG.E desc[UR12][R40.64], R36 ;  /* 0x0000002428004986 */ /* 0x0009e2000c10190c */
[----:B-1----:R-:W-:-:S05]  /*2270*/  @P4 IMAD.WIDE R44, R42, 0x4, R44 ;  /* 0x000000042a2c4825 */ /* 0x002fca00078e022c */
[----:B------:R4:W-:Y:S01]  /*2280*/  @P4 STG.E desc[UR12][R44.64], R37 ;  /* 0x000000252c004986 */ /* 0x0009e2000c10190c */
[----:B------:R-:W-:Y:S05]  /*2290*/  @!P5 EXIT ;  /* 0x000000000000d94d */ /* 0x000fea0003800000 */
[----:B------:R-:W0:Y:S08]  /*22a0*/  LDC.64 R2, c[0x0][0x390] ;  /* 0x0000e400ff027b82 */ /* 0x000e300000000a00 */
[----:B----4-:R-:W1:Y:S01]  /*22b0*/  LDC.64 R4, c[0x0][0x398] ;  /* 0x0000e600ff047b82 */ /* 0x010e620000000a00 */
[----:B0-----:R-:W-:-:S05]  /*22c0*/  IMAD.WIDE R2, R43, 0x4, R2 ;  /* 0x000000042b027825 */ /* 0x001fca00078e0202 */
[----:B------:R-:W-:Y:S01]  /*22d0*/  STG.E desc[UR12][R2.64], R38 ;  /* 0x0000002602007986 */ /* 0x000fe2000c10190c */
[----:B-1----:R-:W-:-:S05]  /*22e0*/  IMAD.WIDE R4, R43, 0x4, R4 ;  /* 0x000000042b047825 */ /* 0x002fca00078e0204 */
[----:B------:R-:W-:Y:S01]  /*22f0*/  STG.E desc[UR12][R4.64], R39 ;  /* 0x0000002704007986 */ /* 0x000fe2000c10190c */
[----:B------:R-:W-:Y:S05]  /*2300*/  EXIT ;  /* 0x000000000000794d */ /* 0x000fea0003800000 */
.L_x_587:
        /* <DEDUP_REMOVED lines=16> */
[----:B------:R-:W5:Y:S01]  /*2410*/  LDG.E.CONSTANT R18, desc[UR12][R6.64+0x400] ;  /* 0x0004000c06127981 */ /* 0x000f62000c1e9900 */
        /* <DEDUP_REMOVED lines=10> */
[----:B------:R-:W-:Y:S01]  /*24c0*/  ISETP.NE.AND P0, PT, R0, RZ, PT ;  /* 0x000000ff0000720c */ /* 0x000fe20003f05270 */
[----:B------:R-:W-:-:S12]  /*24d0*/  IMAD.MOV.U32 R34, RZ, RZ, RZ ;  /* 0x000000ffff227224 */ /* 0x000fd800078e00ff */
[----:B------:R-:W-:-:S05]  /*24e0*/  @!P0 IMAD.WIDE.U32 R2, R4, 0x4, R2 ;  /* 0x0000000404028825 */ /* 0x000fca00078e0002 */
[----:B------:R1:W2:Y:S01]  /*24f0*/  @!P0 LDG.E.CONSTANT R34, desc[UR12][R2.64+-0x4] ;  /* 0xfffffc0c02228981 */ /* 0x0002a2000c1e9900 */
        /* <DEDUP_REMOVED lines=9> */
[----:B---3--:R-:W-:Y:S04]  /*2590*/  STS [R19], R10 ;  /* 0x0000000a13007388 */ /* 0x008fe80000000800 */
[----:B----4-:R-:W-:Y:S04]  /*25a0*/  STS [R19+0x80], R11 ;  /* 0x0000800b13007388 */ /* 0x010fe80000000800 */
[----:B-----5:R-:W-:Y:S04]  /*25b0*/  STS [R19+0x100], R12 ;  /* 0x0001000c13007388 */ /* 0x020fe80000000800 */
[----:B------:R0:W-:Y:S04]  /*25c0*/  STS [R19+0x180], R13 ;  /* 0x0001800d13007388 */ /* 0x0001e80000000800 */
[----:B------:R-:W-:Y:S04]  /*25d0*/  STS [R19+0x200], R14 ;  /* 0x0002000e13007388 */ /* 0x000fe80000000800 */
[----:B------:R-:W-:Y:S01]  /*25e0*/  STS [R19+0x280], R15 ;  /* 0x0002800f13007388 */ /* 0x000fe20000000800 */
[----:B0-----:R-:W-:-:S03]  /*25f0*/  IMAD.MOV.U32 R13, RZ, RZ, 0x2 ;  /* 0x00000002ff0d7424 */ /* 0x001fc600078e00ff */
[----:B------:R0:W-:Y:S04]  /*2600*/  STS [R19+0x300], R16 ;  /* 0x0003001013007388 */ /* 0x0001e80000000800 */
[----:B------:R-:W-:Y:S04]  /*2610*/  STS [R19+0x380], R17 ;  /* 0x0003801113007388 */ /* 0x000fe80000000800 */
[----:B------:R-:W-:Y:S01]  /*2620*/  STS [R19+0x400], R18 ;  /* 0x0004001213007388 */ /* 0x000fe20000000800 */
[----:B------:R-:W-:-:S03]  /*2630*/  NOP ;  /* 0x0000000000007918 */ /* 0x000fc60000000000 */
[----:B------:R-:W-:Y:S01]  /*2640*/  LDS R37, [R20+0x20] ;  /* 0x0000200014257984 */ /* 0x000fe20000000800 */
[----:B0-----:R-:W-:-:S03]  /*2650*/  LEA R16, R0, UR4, 0x2 ;  /* 0x0000000400107c11 */ /* 0x001fc6000f8e10ff */
[----:B------:R-:W-:Y:S04]  /*2660*/  LDS R32, [R20] ;  /* 0x0000000014207984 */ /* 0x000fe80000000800 */
[----:B------:R-:W0:Y:S04]  /*2670*/  LDS R30, [R20+0x4] ;  /* 0x00000400141e7984 */ /* 0x000e280000000800 */
[----:B------:R-:W1:Y:S04]  /*2680*/  LDS R28, [R20+0x8] ;  /* 0x00000800141c7984 */ /* 0x000e680000000800 */
[----:B------:R-:W3:Y:S04]  /*2690*/  LDS R10, [R20+0xc] ;  /* 0x00000c00140a7984 */ /* 0x000ee80000000800 */
[----:B------:R-:W-:Y:S04]  /*26a0*/  LDS R8, [R20+0x10] ;  /* 0x0000100014087984 */ /* 0x000fe80000000800 */
[----:B------:R-:W-:Y:S04]  /*26b0*/  LDS R6, [R20+0x14] ;  /* 0x0000140014067984 */ /* 0x000fe80000000800 */
[----:B------:R-:W-:Y:S04]  /*26c0*/  LDS R4, [R20+0x18] ;  /* 0x0000180014047984 */ /* 0x000fe80000000800 */
[----:B------:R-:W-:Y:S01]  /*26d0*/  LDS R2, [R20+0x1c] ;  /* 0x00001c0014027984 */ /* 0x000fe20000000800 */
[----:B------:R-:W-:Y:S01]  /*26e0*/  BAR.SYNC.DEFER_BLOCKING 0x0 ;  /* 0x0000000000007b1d */ /* 0x000fe20000010000 */
[----:B0-----:R-:W-:-:S02]  /*26f0*/  ISETP.NE.AND P2, PT, R32, R30, PT ;  /* 0x0000001e2000720c */ /* 0x001fc40003f45270 */
[----:B-1----:R-:W-:Y:S02]  /*2700*/  ISETP.NE.AND P3, PT, R30, R28, PT ;  /* 0x0000001c1e00720c */ /* 0x002fe40003f65270 */
[----:B---3--:R-:W-:Y:S01]  /*2710*/  ISETP.NE.AND P4, PT, R28, R10, PT ;  /* 0x0000000a1c00720c */ /* 0x008fe20003f85270 */
[----:B--2---:R-:W-:Y:S04]  /*2720*/  STS [R19], R22 ;  /* 0x0000001613007388 */ /* 0x004fe80000000800 */
        /* <DEDUP_REMOVED lines=13> */
[----:B------:R-:W4:Y:S04]  /*2800*/  LDS R9, [R20+0x10] ;  /* 0x0000100014097984 */ /* 0x000f280000000800 */
        /* <DEDUP_REMOVED lines=13> */
[----:B------:R-:W0:Y:S01]  /*28e0*/  @P0 LDS R34, [R16+0x478] ;  /* 0x0004780010220984 */ /* 0x000e220000000800 */
[----:B------:R-:W-:-:S04]  /*28f0*/  ISETP.NE.AND P0, PT, R10, R8, PT ;  /* 0x000000080a00720c */ /* 0x000fc80003f05270 */
[----:B------:R-:W-:-:S05]  /*2900*/  SEL R14, R14, RZ, !P0 ;  /* 0x000000ff0e0e7207 */ /* 0x000fca0004000000 */
[----:B----4-:R-:W-:Y:S01]  /*2910*/  IMAD.IADD R14, R9, 0x1, R14 ;  /* 0x00000001090e7824 */ /* 0x010fe200078e020e */
[----:B0-----:R-:W-:-:S04]  /*2920*/  ISETP.NE.AND P1, PT, R34, R32, PT ;  /* 0x000000202200720c */ /* 0x001fc80003f25270 */
[----:B------:R-:W-:-:S09]  /*2930*/  SEL R15, RZ, 0x1, !P1 ;  /* 0x00000001ff0f7807 */ /* 0x000fd20004800000 */
[----:B------:R-:W-:Y:S01]  /*2940*/  @!P1 IMAD.MOV R13, RZ, RZ, 0x1 ;  /* 0x00000001ff0d9424 */ /* 0x000fe200078e02ff */
[----:B------:R-:W-:Y:S01]  /*2950*/  ISETP.NE.AND P1, PT, R8, R6, PT ;  /* 0x000000060800720c */ /* 0x000fe20003f25270 */
[----:B------:R-:W-:Y:S01]  /*2960*/  @!P2 IMAD.MOV R13, RZ, RZ, R15 ;  /* 0x000000ffff0da224 */ /* 0x000fe200078e020f */
[----:B------:R-:W-:Y:S02]  /*2970*/  ISETP.NE.AND P2, PT, R6, R4, PT ;  /* 0x000000040600720c */ /* 0x000fe40003f45270 */
[----:B------:R-:W-:Y:S01]  /*2980*/  SEL R14, R14, RZ, !P1 ;  /* 0x000000ff0e0e7207 */ /* 0x000fe20004800000 */
[----:B------:R-:W-:Y:S02]  /*2990*/  VIADD R15, R13, 0x1 ;  /* 0x000000010d0f7836 */ /* 0x000fe40000000000 */
[----:B------:R-:W-:Y:S01]  /*29a0*/  @!P3 IMAD.MOV R15, RZ, RZ, R13 ;  /* 0x000000ffff0fb224 */ /* 0x000fe200078e020d */
[----:B------:R-:W-:Y:S01]  /*29b0*/  ISETP.NE.AND P3, PT, R4, R2, PT ;  /* 0x000000020400720c */ /* 0x000fe20003f65270 */
[----:B------:R-:W-:-:S02]  /*29c0*/  IMAD.IADD R14, R7, 0x1, R14 ;  /* 0x00000001070e7824 */ /* 0x000fc400078e020e */
[----:B------:R-:W-:Y:S02]  /*29d0*/  VIADD R13, R15, 0x1 ;  /* 0x000000010f0d7836 */ /* 0x000fe40000000000 */
[----:B------:R-:W-:Y:S01]  /*29e0*/  @!P4 IMAD.MOV R13, RZ, RZ, R15 ;  /* 0x000000ffff0dc224 */ /* 0x000fe200078e020f */
[----:B------:R-:W-:Y:S02]  /*29f0*/  SEL R14, R14, RZ, !P2 ;  /* 0x000000ff0e0e7207 */ /* 0x000fe40005000000 */
[----:B------:R-:W-:Y:S01]  /*2a00*/  ISETP.NE.AND P4, PT, R45, 0x5, PT ;  /* 0x000000052d00780c */ /* 0x000fe20003f85270 */
[----:B------:R-:W-:Y:S02]  /*2a10*/  VIADD R15, R13, 0x1 ;  /* 0x000000010d0f7836 */ /* 0x000fe40000000000 */
[----:B------:R-:W-:Y:S02]  /*2a20*/  IMAD.IADD R14, R5, 0x1, R14 ;  /* 0x00000001050e7824 */ /* 0x000fe400078e020e */
[----:B------:R-:W-:Y:S01]  /*2a30*/  @!P0 IMAD.MOV R15, RZ, RZ, R13 ;  /* 0x000000ffff0f8224 */ /* 0x000fe200078e020d */
[----:B------:R-:W-:-:S02]  /*2a40*/  ISETP.NE.AND P0, PT, R2, R37, PT ;  /* 0x000000250200720c */ /* 0x000fc40003f05270 */
[----:B------:R-:W-:Y:S01]  /*2a50*/  SEL R14, R14, RZ, !P3 ;  /* 0x000000ff0e0e7207 */ /* 0x000fe20005800000 */
[----:B------:R-:W-:Y:S02]  /*2a60*/  VIADD R16, R15, 0x1 ;  /* 0x000000010f107836 */ /* 0x000fe40000000000 */
[----:B------:R-:W-:Y:S01]  /*2a70*/  @!P1 IMAD.MOV R16, RZ, RZ, R15 ;  /* 0x000000ffff109224 */ /* 0x000fe200078e020f */
[----:B------:R-:W-:Y:S01]  /*2a80*/  ISETP.GE.AND P1, PT, R36, 0x1, PT ;  /* 0x000000012400780c */ /* 0x000fe20003f26270 */
[----:B------:R-:W-:Y:S02]  /*2a90*/  IMAD.IADD R14, R3, 0x1, R14 ;  /* 0x00000001030e7824 */ /* 0x000fe400078e020e */
[----:B------:R-:W-:Y:S02]  /*2aa0*/  VIADD R17, R16, 0x1 ;  /* 0x0000000110117836 */ /* 0x000fe40000000000 */
[----:B------:R-:W-:Y:S01]  /*2ab0*/  @!P2 IMAD.MOV R17, RZ, RZ, R16 ;  /* 0x000000ffff11a224 */ /* 0x000fe200078e0210 */
[----:B------:R-:W-:-:S02]  /*2ac0*/  SEL R13, R14, RZ, !P0 ;  /* 0x000000ff0e0d7207 */ /* 0x000fc40004000000 */
[----:B------:R-:W-:-:S03]  /*2ad0*/  ISETP.NE.AND P2, PT, R36, 0x1f, PT ;  /* 0x0000001f2400780c */ /* 0x000fc60003f45270 */
[----:B------:R-:W-:Y:S02]  /*2ae0*/  IMAD.IADD R14, R12, 0x1, R13 ;  /* 0x000000010c0e7824 */ /* 0x000fe400078e020d */
[----:B------:R-:W-:Y:S02]  /*2af0*/  VIADD R12, R17, 0x1 ;  /* 0x00000001110c7836 */ /* 0x000fe40000000000 */
[----:B------:R-:W-:Y:S01]  /*2b00*/  @!P3 IMAD.MOV R12, RZ, RZ, R17 ;  /* 0x000000ffff0cb224 */ /* 0x000fe200078e0211 */
[----:B------:R-:W0:Y:S01]  /*2b10*/  SHFL.UP PT, R15, R14, 0x1, RZ ;  /* 0x042000000e0f7989 */ /* 0x000e2200000e00ff */
[C---:B------:R-:W-:Y:S02]  /*2b20*/  ISETP.NE.AND P3, PT, R45.reuse, 0x6, PT ;  /* 0x000000062d00780c */ /* 0x040fe40003f65270 */
[----:B------:R-:W-:Y:S02]  /*2b30*/  VIADD R13, R12, 0x1 ;  /* 0x000000010c0d7836 */ /* 0x000fe40000000000 */
[----:B------:R-:W-:Y:S01]  /*2b40*/  @!P0 IMAD.MOV R13, RZ, RZ, R12 ;  /* 0x000000ffff0d8224 */ /* 0x000fe200078e020c */
[----:B------:R-:W-:-:S04]  /*2b50*/  @!P2 LEA R35, R45, UR4, 0x3 ;  /* 0x000000042d23ac11 */ /* 0x000fc8000f8e18ff */
[----:B------:R-:W1:Y:S01]  /*2b60*/  SHFL.UP PT, R12, R13, 0x1, RZ ;  /* 0x042000000d0c7989 */ /* 0x000e6200000e00ff */
[----:B------:R-:W-:-:S04]  /*2b70*/  ISETP.NE.AND P0, PT, R13, RZ, PT ;  /* 0x000000ff0d00720c */ /* 0x000fc80003f05270 */
[----:B0-----:R-:W-:-:S04]  /*2b80*/  SEL R15, R15, RZ, !P0 ;  /* 0x000000ff0f0f7207 */ /* 0x001fc80004000000 */
[----:B------:R-:W-:-:S05]  /*2b90*/  SEL R15, R15, RZ, P1 ;  /* 0x000000ff0f0f7207 */ /* 0x000fca0000800000 */
[----:B------:R-:W-:Y:S01]  /*2ba0*/  IMAD.IADD R15, R14, 0x1, R15 ;  /* 0x000000010e0f7824 */ /* 0x000fe200078e020f */
[----:B-1----:R-:W-:Y:S02]  /*2bb0*/  SEL R12, R12, RZ, P1 ;  /* 0x000000ff0c0c7207 */ /* 0x002fe40000800000 */
[----:B------:R-:W-:Y:S02]  /*2bc0*/  ISETP.GE.AND P1, PT, R36, 0x2, PT ;  /* 0x000000022400780c */ /* 0x000fe40003f26270 */
[----:B------:R-:W0:Y:S01]  /*2bd0*/  SHFL.UP PT, R16, R15, 0x2, RZ ;  /* 0x044000000f107989 */ /* 0x000e2200000e00ff */
[----:B------:R-:W-:-:S05]  /*2be0*/  IMAD.IADD R12, R12, 0x1, R13 ;  /* 0x000000010c0c7824 */ /* 0x000fca00078e020d */
[----:B------:R-:W1:Y:S01]  /*2bf0*/  SHFL.UP PT, R14, R12, 0x2, RZ ;  /* 0x044000000c0e7989 */ /* 0x000e6200000e00ff */
[----:B------:R-:W-:-:S04]  /*2c00*/  ISETP.NE.AND P0, PT, R12, RZ, PT ;  /* 0x000000ff0c00720c */ /* 0x000fc80003f05270 */
[----:B0-----:R-:W-:-:S04]  /*2c10*/  SEL R16, R16, RZ, !P0 ;  /* 0x000000ff10107207 */ /* 0x001fc80004000000 */
[----:B------:R-:W-:Y:S02]  /*2c20*/  SEL R16, R16, RZ, P1 ;  /* 0x000000ff10107207 */ /* 0x000fe40000800000 */
[----:B-1----:R-:W-:Y:S02]  /*2c30*/  SEL R13, R14, RZ, P1 ;  /* 0x000000ff0e0d7207 */ /* 0x002fe40000800000 */
[----:B------:R-:W-:Y:S01]  /*2c40*/  ISETP.GE.AND P1, PT, R36, 0x4, PT ;  /* 0x000000042400780c */ /* 0x000fe20003f26270 */
[----:B------:R-:W-:Y:S02]  /*2c50*/  IMAD.IADD R16, R15, 0x1, R16 ;  /* 0x000000010f107824 */ /* 0x000fe400078e0210 */
[----:B------:R-:W-:-:S03]  /*2c60*/  IMAD.IADD R13, R12, 0x1, R13 ;  /* 0x000000010c0d7824 */ /* 0x000fc600078e020d */
[----:B------:R-:W0:Y:S02]  /*2c70*/  SHFL.UP PT, R17, R16, 0x4, RZ ;  /* 0x0480000010117989 */ /* 0x000e2400000e00ff */
[----:B------:R-:W-:Y:S02]  /*2c80*/  ISETP.NE.AND P0, PT, R13, RZ, PT ;  /* 0x000000ff0d00720c */ /* 0x000fe40003f05270 */
[----:B------:R-:W1:Y:S02]  /*2c90*/  SHFL.UP PT, R14, R13, 0x4, RZ ;  /* 0x048000000d0e7989 */ /* 0x000e6400000e00ff */
        /* <DEDUP_REMOVED lines=18> */
[----:B0-----:R-:W-:Y:S02]  /*2dc0*/  SEL R15, R15, RZ, !P0 ;  /* 0x000000ff0f0f7207 */ /* 0x001fe40004000000 */
[----:B-1----:R-:W-:Y:S02]  /*2dd0*/  SEL R12, R12, RZ, P1 ;  /* 0x000000ff0c0c7207 */ /* 0x002fe40000800000 */
[----:B------:R-:W-:-:S03]  /*2de0*/  SEL R15, R15, RZ, P1 ;  /* 0x000000ff0f0f7207 */ /* 0x000fc60000800000 */
[----:B------:R-:W-:Y:S02]  /*2df0*/  IMAD.IADD R40, R13, 0x1, R12 ;  /* 0x000000010d287824 */ /* 0x000fe400078e020c */
[----:B------:R-:W-:-:S03]  /*2e00*/  IMAD.IADD R41, R16, 0x1, R15 ;  /* 0x0000000110297824 */ /* 0x000fc600078e020f */
[----:B------:R-:W-:Y:S04]  /*2e10*/  SHFL.UP PT, R43, R40, 0x1, RZ ;  /* 0x04200000282b7989 */ /* 0x000fe800000e00ff */
[----:B------:R-:W-:Y:S01]  /*2e20*/  @!P2 STS.64 [R35], R40 ;  /* 0x000000282300a388 */ /* 0x000fe20000000a00 */
[----:B------:R-:W-:Y:S06]  /*2e30*/  BAR.SYNC.DEFER_BLOCKING 0x0 ;  /* 0x0000000000007b1d */ /* 0x000fec0000010000 */
[----:B------:R-:W-:Y:S04]  /*2e40*/  SHFL.UP PT, R35, R41, 0x1, RZ ;  /* 0x0420000029237989 */ /* 0x000fe800000e00ff */
[----:B------:R-:W0:Y:S04]  /*2e50*/  LDS.128 R12, [UR4] ;  /* 0x00000004ff0c7984 */ /* 0x000e280008000c00 */
[----:B------:R-:W1:Y:S04]  /*2e60*/  LDS.128 R16, [UR4+0x10] ;  /* 0x00001004ff107984 */ /* 0x000e680008000c00 */
[----:B------:R-:W2:Y:S01]  /*2e70*/  LDS.128 R20, [UR4+0x20] ;  /* 0x00002004ff147984 */ /* 0x000ea20008000c00 */
[----:B0-----:R-:W-:-:S04]  /*2e80*/  ISETP.NE.AND P0, PT, R14, RZ, PT ;  /* 0x000000ff0e00720c */ /* 0x001fc80003f05270 */
[----:B------:R-:W-:Y:S02]  /*2e90*/  SEL R24, R13, RZ, !P0 ;  /* 0x000000ff0d187207 */ /* 0x000fe40004000000 */
[----:B-1----:R-:W-:Y:S02]  /*2ea0*/  ISETP.NE.AND P0, PT, R16, RZ, PT ;  /* 0x000000ff1000720c */ /* 0x002fe40003f05270 */
[----:B--2---:R-:W-:Y:S01]  /*2eb0*/  ISETP.NE.AND P1, PT, R20, RZ, PT ;  /* 0x000000ff1400720c */ /* 0x004fe20003f25270 */
[----:B------:R-:W-:Y:S01]  /*2ec0*/  IMAD.IADD R38, R15, 0x1, R24 ;  /* 0x000000010f267824 */ /* 0x000fe200078e0218 */
[----:B------:R-:W-:Y:S01]  /*2ed0*/  ISETP.NE.AND P2, PT, R22, RZ, PT ;  /* 0x000000ff1600720c */ /* 0x000fe20003f45270 */
[----:B------:R-:W0:Y:S01]  /*2ee0*/  LDS.128 R24, [UR4+0x30] ;  /* 0x00003004ff187984 */ /* 0x000e220008000c00 */
[----:B------:R-:W-:Y:S02]  /*2ef0*/  IMAD.IADD R15, R12, 0x1, R14 ;  /* 0x000000010c0f7824 */ /* 0x000fe400078e020e */
[----:B------:R-:W-:-:S02]  /*2f00*/  SEL R42, R38, RZ, !P0 ;  /* 0x000000ff262a7207 */ /* 0x000fc40004000000 */
[----:B------:R-:W-:-:S03]  /*2f10*/  ISETP.NE.AND P0, PT, R18, RZ, PT ;  /* 0x000000ff1200720c */ /* 0x000fc60003f05270 */
[----:B------:R-:W-:-:S05]  /*2f20*/  IMAD.IADD R17, R17, 0x1, R42 ;  /* 0x0000000111117824 */ /* 0x000fca00078e022a */
[----:B------:R-:W-:Y:S02]  /*2f30*/  SEL R42, R17, RZ, !P0 ;  /* 0x000000ff112a7207 */ /* 0x000fe40004000000 */
[----:B------:R-:W-:-:S03]  /*2f40*/  ISETP.NE.AND P0, PT, R45, 0x2, PT ;  /* 0x000000022d00780c */ /* 0x000fc60003f05270 */
[----:B------:R-:W-:Y:S01]  /*2f50*/  IMAD.IADD R19, R19, 0x1, R42 ;  /* 0x0000000113137824 */ /* 0x000fe200078e022a */
[C---:B------:R-:W-:Y:S01]  /*2f60*/  SEL R12, R15.reuse, R12, !P0 ;  /* 0x0000000c0f0c7207 */ /* 0x040fe20004000000 */
[----:B------:R-:W-:Y:S01]  /*2f70*/  IMAD.IADD R15, R15, 0x1, R16 ;  /* 0x000000010f0f7824 */ /* 0x000fe200078e0210 */
[----:B------:R-:W-:Y:S02]  /*2f80*/  SEL R38, R38, R13, !P0 ;  /* 0x0000000d26267207 */ /* 0x000fe40004000000 */
[----:B------:R-:W-:Y:S02]  /*2f90*/  SEL R14, R19, RZ, !P1 ;  /* 0x000000ff130e7207 */ /* 0x000fe40004800000 */
[C---:B------:R-:W-:Y:S02]  /*2fa0*/  ISETP.NE.AND P1, PT, R45.reuse, 0x3, PT ;  /* 0x000000032d00780c */ /* 0x040fe40003f25270 */
[----:B------:R-:W-:Y:S01]  /*2fb0*/  ISETP.NE.AND P0, PT, R45, 0x4, PT ;  /* 0x000000042d00780c */ /* 0x000fe20003f05270 */
[----:B------:R-:W-:Y:S01]  /*2fc0*/  IMAD.IADD R21, R21, 0x1, R14 ;  /* 0x0000000115157824 */ /* 0x000fe200078e020e */
[----:B------:R-:W-:-:S02]  /*2fd0*/  SEL R38, R17, R38, !P1 ;  /* 0x0000002611267207 */ /* 0x000fc40004800000 */
[----:B------:R-:W-:Y:S01]  /*2fe0*/  SEL R12, R15, R12, !P1 ;  /* 0x0000000c0f0c7207 */ /* 0x000fe20004800000 */
[----:B------:R-:W-:Y:S01]  /*2ff0*/  IMAD.IADD R15, R18, 0x1, R15 ;  /* 0x00000001120f7824 */ /* 0x000fe200078e020f */
[----:B------:R-:W-:Y:S02]  /*3000*/  SEL R14, R21, RZ, !P2 ;  /* 0x000000ff150e7207 */ /* 0x000fe40005000000 */
[----:B------:R-:W-:Y:S02]  /*3010*/  ISETP.GE.U32.AND P1, PT, R0, 0x20, PT ;  /* 0x000000200000780c */ /* 0x000fe40003f26070 */
[----:B------:R-:W-:Y:S01]  /*3020*/  SEL R38, R19, R38, !P0 ;  /* 0x0000002613267207 */ /* 0x000fe20004000000 */
[----:B------:R-:W-:Y:S01]  /*3030*/  IMAD.IADD R23, R23, 0x1, R14 ;  /* 0x0000000117177824 */ /* 0x000fe200078e020e */
[C---:B------:R-:W-:Y:S01]  /*3040*/  SEL R12, R15.reuse, R12, !P0 ;  /* 0x0000000c0f0c7207 */ /* 0x040fe20004000000 */
[----:B------:R-:W-:Y:S01]  /*3050*/  IMAD.IADD R15, R15, 0x1, R20 ;  /* 0x000000010f0f7824 */ /* 0x000fe200078e0214 */
[----:B0-----:R-:W-:-:S02]  /*3060*/  ISETP.NE.AND P5, PT, R24, RZ, PT ;  /* 0x000000ff1800720c */ /* 0x001fc40003fa5270 */
[----:B------:R-:W-:Y:S02]  /*3070*/  SEL R38, R21, R38, !P4 ;  /* 0x0000002615267207 */ /* 0x000fe40006000000 */
[----:B------:R-:W-:Y:S02]  /*3080*/  SEL R14, R23, RZ, !P5 ;  /* 0x000000ff170e7207 */ /* 0x000fe40006800000 */
[----:B------:R-:W-:Y:S02]  /*3090*/  ISETP.NE.AND P2, PT, R45, 0x7, PT ;  /* 0x000000072d00780c */ /* 0x000fe40003f45270 */
[----:B------:R-:W-:Y:S01]  /*30a0*/  SEL R38, R23, R38, !P3 ;  /* 0x0000002617267207 */ /* 0x000fe20005800000 */
[----:B------:R-:W-:Y:S01]  /*30b0*/  IMAD.IADD R25, R25, 0x1, R14 ;  /* 0x0000000119197824 */ /* 0x000fe200078e020e */
[----:B------:R-:W-:Y:S02]  /*30c0*/  ISETP.NE.AND P0, PT, R36, RZ, P1 ;  /* 0x000000ff2400720c */ /* 0x000fe40000f05270 */
[----:B------:R-:W-:Y:S01]  /*30d0*/  SEL R12, R15, R12, !P4 ;  /* 0x0000000c0f0c7207 */ /* 0x000fe20006000000 */
[----:B------:R-:W-:Y:S01]  /*30e0*/  IMAD.IADD R15, R22, 0x1, R15 ;  /* 0x00000001160f7824 */ /* 0x000fe200078e020f */
[----:B------:R-:W-:-:S02]  /*30f0*/  @P1 ISETP.NE.AND P4, PT, R43, RZ, PT ;  /* 0x000000ff2b00120c */ /* 0x000fc40003f85270 */
[----:B------:R-:W-:Y:S02]  /*3100*/  SEL R38, R25, R38, !P2 ;  /* 0x0000002619267207 */ /* 0x000fe40005000000 */
[C---:B------:R-:W-:Y:S01]  /*3110*/  SEL R12, R15.reuse, R12, !P3 ;  /* 0x0000000c0f0c7207 */ /* 0x040fe20005800000 */
[----:B------:R-:W-:Y:S01]  /*3120*/  IMAD.IADD R15, R15, 0x1, R24 ;  /* 0x000000010f0f7824 */ /* 0x000fe200078e0218 */
[----:B------:R-:W-:Y:S02]  /*3130*/  @P1 ISETP.NE.AND P5, PT, R36, RZ, PT ;  /* 0x000000ff2400120c */ /* 0x000fe40003fa5270 */
[C---:B------:R-:W-:Y:S01]  /*3140*/  ISETP.NE.AND P3, PT, R26.reuse, RZ, PT ;  /* 0x000000ff1a00720c */ /* 0x040fe20003f65270 */
[----:B------:R-:W-:Y:S01]  /*3150*/  IMAD.IADD R20, R26, 0x1, R15 ;  /* 0x000000011a147824 */ /* 0x000fe200078e020f */
[----:B------:R-:W-:Y:S02]  /*3160*/  @P1 SEL R16, R38, RZ, !P4 ;  /* 0x000000ff26101207 */ /* 0x000fe40006000000 */
[----:B------:R-:W-:-:S02]  /*3170*/  @P1 SEL R13, R43, RZ, P5 ;  /* 0x000000ff2b0d1207 */ /* 0x000fc40002800000 */
[----:B------:R-:W-:Y:S01]  /*3180*/  SEL R12, R15, R12, !P2 ;  /* 0x0000000c0f0c7207 */ /* 0x000fe20005000000 */
[----:B------:R-:W-:Y:S01]  /*3190*/  @P0 IMAD.IADD R38, R35, 0x1, R16 ;  /* 0x0000000123260824 */ /* 0x000fe200078e0210 */
[----:B------:R-:W-:-:S03]  /*31a0*/  SEL R14, R25, RZ, !P3 ;  /* 0x000000ff190e7207 */ /* 0x000fc60005800000 */
[----:B------:R-:W-:Y:S02]  /*31b0*/  @P1 IMAD.IADD R43, R12, 0x1, R13 ;  /* 0x000000010c2b1824 */ /* 0x000fe400078e020d */
[----:B------:R-:W-:Y:S02]  /*31c0*/  IMAD.IADD R27, R27, 0x1, R14 ;  /* 0x000000011b1b7824 */ /* 0x000fe400078e020e */
[----:B------:R-:W-:Y:S01]  /*31d0*/  @P1 IMAD.MOV.U32 R35, RZ, RZ, R38 ;  /* 0x000000ffff231224 */ /* 0x000fe200078e0026 */
[----:B------:R-:W-:Y:S06]  /*31e0*/  @P1 BRA `(.L_x_597) ;  /* 0x0000000c001c1947 */ /* 0x000fec0003800000 */
[----:B------:R-:W0:Y:S01]  /*31f0*/  LDC.64 R40, c[0x0][0x3a8] ;  /* 0x0000ea00ff287b82 */ /* 0x000e220000000a00 */
[----:B------:R-:W-:Y:S01]  /*3200*/  ISETP.NE.AND P0, PT, R0, RZ, PT ;  /* 0x000000ff0000720c */ /* 0x000fe20003f05270 */
[----:B------:R-:W1:-:S12]  /*3210*/  LDCU UR5, c[0x0][0x370] ;  /* 0x00006e00ff0577ac */ /* 0x000e580008000800 */
[----:B------:R-:W-:Y:S01]  /*3220*/  @!P0 IMAD.MOV.U32 R14, RZ, RZ, 0x64 ;  /* 0x00000064ff0e8424 */ /* 0x000fe200078e00ff */
[----:B------:R2:W-:Y:S01]  /*3230*/  @!P0 STS [UR4+0x74], R20 ;  /* 0x00007414ff008988 */ /* 0x0005e20008000804 */
[----:B------:R-:W-:Y:S02]  /*3240*/  @!P0 IMAD.MOV.U32 R15, RZ, RZ, 0x0 ;  /* 0x00000000ff0f8424 */ /* 0x000fe400078e00ff */
[----:B------:R-:W-:Y:S01]  /*3250*/  @!P0 IMAD.MOV.U32 R12, RZ, RZ, R20 ;  /* 0x000000ffff0c8224 */ /* 0x000fe200078e0014 */
[----:B------:R2:W-:Y:S01]  /*3260*/  @!P0 STS [UR4+0x78], R27 ;  /* 0x0000781bff008988 */ /* 0x0005e20008000804 */
[----:B------:R-:W-:Y:S01]  /*3270*/  @!P0 IMAD.MOV.U32 R13, RZ, RZ, R27 ;  /* 0x000000ffff0d8224 */ /* 0x000fe200078e001b */
[----:B-1----:R-:W-:Y:S01]  /*3280*/  UISETP.GT.U32.AND UP0, UPT, UR5, 0x1f3, UPT ;  /* 0x000001f30500788c */ /* 0x002fe2000bf04070 */
[----:B0-----:R-:W-:-:S05]  /*3290*/  IMAD.WIDE.U32 R40, R39, 0x10, R40 ;  /* 0x0000001027287825 */ /* 0x001fca00078e0028 */
[----:B------:R2:W-:Y:S03]  /*32a0*/  @!P0 ST.E.128.STRONG.GPU desc[UR12][R40.64+0x200], R12 ;  /* 0x0002000c28008985 */ /* 0x0005e6000c10fd0c */
[----:B------:R-:W-:Y:S05]  /*32b0*/  BRA.U UP0, `(.L_x_598) ;  /* 0x0000000100087547 */ /* 0x000fea000b800000 */
[----:B------:R0:W-:Y:S06]  /*32c0*/  MEMBAR.SC.CTA ;  /* 0x0000000000007992 */ /* 0x0001ec0000000000 */
[----:B0-----:R-:W-:Y:S05]  /*32d0*/  BRA `(.L_x_599) ;  /* 0x0000000000087947 */ /* 0x001fea0003800000 */
.L_x_598:
[----:B------:R-:W-:Y:S05]  /*32e0*/  NANOSLEEP 0x1c2 ;  /* 0x000001c20000795d */ /* 0x000fea0003800000 */
[----:B------:R-:W-:Y:S01]  /*32f0*/  NOP ;  /* 0x0000000000007918 */ /* 0x000fe20000000000 */
.L_x_599:
[----:B--2---:R-:W-:-:S03]  /*3300*/  IMAD.WIDE.U32 R12, R0, 0x10, RZ ;  /* 0x00000010000c7825 */ /* 0x004fc600078e00ff */
[----:B------:R-:W-:Y:S02]  /*3310*/  LOP3.LUT R17, R12, 0xfffffff0, RZ, 0x3c, !PT ;  /* 0xfffffff00c117812 */ /* 0x000fe400078e3cff */
[----:B------:R-:W-:Y:S02]  /*3320*/  LOP3.LUT R13, RZ, R13, RZ, 0x33, !PT ;  /* 0x0000000dff0d7212 */ /* 0x000fe400078e33ff */
[----:B------:R-:W-:-:S05]  /*3330*/  IADD3 R16, P1, PT, R40, R17, RZ ;  /* 0x0000001128107210 */ /* 0x000fca0007f3e0ff */
[----:B------:R-:W-:-:S08]  /*3340*/  IMAD.X R17, R41, 0x1, R13, P1 ;  /* 0x0000000129117824 */ /* 0x000fd000008e060d */
.L_x_601:
[----:B------:R-:W2:Y:S01]  /*3350*/  LD.E.128.STRONG.GPU R12, desc[UR12][R16.64+0x200] ;  /* 0x0002000c100c7980 */ /* 0x000ea2000c10fd00 */
[----:B------:R-:W-:Y:S05]  /*3360*/  YIELD ;  /* 0x0000000000007946 */ /* 0x000fea0003800000 */
[----:B------:R-:W-:Y:S01]  /*3370*/  UMOV UR5, 0xffffffff ;  /* 0xffffffff00057882 */ /* 0x000fe20000000000 */
[----:B--2---:R-:W-:-:S04]  /*3380*/  ISETP.NE.U32.AND P1, PT, R14, 0x63, PT ;  /* 0x000000630e00780c */ /* 0x004fc80003f25070 */
[----:B------:R-:W-:Y:S01]  /*3390*/  ISETP.NE.AND.EX P1, PT, R15, RZ, PT, P1 ;  /* 0x000000ff0f00720c */ /* 0x000fe20003f25310 */
[----:B------:R-:W-:-:S12]  /*33a0*/  BRA.DIV UR5, `(.L_x_600) ;  /* 0x0000007a05d07947 */ /* 0x000fd8000b800000 */
[----:B------:R-:W-:-:S13]  /*33b0*/  VOTE.ANY P1, !P1 ;  /* 0x0000000000ff7806 */ /* 0x000fda0004820100 */
.L_x_657:
[----:B------:R-:W-:Y:S05]  /*33c0*/  @P1 BRA `(.L_x_601) ;  /* 0xfffffffc00e01947 */ /* 0x000fea000383ffff */
[----:B------:R-:W-:Y:S01]  /*33d0*/  UMOV UR5, 0xffffffff ;  /* 0xffffffff00057882 */ /* 0x000fe20000000000 */
[----:B------:R-:W-:-:S04]  /*33e0*/  ISETP.NE.U32.AND P5, PT, R14, 0x65, PT ;  /* 0x000000650e00780c */ /* 0x000fc80003fa5070 */
[----:B------:R-:W-:Y:S01]  /*33f0*/  ISETP.NE.AND.EX P5, PT, R15, RZ, PT, P5 ;  /* 0x000000ff0f00720c */ /* 0x000fe20003fa5350 */
[----:B------:R-:W-:-:S12]  /*3400*/  BRA.DIV UR5, `(.L_x_602) ;  /* 0x0000007a05dc7947 */ /* 0x000fd8000b800000 */
[----:B------:R-:W0:Y:S01]  /*3410*/  S2R R17, SR_GEMASK ;  /* 0x0000000000117919 */ /* 0x000e220000003c00 */
[----:B------:R-:W-:Y:S01]  /*3420*/  VOTE.ANY R21, PT, !P5 ;  /* 0x0000000000157806 */ /* 0x000fe200068e0100 */
[----:B------:R-:W-:Y:S01]  /*3430*/  VIADD R19, R36, 0x4 ;  /* 0x0000000424137836 */ /* 0x000fe20000000000 */
[----:B------:R-:W-:Y:S02]  /*3440*/  ISETP.NE.AND P2, PT, R12, RZ, PT ;  /* 0x000000ff0c00720c */ /* 0x000fe40003f45270 */
[----:B------:R-:W-:Y:S02]  /*3450*/  ISETP.NE.U32.AND P3, PT, R14, 0x65, PT ;  /* 0x000000650e00780c */ /* 0x000fe40003f65070 */
[----:B------:R-:W-:Y:S02]  /*3460*/  LOP3.LUT R14, RZ, R0, RZ, 0x33, !PT ;  /* 0x00000000ff0e7212 */ /* 0x000fe400078e33ff */
[----:B------:R-:W-:Y:S01]  /*3470*/  ISETP.NE.AND.EX P3, PT, R15, RZ, PT, P3 ;  /* 0x000000ff0f00720c */ /* 0x000fe20003f65330 */
[----:B------:R-:W-:-:S02]  /*3480*/  VIADD R15, R36, 0x10 ;  /* 0x00000010240f7836 */ /* 0x000fc40000000000 */
[----:B------:R-:W-:-:S10]  /*3490*/  IMAD.IADD R14, R14, 0x1, R39 ;  /* 0x000000010e0e7824 */ /* 0x000fd400078e0227 */
[----:B------:R-:W-:Y:S02]  /*34a0*/  VOTE.ALL P3, P3 ;  /* 0x0000000000ff7806 */ /* 0x000fe40001860000 */
[----:B0-----:R-:W-:-:S05]  /*34b0*/  LOP3.LUT R21, R21, 0x80000000, R17, 0xec, !PT ;  /* 0x8000000015157812 */ /* 0x001fca00078eec11 */
[----:B------:R-:W-:-:S05]  /*34c0*/  VIADD R16, R21, 0xffffffff ;  /* 0xffffffff15107836 */ /* 0x000fca0000000000 */
[----:B------:R-:W-:-:S04]  /*34d0*/  LOP3.LUT R16, R21, R16, RZ, 0xc, !PT ;  /* 0x0000001015107212 */ /* 0x000fc800078e0cff */
[----:B------:R-:W0:Y:S02]  /*34e0*/  POPC R24, R16 ;  /* 0x0000001000187309 */ /* 0x000e240000000000 */
[----:B0-----:R-:W0:Y:S01]  /*34f0*/  SHFL.DOWN PT, R23, R13, 0x1, R24 ;  /* 0x082000000d177989 */ /* 0x001e2200000e0018 */
[----:B------:R-:W-:-:S03]  /*3500*/  ISETP.GE.AND P1, PT, R36, R24, PT ;  /* 0x000000182400720c */ /* 0x000fc60003f26270 */
[----:B------:R-:W1:Y:S01]  /*3510*/  SHFL.DOWN PT, R18, R12, 0x1, R24 ;  /* 0x082000000c127989 */ /* 0x000e6200000e0018 */
[----:B0-----:R-:W-:-:S04]  /*3520*/  SEL R23, R23, RZ, !P2 ;  /* 0x000000ff17177207 */ /* 0x001fc80005000000 */
[----:B------:R-:W-:Y:S02]  /*3530*/  SEL R23, R23, RZ, !P1 ;  /* 0x000000ff17177207 */ /* 0x000fe40004800000 */
[----:B-1----:R-:W-:-:S03]  /*3540*/  SEL R45, R18, RZ, !P1 ;  /* 0x000000ff122d7207 */ /* 0x002fc60004800000 */
[----:B------:R-:W-:Y:S02]  /*3550*/  IMAD.IADD R25, R13, 0x1, R23 ;  /* 0x000000010d197824 */ /* 0x000fe400078e0217 */
[----:B------:R-:W-:Y:S02]  /*3560*/  IMAD.IADD R45, R12, 0x1, R45 ;  /* 0x000000010c2d7824 */ /* 0x000fe400078e022d */
[----:B------:R-:W-:Y:S01]  /*3570*/  VIADD R13, R36, 0x2 ;  /* 0x00000002240d7836 */ /* 0x000fe20000000000 */
[----:B------:R-:W0:Y:S02]  /*3580*/  SHFL.DOWN PT, R23, R25, 0x2, R24 ;  /* 0x0840000019177989 */ /* 0x000e2400000e0018 */
[----:B------:R-:W-:Y:S02]  /*3590*/  ISETP.NE.AND P2, PT, R45, RZ, PT ;  /* 0x000000ff2d00720c */ /* 0x000fe40003f45270 */
[----:B------:R-:W1:Y:S01]  /*35a0*/  SHFL.DOWN PT, R16, R45, 0x2, R24 ;  /* 0x084000002d107989 */ /* 0x000e6200000e0018 */
[----:B------:R-:W-:-:S02]  /*35b0*/  ISETP.GT.AND P1, PT, R13, R24, PT ;  /* 0x000000180d00720c */ /* 0x000fc40003f24270 */
[----:B0-----:R-:W-:-:S04]  /*35c0*/  SEL R23, R23, RZ, !P2 ;  /* 0x000000ff17177207 */ /* 0x001fc80005000000 */
[----:B------:R-:W-:Y:S02]  /*35d0*/  SEL R12, R23, RZ, !P1 ;  /* 0x000000ff170c7207 */ /* 0x000fe40004800000 */
[----:B-1----:R-:W-:Y:S02]  /*35e0*/  SEL R16, R16, RZ, !P1 ;  /* 0x000000ff10107207 */ /* 0x002fe40004800000 */
[----:B------:R-:W-:Y:S01]  /*35f0*/  ISETP.GT.AND P1, PT, R19, R24, PT ;  /* 0x000000181300720c */ /* 0x000fe20003f24270 */
[----:B------:R-:W-:Y:S02]  /*3600*/  IMAD.IADD R13, R25, 0x1, R12 ;  /* 0x00000001190d7824 */ /* 0x000fe400078e020c */
[----:B------:R-:W-:Y:S02]  /*3610*/  IMAD.IADD R47, R45, 0x1, R16 ;  /* 0x000000012d2f7824 */ /* 0x000fe400078e0210 */
[----:B------:R-:W-:Y:S01]  /*3620*/  VIADD R19, R36, 0x8 ;  /* 0x0000000824137836 */ /* 0x000fe20000000000 */
[----:B------:R-:W0:Y:S02]  /*3630*/  SHFL.DOWN PT, R23, R13, 0x4, R24 ;  /* 0x088000000d177989 */ /* 0x000e2400000e0018 */
[----:B------:R-:W-:-:S02]  /*3640*/  ISETP.NE.AND P2, PT, R47, RZ, PT ;  /* 0x000000ff2f00720c */ /* 0x000fc40003f45270 */
[----:B------:R-:W1:Y:S02]  /*3650*/  SHFL.DOWN PT, R12, R47, 0x4, R24 ;  /* 0x088000002f0c7989 */ /* 0x000e6400000e0018 */
[----:B0-----:R-:W-:-:S04]  /*3660*/  SEL R23, R23, RZ, !P2 ;  /* 0x000000ff17177207 */ /* 0x001fc80005000000 */
[----:B------:R-:W-:Y:S02]  /*3670*/  SEL R16, R23, RZ, !P1 ;  /* 0x000000ff17107207 */ /* 0x000fe40004800000 */
[----:B-1----:R-:W-:Y:S02]  /*3680*/  SEL R12, R12, RZ, !P1 ;  /* 0x000000ff0c0c7207 */ /* 0x002fe40004800000 */
[----:B------:R-:W-:Y:S01]  /*3690*/  ISETP.GT.AND P1, PT, R19, R24, PT ;  /* 0x000000181300720c */ /* 0x000fe20003f24270 */
[----:B------:R-:W-:Y:S02]  /*36a0*/  IMAD.IADD R49, R13, 0x1, R16 ;  /* 0x000000010d317824 */ /* 0x000fe400078e0210 */
[----:B------:R-:W-:-:S03]  /*36b0*/  IMAD.IADD R51, R47, 0x1, R12 ;  /* 0x000000012f337824 */ /* 0x000fc600078e020c */
[----:B------:R-:W0:Y:S02]  /*36c0*/  SHFL.DOWN PT, R13, R49, 0x8, R24 ;  /* 0x09000000310d7989 */ /* 0x000e2400000e0018 */
[----:B------:R-:W-:Y:S02]  /*36d0*/  ISETP.NE.AND P2, PT, R51, RZ, PT ;  /* 0x000000ff3300720c */ /* 0x000fe40003f45270 */
[----:B------:R-:W1:Y:S02]  /*36e0*/  SHFL.DOWN PT, R12, R51, 0x8, R24 ;  /* 0x09000000330c7989 */ /* 0x000e6400000e0018 */
[----:B0-----:R-:W-:-:S04]  /*36f0*/  SEL R13, R13, RZ, !P2 ;  /* 0x000000ff0d0d7207 */ /* 0x001fc80005000000 */
[----:B------:R-:W-:Y:S02]  /*3700*/  SEL R16, R13, RZ, !P1 ;  /* 0x000000ff0d107207 */ /* 0x000fe40004800000 */
[----:B-1----:R-:W-:Y:S02]  /*3710*/  SEL R12, R12, RZ, !P1 ;  /* 0x000000ff0c0c7207 */ /* 0x002fe40004800000 */
[----:B------:R-:W-:Y:S01]  /*3720*/  ISETP.GT.AND P1, PT, R15, R24, PT ;  /* 0x000000180f00720c */ /* 0x000fe20003f24270 */
[----:B------:R-:W-:Y:S02]  /*3730*/  IMAD.IADD R25, R49, 0x1, R16 ;  /* 0x0000000131197824 */ /* 0x000fe400078e0210 */
[----:B------:R-:W-:Y:S02]  /*3740*/  IMAD.IADD R45, R51, 0x1, R12 ;  /* 0x00000001332d7824 */ /* 0x000fe400078e020c */
[----:B------:R-:W0:Y:S01]  /*3750*/  LDC.64 R12, c[0x0][0x3a8] ;  /* 0x0000ea00ff0c7b82 */ /* 0x000e220000000a00 */
[----:B------:R-:W1:Y:S02]  /*3760*/  SHFL.DOWN PT, R23, R25, 0x10, R24 ;  /* 0x0a00000019177989 */ /* 0x000e6400000e0018 */
[----:B------:R-:W-:-:S02]  /*3770*/  ISETP.NE.AND P2, PT, R45, RZ, PT ;  /* 0x000000ff2d00720c */ /* 0x000fc40003f45270 */
[----:B------:R-:W2:Y:S02]  /*3780*/  SHFL.DOWN PT, R16, R45, 0x10, R24 ;  /* 0x0a0000002d107989 */ /* 0x000ea400000e0018 */
[----:B-1----:R-:W-:Y:S02]  /*3790*/  SEL R23, R23, RZ, !P2 ;  /* 0x000000ff17177207 */ /* 0x002fe40005000000 */
[----:B0-----:R-:W-:Y:S02]  /*37a0*/  IADD3 R38, P2, PT, R12, 0x200, RZ ;  /* 0x000002000c267810 */ /* 0x001fe40007f5e0ff */
[----:B--2---:R-:W-:Y:S02]  /*37b0*/  SEL R16, R16, RZ, !P1 ;  /* 0x000000ff10107207 */ /* 0x004fe40004800000 */
[----:B------:R-:W-:Y:S01]  /*37c0*/  SEL R18, R23, RZ, !P1 ;  /* 0x000000ff17127207 */ /* 0x000fe20004800000 */
[----:B------:R-:W-:Y:S02]  /*37d0*/  IMAD.X R39, RZ, RZ, R13, P2 ;  /* 0x000000ffff277224 */ /* 0x000fe400010e060d */
[----:B------:R-:W-:-:S02]  /*37e0*/  IMAD.IADD R16, R45, 0x1, R16 ;  /* 0x000000012d107824 */ /* 0x000fc400078e0210 */
[----:B------:R-:W-:-:S07]  /*37f0*/  IMAD.IADD R18, R25, 0x1, R18 ;  /* 0x0000000119127824 */ /* 0x000fce00078e0212 */
.L_x_671:
[----:B------:R-:W-:Y:S05]  /*3800*/  @!P3 BRA `(.L_x_603) ;  /* 0x000000040030b947 */ /* 0x000fea0003800000 */
[----:B------:R-:W-:-:S07]  /*3810*/  IMAD.MOV.U32 R25, RZ, RZ, R14 ;  /* 0x000000ffff197224 */ /* 0x000fce00078e000e */
.L_x_607:
[----:B------:R-:W-:-:S07]  /*3820*/  IMAD.WIDE R22, R25, 0x10, R38 ;  /* 0x0000001019167825 */ /* 0x000fce00078e0226 */
.L_x_605:
[----:B------:R-:W2:Y:S01]  /*3830*/  LD.E.128.STRONG.GPU R12, desc[UR12][R22.64+-0x200] ;  /* 0xfffe000c160c7980 */ /* 0x000ea2000c10fd00 */
[----:B------:R-:W-:Y:S05]  /*3840*/  YIELD ;  /* 0x0000000000007946 */ /* 0x000fea0003800000 */
[----:B------:R-:W-:Y:S01]  /*3850*/  UMOV UR5, 0xffffffff ;  /* 0xffffffff00057882 */ /* 0x000fe20000000000 */
[----:B--2---:R-:W-:-:S04]  /*3860*/  ISETP.NE.U32.AND P1, PT, R14, 0x63, PT ;  /* 0x000000630e00780c */ /* 0x004fc80003f25070 */
[----:B------:R-:W-:Y:S01]  /*3870*/  ISETP.NE.AND.EX P1, PT, R15, RZ, PT, P1 ;  /* 0x000000ff0f00720c */ /* 0x000fe20003f25310 */
[----:B------:R-:W-:-:S12]  /*3880*/  BRA.DIV UR5, `(.L_x_604) ;  /* 0x0000007e05847947 */ /* 0x000fd8000b800000 */
[----:B------:R-:W-:-:S13]  /*3890*/  VOTE.ANY P1, !P1 ;  /* 0x0000000000ff7806 */ /* 0x000fda0004820100 */
.L_x_674:
[----:B------:R-:W-:Y:S05]  /*38a0*/  @P1 BRA `(.L_x_605) ;  /* 0xfffffffc00e01947 */ /* 0x000fea000383ffff */
[----:B------:R-:W-:Y:S01]  /*38b0*/  UMOV UR5, 0xffffffff ;  /* 0xffffffff00057882 */ /* 0x000fe20000000000 */
[----:B------:R-:W-:-:S04]  /*38c0*/  ISETP.NE.U32.AND P5, PT, R14, 0x65, PT ;  /* 0x000000650e00780c */ /* 0x000fc80003fa5070 */
[----:B------:R-:W-:Y:S01]  /*38d0*/  ISETP.NE.AND.EX P5, PT, R15, RZ, PT, P5 ;  /* 0x000000ff0f00720c */ /* 0x000fe20003fa5350 */
[----:B------:R-:W-:-:S12]  /*38e0*/  BRA.DIV UR5, `(.L_x_606) ;  /* 0x0000007e05907947 */ /* 0x000fd8000b800000 */
[----:B------:R-:W-:Y:S01]  /*38f0*/  VOTE.ANY R21, PT, !P5 ;  /* 0x0000000000157806 */ /* 0x000fe200068e0100 */
[----:B------:R-:W-:Y:S01]  /*3900*/  VIADD R25, R25, 0xffffffe0 ;  /* 0xffffffe019197836 */ /* 0x000fe20000000000 */
[----:B------:R-:W-:Y:S02]  /*3910*/  ISETP.NE.AND P2, PT, R12, RZ, PT ;  /* 0x000000ff0c00720c */ /* 0x000fe40003f45270 */
[----:B------:R-:W-:Y:S02]  /*3920*/  LOP3.LUT R21, R21, 0x80000000, R17, 0xec, !PT ;  /* 0x8000000015157812 */ /* 0x000fe400078eec11 */
[----:B------:R-:W-:-:S03]  /*3930*/  ISETP.NE.U32.AND P3, PT, R14, 0x65, PT ;  /* 0x000000650e00780c */ /* 0x000fc60003f65070 */
[----:B------:R-:W-:Y:S01]  /*3940*/  VIADD R22, R21, 0xffffffff ;  /* 0xffffffff15167836 */ /* 0x000fe20000000000 */
[----:B------:R-:W-:-:S04]  /*3950*/  ISETP.NE.AND.EX P3, PT, R15, RZ, PT, P3 ;  /* 0x000000ff0f00720c */ /* 0x000fc80003f65330 */
[----:B------:R-:W-:-:S04]  /*3960*/  LOP3.LUT R21, R21, R22, RZ, 0xc, !PT ;  /* 0x0000001615157212 */ /* 0x000fc800078e0cff */
[----:B------:R-:W0:Y:S05]  /*3970*/  POPC R24, R21 ;  /* 0x0000001500187309 */ /* 0x000e2a0000000000 */
[----:B------:R-:W-:Y:S01]  /*3980*/  VOTE.ALL P3, P3 ;  /* 0x0000000000ff7806 */ /* 0x000fe20001860000 */
        /* <DEDUP_REMOVED lines=11> */
[----:B------:R-:W-:Y:S01]  /*3a40*/  ISETP.GT.AND P1, PT, R19, R24, PT ;  /* 0x000000181300720c */ /* 0x000fe20003f24270 */
[----:B------:R-:W1:Y:S01]  /*3a50*/  SHFL.DOWN PT, R13, R42, 0x2, R24 ;  /* 0x084000002a0d7989 */ /* 0x000e6200000e0018 */
[----:B------:R-:W-:Y:S01]  /*3a60*/  VIADD R19, R36, 0x4 ;  /* 0x0000000424137836 */ /* 0x000fe20000000000 */
        /* <DEDUP_REMOVED lines=11> */
[----:B------:R-:W-:-:S05]  /*3b20*/  SEL R12, R12, RZ, !P1 ;  /* 0x000000ff0c0c7207 */ /* 0x000fca0004800000 */
[----:B------:R-:W-:Y:S01]  /*3b30*/  IMAD.IADD R47, R45, 0x1, R12 ;  /* 0x000000012d2f7824 */ /* 0x000fe200078e020c */
[----:B-1----:R-:W-:Y:S02]  /*3b40*/  SEL R12, R23, RZ, !P1 ;  /* 0x000000ff170c7207 */ /* 0x002fe40004800000 */
[----:B------:R-:W-:Y:S01]  /*3b50*/  ISETP.GT.AND P1, PT, R19, R24, PT ;  /* 0x000000181300720c */ /* 0x000fe20003f24270 */
[----:B------:R-:W-:Y:S01]  /*3b60*/  VIADD R19, R36, 0x10 ;  /* 0x0000001024137836 */ /* 0x000fe20000000000 */
[----:B------:R-:W0:Y:S01]  /*3b70*/  SHFL.DOWN PT, R22, R47, 0x8, R24 ;  /* 0x090000002f167989 */ /* 0x000e2200000e0018 */
[----:B------:R-:W-:-:S05]  /*3b80*/  IMAD.IADD R49, R13, 0x1, R12 ;  /* 0x000000010d317824 */ /* 0x000fca00078e020c */
[----:B------:R-:W1:Y:S01]  /*3b90*/  SHFL.DOWN PT, R23, R49, 0x8, R24 ;  /* 0x0900000031177989 */ /* 0x000e6200000e0018 */
[----:B------:R-:W-:-:S04]  /*3ba0*/  ISETP.NE.AND P2, PT, R49, RZ, PT ;  /* 0x000000ff3100720c */ /* 0x000fc80003f45270 */
        /* <DEDUP_REMOVED lines=9> */
[----:B0-----:R-:W-:Y:S02]  /*3c40*/  SEL R22, R22, RZ, !P2 ;  /* 0x000000ff16167207 */ /* 0x001fe40005000000 */
[----:B------:R-:W-:Y:S02]  /*3c50*/  ISETP.NE.AND P2, PT, R16, RZ, PT ;  /* 0x000000ff1000720c */ /* 0x000fe40003f45270 */
[----:B------:R-:W-:-:S02]  /*3c60*/  SEL R22, R22, RZ, !P1 ;  /* 0x000000ff16167207 */ /* 0x000fc40004800000 */
[----:B-1----:R-:W-:-:S03]  /*3c70*/  SEL R12, R12, RZ, !P1 ;  /* 0x000000ff0c0c7207 */ /* 0x002fc60004800000 */
[----:B------:R-:W-:Y:S01]  /*3c80*/  IMAD.IADD R22, R13, 0x1, R22 ;  /* 0x000000010d167824 */ /* 0x000fe200078e0216 */
[----:B------:R-:W-:-:S04]  /*3c90*/  IADD3 R16, PT, PT, R45, R12, R16 ;  /* 0x0000000c2d107210 */ /* 0x000fc80007ffe010 */
[----:B------:R-:W-:-:S05]  /*3ca0*/  SEL R13, R22, RZ, !P2 ;  /* 0x000000ff160d7207 */ /* 0x000fca0005000000 */
[----:B------:R-:W-:-:S07]  /*3cb0*/  IMAD.IADD R18, R13, 0x1, R18 ;  /* 0x000000010d127824 */ /* 0x000fce00078e0212 */
.L_x_688:
[----:B------:R-:W-:Y:S05]  /*3cc0*/  @P3 BRA `(.L_x_607) ;  /* 0xfffffff800d43947 */ /* 0x000fea000383ffff */
.L_x_603:
[----:B------:R-:W-:Y:S01]  /*3cd0*/  ISETP.NE.AND P1, PT, R36, RZ, PT ;  /* 0x000000ff2400720c */ /* 0x000fe20003f25270 */
[----:B------:R-:W-:Y:S01]  /*3ce0*/  BSSY.RECONVERGENT B0, `(.L_x_608) ;  /* 0x0000014000007945 */ /* 0x000fe20003800200 */
[----:B------:R-:W-:-:S11]  /*3cf0*/  IMAD.MOV.U32 R17, RZ, RZ, R18 ;  /* 0x000000ffff117224 */ /* 0x000fd600078e0012 */
[----:B------:R-:W0:Y:S01]  /*3d00*/  @!P1 S2R R13, SR_CgaCtaId ;  /* 0x00000000000d9919 */ /* 0x000e220000008800 */
[----:B------:R-:W-:-:S04]  /*3d10*/  @!P1 MOV R12, 0x400 ;  /* 0x00000400000c9802 */ /* 0x000fc80000000f00 */
[----:B0-----:R-:W-:Y:S01]  /*3d20*/  @!P1 LEA R21, R13, R12, 0x18 ;  /* 0x0000000c0d159211 */ /* 0x001fe200078ec0ff */
[----:B------:R-:W-:Y:S06]  /*3d30*/  @P0 BRA `(.L_x_609) ;  /* 0x0000000000380947 */ /* 0x000fec0003800000 */
[----:B------:R-:W0:Y:S01]  /*3d40*/  S2UR UR6, SR_CgaCtaId ;  /* 0x00000000000679c3 */ /* 0x000e220000008800 */
[C---:B------:R-:W-:Y:S01]  /*3d50*/  ISETP.NE.AND P0, PT, R20.reuse, RZ, PT ;  /* 0x000000ff1400720c */ /* 0x040fe20003f05270 */
[----:B------:R-:W-:Y:S01]  /*3d60*/  UMOV UR5, 0x400 ;  /* 0x0000040000057882 */ /* 0x000fe20000000000 */
[----:B------:R-:W-:Y:S02]  /*3d70*/  IMAD.IADD R19, R20, 0x1, R16 ;  /* 0x0000000114137824 */ /* 0x000fe400078e0210 */
[----:B------:R-:W-:Y:S01]  /*3d80*/  SEL R12, R18, RZ, !P0 ;  /* 0x000000ff120c7207 */ /* 0x000fe20004000000 */
[----:B------:R-:W-:Y:S02]  /*3d90*/  IMAD.MOV.U32 R14, RZ, RZ, 0x65 ;  /* 0x00000065ff0e7424 */ /* 0x000fe400078e00ff */
[----:B------:R-:W-:Y:S02]  /*3da0*/  IMAD.MOV.U32 R15, RZ, RZ, 0x0 ;  /* 0x00000000ff0f7424 */ /* 0x000fe400078e00ff */
[----:B------:R-:W-:-:S02]  /*3db0*/  IMAD.IADD R13, R27, 0x1, R12 ;  /* 0x000000011b0d7824 */ /* 0x000fc400078e020c */
[----:B------:R-:W-:-:S05]  /*3dc0*/  IMAD.MOV.U32 R12, RZ, RZ, R19 ;  /* 0x000000ffff0c7224 */ /* 0x000fca00078e0013 */
[----:B------:R1:W-:Y:S01]  /*3dd0*/  ST.E.128.STRONG.GPU desc[UR12][R40.64+0x200], R12 ;  /* 0x0002000c28007985 */ /* 0x0003e2000c10fd0c */
[----:B0-----:R-:W-:-:S09]  /*3de0*/  ULEA UR5, UR6, UR5, 0x18 ;  /* 0x0000000506057291 */ /* 0x001fd2000f8ec0ff */
[----:B------:R1:W-:Y:S04]  /*3df0*/  STS.64 [UR5+0x68], R18 ;  /* 0x00006812ff007988 */ /* 0x0003e80008000a05 */
[----:B------:R1:W-:Y:S04]  /*3e00*/  STS [UR5+0x70], R13 ;  /* 0x0000700dff007988 */ /* 0x0003e80008000805 */
[----:B------:R1:W-:Y:S02]  /*3e10*/  STS [UR5+0x64], R16 ;  /* 0x00006410ff007988 */ /* 0x0003e40008000805 */
.L_x_609:
[----:B------:R-:W-:Y:S05]  /*3e20*/  BSYNC.RECONVERGENT B0 ;  /* 0x0000000000007941 */ /* 0x000fea0003800200 */
.L_x_608:
[----:B------:R0:W-:Y:S01]  /*3e30*/  @!P1 STS.64 [R21+0x48], R16 ;  /* 0x0000481015009388 */ /* 0x0001e20000000a00 */
[----:B------:R-:W-:Y:S02]  /*3e40*/  @!P1 IMAD.MOV.U32 R43, RZ, RZ, R16 ;  /* 0x000000ffff2b9224 */ /* 0x000fe400078e0010 */
[----:B------:R-:W-:-:S07]  /*3e50*/  @!P1 IMAD.MOV.U32 R35, RZ, RZ, R18 ;  /* 0x000000ffff239224 */ /* 0x000fce00078e0012 */
.L_x_597:
[----:B------:R-:W-:Y:S05]  /*3e60*/  WARPSYNC.ALL ;  /* 0x0000000000007948 */ /* 0x000fea0003800000 */
[----:B------:R-:W-:Y:S01]  /*3e70*/  ISETP.NE.AND P0, PT, R0, RZ, PT ;  /* 0x000000ff0000720c */ /* 0x000fe20003f05270 */
[----:B------:R-:W2:Y:S08]  /*3e80*/  S2UR UR5, SR_CgaCtaId ;  /* 0x00000000000579c3 */ /* 0x000eb00000008800 */
[----:B------:R-:W-:Y:S04]  /*3e90*/  BAR.SYNC.DEFER_BLOCKING 0x0 ;  /* 0x0000000000007b1d */ /* 0x000fe80000010000 */
[----:B------:R-:W-:-:S02]  /*3ea0*/  @P0 ISETP.NE.AND P1, PT, R43, RZ, PT ;  /* 0x000000ff2b00020c */ /* 0x000fc40003f25270 */
[----:B------:R-:W-:Y:S01]  /*3eb0*/  ISETP.NE.AND P2, PT, R34, R32, PT ;  /* 0x000000202200720c */ /* 0x000fe20003f45270 */
[----:B------:R-:W-:-:S03]  /*3ec0*/  UMOV UR4, 0x400 ;  /* 0x0000040000047882 */ /* 0x000fc60000000000 */
[----:B-1----:R-:W-:Y:S01]  /*3ed0*/  SEL R18, RZ, 0x1, !P2 ;  /* 0x00000001ff127807 */ /* 0x002fe20005000000 */
[----:B--2---:R-:W-:-:S09]  /*3ee0*/  ULEA UR8, UR5, UR4, 0x18 ;  /* 0x0000000405087291 */ /* 0x004fd2000f8ec0ff */
[----:B------:R-:W1:Y:S04]  /*3ef0*/  @P0 LDS.64 R12, [UR8+0x48] ;  /* 0x00004808ff0c0984 */ /* 0x000e680008000a00 */
[----:B------:R-:W2:Y:S01]  /*3f00*/  LDS R19, [UR8+0x74] ;  /* 0x00007408ff137984 */ /* 0x000ea20008000800 */
[----:B-1----:R-:W-:Y:S01]  /*3f10*/  @P0 SEL R14, R13, RZ, !P1 ;  /* 0x000000ff0d0e0207 */ /* 0x002fe20004800000 */
[----:B------:R-:W-:Y:S01]  /*3f20*/  @P0 IMAD.IADD R12, R43, 0x1, R12 ;  /* 0x000000012b0c0824 */ /* 0x000fe200078e020c */
[----:B------:R-:W-:-:S03]  /*3f30*/  ISETP.NE.AND P1, PT, R32, R30, PT ;  /* 0x0000001e2000720c */ /* 0x000fc60003f25270 */
[----:B------:R-:W-:Y:S02]  /*3f40*/  @P0 IMAD.IADD R35, R35, 0x1, R14 ;  /* 0x0000000123230824 */ /* 0x000fe400078e020e */
[----:B------:R-:W-:Y:S01]  /*3f50*/  @P0 IMAD.MOV.U32 R43, RZ, RZ, R12 ;  /* 0x000000ffff2b0224 */ /* 0x000fe200078e000c */
[----:B------:R-:W-:Y:S02]  /*3f60*/  ISETP.NE.AND P0, PT, R30, R28, PT ;  /* 0x0000001c1e00720c */ /* 0x000fe40003f05270 */
[----:B------:R-:W-:Y:S01]  /*3f70*/  SEL R14, R35, RZ, !P2 ;  /* 0x000000ff230e7207 */ /* 0x000fe20005000000 */
[----:B------:R-:W-:-:S04]  /*3f80*/  IMAD.IADD R41, R18, 0x1, R43 ;  /* 0x0000000112297824 */ /* 0x000fc800078e022b */
[----:B------:R-:W-:Y:S02]  /*3f90*/  IMAD.IADD R33, R33, 0x1, R14 ;  /* 0x0000000121217824 */ /* 0x000fe400078e020e */
[----:B------:R-:W-:Y:S02]  /*3fa0*/  VIADD R14, R18, 0x1 ;  /* 0x00000001120e7836 */ /* 0x000fe40000000000 */
[----:B------:R-:W-:Y:S01]  /*3fb0*/  @!P1 IMAD.MOV R14, RZ, RZ, R18 ;  /* 0x000000ffff0e9224 */ /* 0x000fe200078e0212 */
[----:B------:R-:W-:Y:S02]  /*3fc0*/  SEL R12, R33, RZ, !P1 ;  /* 0x000000ff210c7207 */ /* 0x000fe40004800000 */
[----:B------:R-:W-:Y:S01]  /*3fd0*/  ISETP.NE.AND P1, PT, R28, R10, PT ;  /* 0x0000000a1c00720c */ /* 0x000fe20003f25270 */
[----:B------:R-:W-:Y:S02]  /*3fe0*/  IMAD.IADD R13, R43, 0x1, R14 ;  /* 0x000000012b0d7824 */ /* 0x000fe400078e020e */
[----:B------:R-:W-:-:S02]  /*3ff0*/  IMAD.IADD R31, R31, 0x1, R12 ;  /* 0x000000011f1f7824 */ /* 0x000fc400078e020c */
[----:B------:R-:W-:Y:S02]  /*4000*/  VIADD R12, R13, 0x1 ;  /* 0x000000010d0c7836 */ /* 0x000fe40000000000 */
[----:B------:R-:W-:Y:S01]  /*4010*/  @!P0 IMAD.MOV R12, RZ, RZ, R13 ;  /* 0x000000ffff0c8224 */ /* 0x000fe200078e020d */
[----:B------:R-:W-:Y:S02]  /*4020*/  SEL R14, R31, RZ, !P0 ;  /* 0x000000ff1f0e7207 */ /* 0x000fe40004000000 */
[----:B------:R-:W-:-:S03]  /*4030*/  ISETP.NE.AND P0, PT, R10, R8, PT ;  /* 0x000000080a00720c */ /* 0x000fc60003f05270 */
[----:B------:R-:W-:Y:S02]  /*4040*/  IMAD.IADD R29, R29, 0x1, R14 ;  /* 0x000000011d1d7824 */ /* 0x000fe400078e020e */
[----:B------:R-:W-:Y:S02]  /*4050*/  VIADD R14, R12, 0x1 ;  /* 0x000000010c0e7836 */ /* 0x000fe40000000000 */
[----:B------:R-:W-:Y:S01]  /*4060*/  @!P1 IMAD.MOV R14, RZ, RZ, R12 ;  /* 0x000000ffff0e9224 */ /* 0x000fe200078e020c */
[----:B0-----:R-:W-:Y:S02]  /*4070*/  SEL R16, R29, RZ, !P1 ;  /* 0x000000ff1d107207 */ /* 0x001fe40004800000 */
[----:B------:R-:W-:Y:S01]  /*4080*/  ISETP.NE.AND P1, PT, R8, R6, PT ;  /* 0x000000060800720c */ /* 0x000fe20003f25270 */
[----:B------:R-:W-:Y:S02]  /*4090*/  VIADD R15, R14, 0x1 ;  /* 0x000000010e0f7836 */ /* 0x000fe40000000000 */
[----:B------:R-:W-:-:S02]  /*40a0*/  IMAD.IADD R11, R11, 0x1, R16 ;  /* 0x000000010b0b7824 */ /* 0x000fc400078e0210 */
[----:B------:R-:W-:-:S03]  /*40b0*/  @!P0 IMAD.MOV R15, RZ, RZ, R14 ;  /* 0x000000ffff0f8224 */ /* 0x000fc600078e020e */
[----:B------:R-:W-:Y:S02]  /*40c0*/  SEL R16, R11, RZ, !P0 ;  /* 0x000000ff0b107207 */ /* 0x000fe40004000000 */
[----:B------:R-:W-:-:S03]  /*40d0*/  ISETP.NE.AND P0, PT, R6, R4, PT ;  /* 0x000000040600720c */ /* 0x000fc60003f05270 */
[----:B------:R-:W-:Y:S02]  /*40e0*/  IMAD.IADD R9, R9, 0x1, R16 ;  /* 0x0000000109097824 */ /* 0x000fe400078e0210 */
[----:B------:R-:W-:Y:S02]  /*40f0*/  VIADD R16, R15, 0x1 ;  /* 0x000000010f107836 */ /* 0x000fe40000000000 */
[----:B------:R-:W-:Y:S01]  /*4100*/  @!P1 IMAD.MOV R16, RZ, RZ, R15 ;  /* 0x000000ffff109224 */ /* 0x000fe200078e020f */
[----:B------:R-:W-:Y:S02]  /*4110*/  SEL R20, R9, RZ, !P1 ;  /* 0x000000ff09147207 */ /* 0x000fe40004800000 */
[----:B------:R-:W-:Y:S01]  /*4120*/  ISETP.NE.AND P1, PT, R4, R2, PT ;  /* 0x000000020400720c */ /* 0x000fe20003f25270 */
[----:B------:R-:W-:Y:S02]  /*4130*/  VIADD R17, R16, 0x1 ;  /* 0x0000000110117836 */ /* 0x000fe40000000000 */
[----:B------:R-:W-:-:S02]  /*4140*/  IMAD.IADD R7, R7, 0x1, R20 ;  /* 0x0000000107077824 */ /* 0x000fc400078e0214 */
[----:B------:R-:W-:-:S03]  /*4150*/  @!P0 IMAD.MOV R17, RZ, RZ, R16 ;  /* 0x000000ffff118224 */ /* 0x000fc600078e0210 */
[----:B------:R-:W-:Y:S01]  /*4160*/  SEL R20, R7, RZ, !P0 ;  /* 0x000000ff07147207 */ /* 0x000fe20004000000 */
[----:B------:R-:W-:Y:S01]  /*4170*/  VIADD R36, R17, 0x1 ;  /* 0x0000000111247836 */ /* 0x000fe20000000000 */
[----:B--2---:R-:W-:-:S03]  /*4180*/  ISETP.GE.AND P0, PT, R19, 0x101, PT ;  /* 0x000001011300780c */ /* 0x004fc60003f06270 */
[----:B------:R-:W-:Y:S02]  /*4190*/  IMAD.IADD R5, R5, 0x1, R20 ;  /* 0x0000000105057824 */ /* 0x000fe400078e0214 */
[----:B------:R-:W-:-:S03]  /*41a0*/  @!P1 IMAD.MOV R36, RZ, RZ, R17 ;  /* 0x000000ffff249224 */ /* 0x000fc600078e0211 */
[----:B------:R-:W-:-:S05]  /*41b0*/  SEL R20, R5, RZ, !P1 ;  /* 0x000000ff05147207 */ /* 0x000fca0004800000 */
[----:B------:R-:W-:Y:S01]  /*41c0*/  IMAD.IADD R3, R3, 0x1, R20 ;  /* 0x0000000103037824 */ /* 0x000fe200078e0214 */
[----:B------:R-:W-:Y:S06]  /*41d0*/  @!P0 BRA `(.L_x_610) ;  /* 0x0000000c00448947 */ /* 0x000fec0003800000 */
[----:B------:R-:W0:Y:S01]  /*41e0*/  LDS R21, [UR8+0x64] ;  /* 0x00006408ff157984 */ /* 0x000e220008000800 */
        /* <DEDUP_REMOVED lines=28> */
[----:B------:R-:W-:Y:S01]  /*43b0*/  ISETP.GE.AND P0, PT, R0, R19, PT ;  /* 0x000000130000720c */ /* 0x000fe20003f06270 */
[--C-:B------:R-:W-:Y:S02]  /*43c0*/  @P2 IMAD.IADD R36, R36, 0x1, -R21.reuse ;  /* 0x0000000124242824 */ /* 0x100fe400078e0a15 */
[----:B------:R0:W-:Y:S02]  /*43d0*/  @P6 STS.64 [R14], R10 ;  /* 0x0000000a0e006388 */ /* 0x0001e40000000a00 */
[----:B------:R-:W-:Y:S01]  /*43e0*/  @P3 IMAD.IADD R17, R17, 0x1, -R21 ;  /* 0x0000000111113824 */ /* 0x000fe200078e0a15 */
[----:B------:R-:W-:Y:S01]  /*43f0*/  @P2 LEA R36, R36, UR8, 0x3 ;  /* 0x0000000824242c11 */ /* 0x000fe2000f8e18ff */
[----:B------:R0:W-:Y:S03]  /*4400*/  @P5 STS.64 [R15], R8 ;  /* 0x000000080f005388 */ /* 0x0001e60000000a00 */
[----:B------:R-:W-:Y:S01]  /*4410*/  @P3 LEA R17, R17, UR8, 0x3 ;  /* 0x0000000811113c11 */ /* 0x000fe2000f8e18ff */
[----:B------:R0:W-:Y:S04]  /*4420*/  @P4 STS.64 [R16], R6 ;  /* 0x0000000610004388 */ /* 0x0001e80000000a00 */
[----:B------:R0:W-:Y:S04]  /*4430*/  @P3 STS.64 [R17], R4 ;  /* 0x0000000411003388 */ /* 0x0001e80000000a00 */
[----:B------:R0:W-:Y:S01]  /*4440*/  @P2 STS.64 [R36], R2 ;  /* 0x0000000224002388 */ /* 0x0001e20000000a00 */
[----:B------:R-:W-:Y:S06]  /*4450*/  BAR.SYNC.DEFER_BLOCKING 0x0 ;  /* 0x0000000000007b1d */ /* 0x000fec0000010000 */
[----:B------:R-:W-:Y:S05]  /*4460*/  @P0 EXIT ;  /* 0x000000000000094d */ /* 0x000fea0003800000 */
[----:B0-----:R-:W-:Y:S01]  /*4470*/  LOP3.LUT R2, RZ, R0, RZ, 0x33, !PT ;  /* 0x00000000ff027212 */ /* 0x001fe200078e33ff */
[----:B------:R-:W-:Y:S04]  /*4480*/  BSSY.RECONVERGENT B0, `(.L_x_611) ;  /* 0x000001a000007945 */ /* 0x000fe80003800200 */
[----:B------:R-:W-:-:S05]  /*4490*/  IMAD.IADD R2, R2, 0x1, R19 ;  /* 0x0000000102027824 */ /* 0x000fca00078e0213 */
[C---:B------:R-:W-:Y:S02]  /*44a0*/  LOP3.LUT R3, R2.reuse, 0x300, RZ, 0xc0, !PT ;  /* 0x0000030002037812 */ /* 0x040fe400078ec0ff */
[----:B------:R-:W-:Y:S02]  /*44b0*/  ISETP.GE.U32.AND P1, PT, R2, 0x300, PT ;  /* 0x000003000200780c */ /* 0x000fe40003f26070 */
[----:B------:R-:W-:-:S13]  /*44c0*/  ISETP.NE.AND P0, PT, R3, 0x300, PT ;  /* 0x000003000300780c */ /* 0x000fda0003f05270 */
[----:B------:R-:W-:Y:S05]  /*44d0*/  @!P0 BRA `(.L_x_612) ;  /* 0x0000000000508947 */ /* 0x000fea0003800000 */
[----:B------:R-:W0:Y:S01]  /*44e0*/  LDC.64 R8, c[0x0][0x390] ;  /* 0x0000e400ff087b82 */ /* 0x000e220000000a00 */
[----:B------:R-:W-:Y:S01]  /*44f0*/  LEA.HI R2, R2, 0x1, RZ, 0x18 ;  /* 0x0000000102027811 */ /* 0x000fe200078fc0ff */
[C---:B------:R-:W-:Y:S01]  /*4500*/  IMAD.IADD R11, R0.reuse, 0x1, R21 ;  /* 0x00000001000b7824 */ /* 0x040fe200078e0215 */
[----:B------:R-:W-:-:S03]  /*4510*/  LEA R10, R0, UR8, 0x3 ;  /* 0x00000008000a7c11 */ /* 0x000fc6000f8e18ff */
[C---:B------:R-:W-:Y:S01]  /*4520*/  IMAD.SHL.U32 R3, R2.reuse, 0x100, RZ ;  /* 0x0000010002037824 */ /* 0x040fe200078e00ff */
[----:B------:R-:W-:Y:S01]  /*4530*/  LOP3.LUT R2, R2, 0x3, RZ, 0xc0, !PT ;  /* 0x0000000302027812 */ /* 0x000fe200078ec0ff */
[----:B------:R-:W1:Y:S03]  /*4540*/  LDC.64 R6, c[0x0][0x398] ;  /* 0x0000e600ff067b82 */ /* 0x000e660000000a00 */
[----:B------:R-:W-:Y:S01]  /*4550*/  LOP3.LUT R3, R3, 0x300, RZ, 0xc0, !PT ;  /* 0x0000030003037812 */ /* 0x000fe200078ec0ff */
[----:B------:R-:W-:-:S04]  /*4560*/  IMAD.MOV R12, RZ, RZ, -R2 ;  /* 0x000000ffff0c7224 */ /* 0x000fc800078e0a02 */
[----:B------:R-:W-:-:S07]  /*4570*/  IMAD.IADD R0, R0, 0x1, R3 ;  /* 0x0000000100007824 */ /* 0x000fce00078e0203 */
.L_x_613:
[----:B--2---:R2:W3:Y:S01]  /*4580*/  LDS.64 R14, [R10] ;  /* 0x000000000a0e7984 */ /* 0x0044e20000000a00 */
[----:B0-----:R-:W-:-:S04]  /*4590*/  IMAD.WIDE R4, R11, 0x4, R8 ;  /* 0x000000040b047825 */ /* 0x001fc800078e0208 */
[----:B-1----:R-:W-:-:S04]  /*45a0*/  IMAD.WIDE R2, R11, 0x4, R6 ;  /* 0x000000040b027825 */ /* 0x002fc800078e0206 */
[----:B------:R-:W-:Y:S02]  /*45b0*/  VIADD R12, R12, 0x1 ;  /* 0x000000010c0c7836 */ /* 0x000fe40000000000 */
[----:B------:R-:W-:Y:S02]  /*45c0*/  VIADD R11, R11, 0x100 ;  /* 0x000001000b0b7836 */ /* 0x000fe40000000000 */
[----:B--2---:R-:W-:Y:S01]  /*45d0*/  VIADD R10, R10, 0x800 ;  /* 0x000008000a0a7836 */ /* 0x004fe20000000000 */
[----:B------:R-:W-:Y:S01]  /*45e0*/  ISETP.NE.AND P0, PT, R12, RZ, PT ;  /* 0x000000ff0c00720c */ /* 0x000fe20003f05270 */
[----:B---3--:R2:W-:Y:S04]  /*45f0*/  STG.E desc[UR12][R4.64], R14 ;  /* 0x0000000e04007986 */ /* 0x0085e8000c10190c */
[----:B------:R2:W-:Y:S08]  /*4600*/  STG.E desc[UR12][R2.64], R15 ;  /* 0x0000000f02007986 */ /* 0x0005f0000c10190c */
[----:B------:R-:W-:Y:S05]  /*4610*/  @P0 BRA `(.L_x_613) ;  /* 0xfffffffc00d80947 */ /* 0x000fea000383ffff */
.L_x_612:
[----:B------:R-:W-:Y:S05]  /*4620*/  BSYNC.RECONVERGENT B0 ;  /* 0x0000000000007941 */ /* 0x000fea0003800200 */
.L_x_611:
[----:B------:R-:W-:Y:S05]  /*4630*/  @!P1 EXIT ;  /* 0x000000000000994d */ /* 0x000fea0003800000 */
[----:B------:R-:W0:Y:S01]  /*4640*/  LDCU.128 UR4, c[0x0][0x390] ;  /* 0x00007200ff0477ac */ /* 0x000e220008000c00 */
[----:B--2---:R-:W-:Y:S01]  /*4650*/  IMAD.IADD R2, R19, 0x1, -R0 ;  /* 0x0000000113027824 */ /* 0x004fe200078e0a00 */
[C---:B------:R-:W-:Y:S01]  /*4660*/  LEA R18, R0.reuse, UR8, 0x3 ;  /* 0x0000000800127c11 */ /* 0x040fe2000f8e18ff */
[----:B------:R-:W-:Y:S01]  /*4670*/  BSSY.RECONVERGENT B0, `(.L_x_614) ;  /* 0x0000050000007945 */ /* 0x000fe20003800200 */
[----:B------:R-:W-:Y:S01]  /*4680*/  IMAD.IADD R41, R0, 0x1, R21 ;  /* 0x0000000100297824 */ /* 0x000fe200078e0215 */
[----:B------:R-:W-:Y:S02]  /*4690*/  PLOP3.LUT P0, PT, PT, PT, PT, 0x80, 0x8 ;  /* 0x000000000008781c */ /* 0x000fe40003f0f070 */
[----:B------:R-:W-:Y:S01]  /*46a0*/  ISETP.GT.AND P1, PT, R2, 0xc00, PT ;  /* 0x00000c000200780c */ /* 0x000fe20003f24270 */
[----:B------:R-:W-:Y:S01]  /*46b0*/  VIADD R18, R18, 0x1000 ;  /* 0x0000100012127836 */ /* 0x000fe20000000000 */
[----:B0-----:R-:W-:Y:S02]  /*46c0*/  UIADD3 UR4, UP0, UPT, UR4, 0x800, URZ ;  /* 0x0000080004047890 */ /* 0x001fe4000ff1e0ff */
[----:B------:R-:W-:-:S02]  /*46d0*/  UIADD3 UR6, UP1, UPT, UR6, 0x800, URZ ;  /* 0x0000080006067890 */ /* 0x000fc4000ff3e0ff */
[----:B------:R-:W-:Y:S02]  /*46e0*/  UIADD3.X UR5, UPT, UPT, URZ, UR5, URZ, UP0, !UPT ;  /* 0x00000005ff057290 */ /* 0x000fe400087fe4ff */
[----:B------:R-:W-:Y:S01]  /*46f0*/  UIADD3.X UR7, UPT, UPT, URZ, UR7, URZ, UP1, !UPT ;  /* 0x00000007ff077290 */ /* 0x000fe20008ffe4ff */
[----:B------:R-:W-:Y:S02]  /*4700*/  IMAD.U32 R4, RZ, RZ, UR4 ;  /* 0x00000004ff047e24 */ /* 0x000fe4000f8e00ff */
[----:B------:R-:W-:Y:S02]  /*4710*/  IMAD.U32 R2, RZ, RZ, UR6 ;  /* 0x00000006ff027e24 */ /* 0x000fe4000f8e00ff */
[----:B------:R-:W-:Y:S02]  /*4720*/  IMAD.U32 R5, RZ, RZ, UR5 ;  /* 0x00000005ff057e24 */ /* 0x000fe4000f8e00ff */
[----:B------:R-:W-:Y:S01]  /*4730*/  IMAD.U32 R3, RZ, RZ, UR7 ;  /* 0x00000007ff037e24 */ /* 0x000fe2000f8e00ff */
[----:B------:R-:W-:Y:S06]  /*4740*/  @!P1 BRA `(.L_x_615) ;  /* 0x0000000400089947 */ /* 0x000fec0003800000 */
[----:B------:R-:W-:Y:S01]  /*4750*/  PLOP3.LUT P0, PT, PT, PT, PT, 0x8, 0x80 ;  /* 0x000000000080781c */ /* 0x000fe20003f0e170 */
[----:B------:R-:W-:-:S12]  /*4760*/  VIADD R43, R19, 0xfffff400 ;  /* 0xfffff400132b7836 */ /* 0x000fd80000000000 */
.L_x_616:
[----:B-1----:R-:W0:Y:S01]  /*4770*/  LDS.64 R36, [R18+-0x1000] ;  /* 0xfff0000012247984 */ /* 0x002e220000000a00 */
[----:B------:R-:W-:-:S03]  /*4780*/  IMAD.WIDE R44, R41, 0x4, R4 ;  /* 0x00000004292c7825 */ /* 0x000fc600078e0204 */
[----:B------:R-:W1:Y:S01]  /*4790*/  LDS.64 R48, [R18+-0x800] ;  /* 0xfff8000012307984 */ /* 0x000e620000000a00 */
[----:B------:R-:W-:-:S03]  /*47a0*/  IMAD.WIDE R20, R41, 0x4, R2 ;  /* 0x0000000429147825 */ /* 0x000fc600078e0202 */
[----:B------:R-:W2:Y:S01]  /*47b0*/  LDS.64 R46, [R18] ;  /* 0x00000000122e7984 */ /* 0x000ea20000000a00 */
[----:B------:R-:W-:Y:S02]  /*47c0*/  VIADD R39, R41, 0x400 ;  /* 0x0000040029277836 */ /* 0x000fe40000000000 */
[----:B------:R-:W-:Y:S01]  /*47d0*/  VIADD R0, R0, 0x1000 ;  /* 0x0000100000007836 */ /* 0x000fe20000000000 */
[----:B------:R-:W3:Y:S04]  /*47e0*/  LDS.64 R6, [R18+0x800] ;  /* 0x0008000012067984 */ /* 0x000ee80000000a00 */
[----:B------:R-:W4:Y:S01]  /*47f0*/  LDS.64 R8, [R18+0x1000] ;  /* 0x0010000012087984 */ /* 0x000f220000000a00 */
[----:B------:R-:W-:-:S03]  /*4800*/  ISETP.GE.AND P1, PT, R0, R43, PT ;  /* 0x0000002b0000720c */ /* 0x000fc60003f26270 */
[----:B------:R-:W5:Y:S04]  /*4810*/  LDS.64 R10, [R18+0x1800] ;  /* 0x00180000120a7984 */ /* 0x000f680000000a00 */
        /* <DEDUP_REMOVED lines=9> */
[----:B------:R1:W5:Y:S04]  /*48b0*/  LDS.64 R34, [R18+0x6800] ;  /* 0x0068000012227984 */ /* 0x0003680000000a00 */
[----:B0-----:R-:W-:Y:S04]  /*48c0*/  STG.E desc[UR12][R44.64+-0x800], R36 ;  /* 0xfff800242c007986 */ /* 0x001fe8000c10190c */
[----:B------:R0:W-:Y:S01]  /*48d0*/  STG.E desc[UR12][R20.64+-0x800], R37 ;  /* 0xfff8002514007986 */ /* 0x0001e2000c10190c */
[----:B-1----:R-:W-:-:S03]  /*48e0*/  VIADD R18, R18, 0x8000 ;  /* 0x0000800012127836 */ /* 0x002fc60000000000 */
[----:B------:R-:W-:Y:S04]  /*48f0*/  STG.E desc[UR12][R44.64+-0x400], R48 ;  /* 0xfffc00302c007986 */ /* 0x000fe8000c10190c */
[----:B------:R1:W-:Y:S01]  /*4900*/  STG.E desc[UR12][R20.64+-0x400], R49 ;  /* 0xfffc003114007986 */ /* 0x0003e2000c10190c */
[----:B0-----:R-:W-:-:S03]  /*4910*/  IMAD.WIDE R36, R39, 0x4, R4 ;  /* 0x0000000427247825 */ /* 0x001fc600078e0204 */
[----:B--2---:R-:W-:Y:S01]  /*4920*/  STG.E desc[UR12][R44.64], R46 ;  /* 0x0000002e2c007986 */ /* 0x004fe2000c10190c */
[----:B------:R-:W-:-:S03]  /*4930*/  IMAD.WIDE R38, R39, 0x4, R2 ;  /* 0x0000000427267825 */ /* 0x000fc600078e0202 */
[----:B------:R0:W-:Y:S01]  /*4940*/  STG.E desc[UR12][R20.64], R47 ;  /* 0x0000002f14007986 */ /* 0x0001e2000c10190c */
[----:B-1----:R-:W-:-:S03]  /*4950*/  VIADD R49, R41, 0x800 ;  /* 0x0000080029317836 */ /* 0x002fc60000000000 */
[----:B---3--:R1:W-:Y:S04]  /*4960*/  STG.E desc[UR12][R44.64+0x400], R6 ;  /* 0x000400062c007986 */ /* 0x0083e8000c10190c */
[----:B------:R2:W-:Y:S04]  /*4970*/  STG.E desc[UR12][R20.64+0x400], R7 ;  /* 0x0004000714007986 */ /* 0x0005e8000c10190c */
[----:B----4-:R-:W-:Y:S01]  /*4980*/  STG.E desc[UR12][R36.64+-0x800], R8 ;  /* 0xfff8000824007986 */ /* 0x010fe2000c10190c */
[----:B0-----:R-:W-:-:S03]  /*4990*/  IMAD.WIDE R46, R49, 0x4, R4 ;  /* 0x00000004312e7825 */ /* 0x001fc600078e0204 */
[----:B------:R0:W-:Y:S01]  /*49a0*/  STG.E desc[UR12][R38.64+-0x800], R9 ;  /* 0xfff8000926007986 */ /* 0x0001e2000c10190c */
[----:B-1----:R-:W-:-:S03]  /*49b0*/  IMAD.WIDE R44, R49, 0x4, R2 ;  /* 0x00000004312c7825 */ /* 0x002fc600078e0202 */
[----:B-----5:R1:W-:Y:S01]  /*49c0*/  STG.E desc[UR12][R36.64+-0x400], R10 ;  /* 0xfffc000a24007986 */ /* 0x0203e2000c10190c */
[C---:B--2---:R-:W-:Y:S02]  /*49d0*/  VIADD R21, R41.reuse, 0xc00 ;  /* 0x00000c0029157836 */ /* 0x044fe40000000000 */
[----:B------:R-:W-:Y:S01]  /*49e0*/  VIADD R41, R41, 0x1000 ;  /* 0x0000100029297836 */ /* 0x000fe20000000000 */
[----:B------:R1:W-:Y:S01]  /*49f0*/  STG.E desc[UR12][R38.64+-0x400], R11 ;  /* 0xfffc000b26007986 */ /* 0x0003e2000c10190c */
[----:B------:R-:W-:-:S03]  /*4a00*/  IMAD.WIDE R6, R21, 0x4, R4 ;  /* 0x0000000415067825 */ /* 0x000fc600078e0204 */
[----:B------:R1:W-:Y:S01]  /*4a10*/  STG.E desc[UR12][R36.64], R12 ;  /* 0x0000000c24007986 */ /* 0x0003e2000c10190c */
[----:B0-----:R-:W-:-:S03]  /*4a20*/  IMAD.WIDE R8, R21, 0x4, R2 ;  /* 0x0000000415087825 */ /* 0x001fc600078e0202 */
        /* <DEDUP_REMOVED lines=19> */
[----:B------:R-:W-:Y:S05]  /*4b60*/  @!P1 BRA `(.L_x_616) ;  /* 0xfffffffc00009947 */ /* 0x000fea000383ffff */
.L_x_615:
[----:B------:R-:W-:Y:S05]  /*4b70*/  BSYNC.RECONVERGENT B0 ;  /* 0x0000000000007941 */ /* 0x000fea0003800200 */
.L_x_614:
[----:B-1----:R-:W-:Y:S01]  /*4b80*/  IMAD.IADD R6, R19, 0x1, -R0 ;  /* 0x0000000113067824 */ /* 0x002fe200078e0a00 */
[----:B------:R-:W-:Y:S04]  /*4b90*/  BSSY.RECONVERGENT B0, `(.L_x_617) ;  /* 0x0000024000007945 */ /* 0x000fe80003800200 */
[----:B------:R-:W-:-:S13]  /*4ba0*/  ISETP.GT.AND P1, PT, R6, 0x400, PT ;  /* 0x000004000600780c */ /* 0x000fda0003f24270 */
[----:B------:R-:W-:Y:S05]  /*4bb0*/  @!P1 BRA `(.L_x_618) ;  /* 0x0000000000849947 */ /* 0x000fea0003800000 */
[----:B------:R-:W0:Y:S01]  /*4bc0*/  LDS.64 R14, [R18+-0x1000] ;  /* 0xfff00000120e7984 */ /* 0x000e220000000a00 */
[C---:B------:R-:W-:Y:S01]  /*4bd0*/  IMAD.WIDE R6, R41.reuse, 0x4, R4 ;  /* 0x0000000429067825 */ /* 0x040fe200078e0204 */
[----:B------:R-:W-:Y:S02]  /*4be0*/  PLOP3.LUT P0, PT, PT, PT, PT, 0x8, 0x80 ;  /* 0x000000000080781c */ /* 0x000fe40003f0e170 */
[----:B------:R-:W1:Y:S01]  /*4bf0*/  LDS.64 R16, [R18+-0x800] ;  /* 0xfff8000012107984 */ /* 0x000e620000000a00 */
[----:B------:R-:W-:-:S03]  /*4c00*/  IMAD.WIDE R8, R41, 0x4, R2 ;  /* 0x0000000429087825 */ /* 0x000fc600078e0202 */
[----:B------:R-:W2:Y:S01]  /*4c10*/  LDS.64 R20, [R18] ;  /* 0x0000000012147984 */ /* 0x000ea20000000a00 */
[----:B------:R-:W-:Y:S02]  /*4c20*/  VIADD R13, R41, 0x400 ;  /* 0x00000400290d7836 */ /* 0x000fe40000000000 */
[----:B------:R-:W-:Y:S01]  /*4c30*/  VIADD R0, R0, 0x800 ;  /* 0x0000080000007836 */ /* 0x000fe20000000000 */
[----:B------:R-:W3:Y:S01]  /*4c40*/  LDS.64 R22, [R18+0x800] ;  /* 0x0008000012167984 */ /* 0x000ee20000000a00 */
[----:B------:R-:W-:-:S03]  /*4c50*/  IMAD.WIDE R10, R13, 0x4, R4 ;  /* 0x000000040d0a7825 */ /* 0x000fc600078e0204 */
[----:B------:R-:W4:Y:S01]  /*4c60*/  LDS.64 R24, [R18+0x1000] ;  /* 0x0010000012187984 */ /* 0x000f220000000a00 */
[----:B------:R-:W-:-:S03]  /*4c70*/  IMAD.WIDE R12, R13, 0x4, R2 ;  /* 0x000000040d0c7825 */ /* 0x000fc600078e0202 */
[----:B------:R-:W5:Y:S01]  /*4c80*/  LDS.64 R26, [R18+0x1800] ;  /* 0x00180000121a7984 */ /* 0x000f620000000a00 */
[----:B------:R-:W-:-:S03]  /*4c90*/  VIADD R41, R41, 0x800 ;  /* 0x0000080029297836 */ /* 0x000fc60000000000 */
[----:B------:R-:W5:Y:S04]  /*4ca0*/  LDS.64 R28, [R18+0x2000] ;  /* 0x00200000121c7984 */ /* 0x000f680000000a00 */
[----:B------:R0:W5:Y:S02]  /*4cb0*/  LDS.64 R30, [R18+0x2800] ;  /* 0x00280000121e7984 */ /* 0x0001640000000a00 */
[----:B0-----:R-:W-:Y:S02]  /*4cc0*/  VIADD R18, R18, 0x4000 ;  /* 0x0000400012127836 */ /* 0x001fe40000000000 */
[----:B------:R0:W-:Y:S04]  /*4cd0*/  STG.E desc[UR12][R6.64+-0x800], R14 ;  /* 0xfff8000e06007986 */ /* 0x0001e8000c10190c */
[----:B------:R0:W-:Y:S04]  /*4ce0*/  STG.E desc[UR12][R8.64+-0x800], R15 ;  /* 0xfff8000f08007986 */ /* 0x0001e8000c10190c */
[----:B-1----:R0:W-:Y:S04]  /*4cf0*/  STG.E desc[UR12][R6.64+-0x400], R16 ;  /* 0xfffc001006007986 */ /* 0x0021e8000c10190c */
[----:B------:R0:W-:Y:S04]  /*4d00*/  STG.E desc[UR12][R8.64+-0x400], R17 ;  /* 0xfffc001108007986 */ /* 0x0001e8000c10190c */
[----:B--2---:R0:W-:Y:S04]  /*4d10*/  STG.E desc[UR12][R6.64], R20 ;  /* 0x0000001406007986 */ /* 0x0041e8000c10190c */
[----:B------:R0:W-:Y:S04]  /*4d20*/  STG.E desc[UR12][R8.64], R21 ;  /* 0x0000001508007986 */ /* 0x0001e8000c10190c */
[----:B---3--:R0:W-:Y:S04]  /*4d30*/  STG.E desc[UR12][R6.64+0x400], R22 ;  /* 0x0004001606007986 */ /* 0x0081e8000c10190c */
[----:B------:R0:W-:Y:S04]  /*4d40*/  STG.E desc[UR12][R8.64+0x400], R23 ;  /* 0x0004001708007986 */ /* 0x0001e8000c10190c */
[----:B----4-:R0:W-:Y:S04]  /*4d50*/  STG.E desc[UR12][R10.64+-0x800], R24 ;  /* 0xfff800180a007986 */ /* 0x0101e8000c10190c */
[----:B------:R0:W-:Y:S04]  /*4d60*/  STG.E desc[UR12][R12.64+-0x800], R25 ;  /* 0xfff800190c007986 */ /* 0x0001e8000c10190c */
[----:B-----5:R0:W-:Y:S04]  /*4d70*/  STG.E desc[UR12][R10.64+-0x400], R26 ;  /* 0xfffc001a0a007986 */ /* 0x0201e8000c10190c */
[----:B------:R0:W-:Y:S04]  /*4d80*/  STG.E desc[UR12][R12.64+-0x400], R27 ;  /* 0xfffc001b0c007986 */ /* 0x0001e8000c10190c */
[----:B------:R0:W-:Y:S04]  /*4d90*/  STG.E desc[UR12][R10.64], R28 ;  /* 0x0000001c0a007986 */ /* 0x0001e8000c10190c */
[----:B------:R0:W-:Y:S04]  /*4da0*/  STG.E desc[UR12][R12.64], R29 ;  /* 0x0000001d0c007986 */ /* 0x0001e8000c10190c */
[----:B------:R0:W-:Y:S04]  /*4db0*/  STG.E desc[UR12][R10.64+0x400], R30 ;  /* 0x0004001e0a007986 */ /* 0x0001e8000c10190c */
[----:B------:R0:W-:Y:S02]  /*4dc0*/  STG.E desc[UR12][R12.64+0x400], R31 ;  /* 0x0004001f0c007986 */ /* 0x0001e4000c10190c */
.L_x_618:
[----:B------:R-:W-:Y:S05]  /*4dd0*/  BSYNC.RECONVERGENT B0 ;  /* 0x0000000000007941 */ /* 0x000fea0003800200 */
.L_x_617:
[----:B------:R-:W-:-:S13]  /*4de0*/  ISETP.LT.OR P0, PT, R0, R19, P0 ;  /* 0x000000130000720c */ /* 0x000fda0000701670 */
[----:B------:R-:W-:Y:S05]  /*4df0*/  @!P0 EXIT ;  /* 0x000000000000894d */ /* 0x000fea0003800000 */
[----:B0-----:R-:W0:Y:S01]  /*4e00*/  LDS.64 R6, [R18+-0x1000] ;  /* 0xfff0000012067984 */ /* 0x001e220000000a00 */
[----:B------:R-:W-:-:S03]  /*4e10*/  IMAD.WIDE R4, R41, 0x4, R4 ;  /* 0x0000000429047825 */ /* 0x000fc600078e0204 */
[----:B------:R-:W1:Y:S01]  /*4e20*/  LDS.64 R8, [R18+-0x800] ;  /* 0xfff8000012087984 */ /* 0x000e620000000a00 */
[----:B------:R-:W-:-:S03]  /*4e30*/  IMAD.WIDE R2, R41, 0x4, R2 ;  /* 0x0000000429027825 */ /* 0x000fc600078e0202 */
[----:B------:R-:W2:Y:S04]  /*4e40*/  LDS.64 R10, [R18] ;  /* 0x00000000120a7984 */ /* 0x000ea80000000a00 */
[----:B------:R-:W3:Y:S04]  /*4e50*/  LDS.64 R12, [R18+0x800] ;  /* 0x00080000120c7984 */ /* 0x000ee80000000a00 */
[----:B0-----:R-:W-:Y:S04]  /*4e60*/  STG.E desc[UR12][R4.64+-0x800], R6 ;  /* 0xfff8000604007986 */ /* 0x001fe8000c10190c */
[----:B------:R-:W-:Y:S04]  /*4e70*/  STG.E desc[UR12][R2.64+-0x800], R7 ;  /* 0xfff8000702007986 */ /* 0x000fe8000c10190c */
[----:B-1----:R-:W-:Y:S04]  /*4e80*/  STG.E desc[UR12][R4.64+-0x400], R8 ;  /* 0xfffc000804007986 */ /* 0x002fe8000c10190c */
[----:B------:R-:W-:Y:S04]  /*4e90*/  STG.E desc[UR12][R2.64+-0x400], R9 ;  /* 0xfffc000902007986 */ /* 0x000fe8000c10190c */
[----:B--2---:R-:W-:Y:S04]  /*4ea0*/  STG.E desc[UR12][R4.64], R10 ;  /* 0x0000000a04007986 */ /* 0x004fe8000c10190c */
[----:B------:R-:W-:Y:S04]  /*4eb0*/  STG.E desc[UR12][R2.64], R11 ;  /* 0x0000000b02007986 */ /* 0x000fe8000c10190c */
[----:B---3--:R-:W-:Y:S04]  /*4ec0*/  STG.E desc[UR12][R4.64+0x400], R12 ;  /* 0x0004000c04007986 */ /* 0x008fe8000c10190c */
[----:B------:R-:W-:Y:S01]  /*4ed0*/  STG.E desc[UR12][R2.64+0x400], R13 ;  /* 0x0004000d02007986 */ /* 0x000fe2000c10190c */
[----:B------:R-:W-:Y:S05]  /*4ee0*/  EXIT ;  /* 0x000000000000794d */ /* 0x000fea0003800000 */
.L_x_610:
[----:B------:R-:W0:Y:S01]  /*4ef0*/  LDC.64 R38, c[0x0][0x390] ;  /* 0x0000e400ff267b82 */ /* 0x000e220000000a00 */
[----:B------:R-:W-:Y:S02]  /*4f00*/  ISETP.NE.AND P0, PT, R34, R32, PT ;  /* 0x000000202200720c */ /* 0x000fe40003f05270 */
[----:B------:R-:W-:Y:S02]  /*4f10*/  ISETP.NE.AND P2, PT, R30, R28, PT ;  /* 0x0000001c1e00720c */ /* 0x000fe40003f45270 */
[----:B------:R-:W-:Y:S02]  /*4f20*/  ISETP.NE.AND P1, PT, R32, R30, PT ;  /* 0x0000001e2000720c */ /* 0x000fe40003f25270 */
[----:B------:R-:W-:Y:S01]  /*4f30*/  ISETP.NE.AND P3, PT, R6, R4, PT ;  /* 0x000000040600720c */ /* 0x000fe20003f65270 */
[----:B------:R-:W1:Y:S01]  /*4f40*/  LDC.64 R26, c[0x0][0x398] ;  /* 0x0000e600ff1a7b82 */ /* 0x000e620000000a00 */
[----:B------:R-:W-:Y:S02]  /*4f50*/  ISETP.NE.AND P4, PT, R4, R2, PT ;  /* 0x000000020400720c */ /* 0x000fe40003f85270 */
[----:B------:R-:W-:-:S05]  /*4f60*/  ISETP.NE.AND P5, PT, R2, R37, PT ;  /* 0x000000250200720c */ /* 0x000fca0003fa5270 */
[----:B------:R-:W2:Y:S08]  /*4f70*/  LDC.64 R20, c[0x0][0x398] ;  /* 0x0000e600ff147b82 */ /* 0x000eb00000000a00 */
[----:B------:R-:W3:Y:S01]  /*4f80*/  LDC.64 R24, c[0x0][0x390] ;  /* 0x0000e400ff187b82 */ /* 0x000ee20000000a00 */
[----:B0-----:R-:W-:-:S05]  /*4f90*/  @P0 IMAD.WIDE R38, R43, 0x4, R38 ;  /* 0x000000042b260825 */ /* 0x001fca00078e0226 */
[----:B------:R-:W-:Y:S02]  /*4fa0*/  @P0 STG.E desc[UR12][R38.64], R34 ;  /* 0x0000002226000986 */ /* 0x000fe4000c10190c */
[----:B------:R-:W0:Y:S01]  /*4fb0*/  LDC.64 R22, c[0x0][0x398] ;  /* 0x0000e600ff167b82 */ /* 0x000e220000000a00 */
[----:B-1----:R-:W-:-:S05]  /*4fc0*/  @P0 IMAD.WIDE R26, R43, 0x4, R26 ;  /* 0x000000042b1a0825 */ /* 0x002fca00078e021a */
[----:B------:R-:W-:Y:S01]  /*4fd0*/  @P0 STG.E desc[UR12][R26.64], R35 ;  /* 0x000000231a000986 */ /* 0x000fe2000c10190c */
[----:B------:R-:W-:Y:S01]  /*4fe0*/  ISETP.NE.AND P0, PT, R28, R10, PT ;  /* 0x0000000a1c00720c */ /* 0x000fe20003f05270 */
[----:B------:R-:W1:Y:S01]  /*4ff0*/  LDC.64 R18, c[0x0][0x390] ;  /* 0x0000e400ff127b82 */ /* 0x000e620000000a00 */
[----:B--2---:R-:W-:-:S04]  /*5000*/  @P2 IMAD.WIDE R50, R13, 0x4, R20 ;  /* 0x000000040d322825 */ /* 0x004fc800078e0214 */
[----:B---3--:R-:W-:-:S03]  /*5010*/  @P1 IMAD.WIDE R24, R41, 0x4, R24 ;  /* 0x0000000429181825 */ /* 0x008fc600078e0218 */
[----:B------:R-:W2:Y:S02]  /*5020*/  LDC.64 R20, c[0x0][0x390] ;  /* 0x0000e400ff147b82 */ /* 0x000ea40000000a00 */
[----:B------:R3:W-:Y:S01]  /*5030*/  @P1 STG.E desc[UR12][R24.64], R32 ;  /* 0x0000002018001986 */ /* 0x0007e2000c10190c */
[----:B0-----:R-:W-:-:S05]  /*5040*/  @P1 IMAD.WIDE R22, R41, 0x4, R22 ;  /* 0x0000000429161825 */ /* 0x001fca00078e0216 */
[----:B------:R-:W0:Y:S01]  /*5050*/  LDC.64 R46, c[0x0][0x390] ;  /* 0x0000e400ff2e7b82 */ /* 0x000e220000000a00 */
[----:B------:R4:W-:Y:S01]  /*5060*/  @P1 STG.E desc[UR12][R22.64], R33 ;  /* 0x0000002116001986 */ /* 0x0009e2000c10190c */
[----:B------:R-:W-:Y:S01]  /*5070*/  ISETP.NE.AND P1, PT, R10, R8, PT ;  /* 0x000000080a00720c */ /* 0x000fe20003f25270 */
[----:B-1----:R-:W-:-:S05]  /*5080*/  @P2 IMAD.WIDE R18, R13, 0x4, R18 ;  /* 0x000000040d122825 */ /* 0x002fca00078e0212 */
[----:B------:R-:W1:Y:S01]  /*5090*/  LDC.64 R40, c[0x0][0x398] ;  /* 0x0000e600ff287b82 */ /* 0x000e620000000a00 */
[----:B------:R4:W-:Y:S07]  /*50a0*/  @P2 STG.E desc[UR12][R18.64], R30 ;  /* 0x0000001e12002986 */ /* 0x0009ee000c10190c */
[----:B------:R-:W5:Y:S01]  /*50b0*/  LDC.64 R44, c[0x0][0x398] ;  /* 0x0000e600ff2c7b82 */ /* 0x000f620000000a00 */
[----:B------:R4:W-:Y:S01]  /*50c0*/  @P2 STG.E desc[UR12][R50.64], R31 ;  /* 0x0000001f32002986 */ /* 0x0009e2000c10190c */
[----:B------:R-:W-:Y:S01]  /*50d0*/  ISETP.NE.AND P2, PT, R8, R6, PT ;  /* 0x000000060800720c */ /* 0x000fe20003f45270 */
[----:B--2---:R-:W-:-:S05]  /*50e0*/  @P0 IMAD.WIDE R20, R12, 0x4, R20 ;  /* 0x000000040c140825 */ /* 0x004fca00078e0214 */
[----:B------:R-:W2:Y:S01]  /*50f0*/  LDC.64 R42, c[0x0][0x390] ;  /* 0x0000e400ff2a7b82 */ /* 0x000ea20000000a00 */
[----:B0-----:R-:W-:Y:S01]  /*5100*/  @P1 IMAD.WIDE R46, R14, 0x4, R46 ;  /* 0x000000040e2e1825 */ /* 0x001fe200078e022e */
[----:B------:R4:W-:Y:S06]  /*5110*/  @P0 STG.E desc[UR12][R20.64], R28 ;  /* 0x0000001c14000986 */ /* 0x0009ec000c10190c */
[----:B------:R-:W0:Y:S01]  /*5120*/  LDC.64 R48, c[0x0][0x398] ;  /* 0x0000e600ff307b82 */ /* 0x000e220000000a00 */
[----:B-1----:R-:W-:-:S05]  /*5130*/  @P0 IMAD.WIDE R40, R12, 0x4, R40 ;  /* 0x000000040c280825 */ /* 0x002fca00078e0228 */
[----:B------:R4:W-:Y:S02]  /*5140*/  @P0 STG.E desc[UR12][R40.64], R29 ;  /* 0x0000001d28000986 */ /* 0x0009e4000c10190c */
[----:B---3--:R-:W1:Y:S01]  /*5150*/  LDC.64 R24, c[0x0][0x390] ;  /* 0x0000e400ff187b82 */ /* 0x008e620000000a00 */
[----:B-----5:R-:W-:Y:S01]  /*5160*/  @P1 IMAD.WIDE R44, R14, 0x4, R44 ;  /* 0x000000040e2c1825 */ /* 0x020fe200078e022c */
[----:B------:R4:W-:Y:S04]  /*5170*/  @P1 STG.E desc[UR12][R46.64], R10 ;  /* 0x0000000a2e001986 */ /* 0x0009e8000c10190c */
[----:B------:R4:W-:Y:S02]  /*5180*/  @P1 STG.E desc[UR12][R44.64], R11 ;  /* 0x0000000b2c001986 */ /* 0x0009e4000c10190c */
[----:B------:R-:W3:Y:S01]  /*5190*/  LDC.64 R26, c[0x0][0x398] ;  /* 0x0000e600ff1a7b82 */ /* 0x000ee20000000a00 */
[----:B--2---:R-:W-:-:S05]  /*51a0*/  @P2 IMAD.WIDE R42, R15, 0x4, R42 ;  /* 0x000000040f2a2825 */ /* 0x004fca00078e022a */
[----:B------:R4:W-:Y:S02]  /*51b0*/  @P2 STG.E desc[UR12][R42.64], R8 ;  /* 0x000000082a002986 */ /* 0x0009e4000c10190c */
[----:B------:R-:W2:Y:S01]  /*51c0*/  LDC.64 R34, c[0x0][0x390] ;  /* 0x0000e400ff227b82 */ /* 0x000ea20000000a00 */
[----:B0-----:R-:W-:-:S05]  /*51d0*/  @P2 IMAD.WIDE R48, R15, 0x4, R48 ;  /* 0x000000040f302825 */ /* 0x001fca00078e0230 */
[----:B------:R4:W-:Y:S02]  /*51e0*/  @P2 STG.E desc[UR12][R48.64], R9 ;  /* 0x0000000930002986 */ /* 0x0009e4000c10190c */
[----:B------:R-:W0:Y:S01]  /*51f0*/  LDC.64 R38, c[0x0][0x398] ;  /* 0x0000e600ff267b82 */ /* 0x000e220000000a00 */
[----:B-1----:R-:W-:-:S05]  /*5200*/  @P3 IMAD.WIDE R24, R16, 0x4, R24 ;  /* 0x0000000410183825 */ /* 0x002fca00078e0218 */
[----:B------:R4:W-:Y:S01]  /*5210*/  @P3 STG.E desc[UR12][R24.64], R6 ;  /* 0x0000000618003986 */ /* 0x0009e2000c10190c */
[----:B---3--:R-:W-:-:S05]  /*5220*/  @P3 IMAD.WIDE R26, R16, 0x4, R26 ;  /* 0x00000004101a3825 */ /* 0x008fca00078e021a */
[----:B------:R4:W-:Y:S01]  /*5230*/  @P3 STG.E desc[UR12][R26.64], R7 ;  /* 0x000000071a003986 */ /* 0x0009e2000c10190c */
[----:B--2---:R-:W-:-:S05]  /*5240*/  @P4 IMAD.WIDE R34, R17, 0x4, R34 ;  /* 0x0000000411224825 */ /* 0x004fca00078e0222 */
[----:B------:R4:W-:Y:S01]  /*5250*/  @P4 STG.E desc[UR12][R34.64], R4 ;  /* 0x0000000422004986 */ /* 0x0009e2000c10190c */
[----:B0-----:R-:W-:-:S05]  /*5260*/  @P4 IMAD.WIDE R38, R17, 0x4, R38 ;  /* 0x0000000411264825 */ /* 0x001fca00078e0226 */
[----:B------:R4:W-:Y:S01]  /*5270*/  @P4 STG.E desc[UR12][R38.64], R5 ;  /* 0x0000000526004986 */ /* 0x0009e2000c10190c */
[----:B------:R-:W-:Y:S05]  /*5280*/  @!P5 EXIT ;  /* 0x000000000000d94d */ /* 0x000fea0003800000 */
[----:B----4-:R-:W0:Y:S08]  /*5290*/  LDC.64 R4, c[0x0][0x390] ;  /* 0x0000e400ff047b82 */ /* 0x010e300000000a00 */
[----:B------:R-:W1:Y:S01]  /*52a0*/  LDC.64 R6, c[0x0][0x398] ;  /* 0x0000e600ff067b82 */ /* 0x000e620000000a00 */
[----:B0-----:R-:W-:-:S05]  /*52b0*/  IMAD.WIDE R4, R36, 0x4, R4 ;  /* 0x0000000424047825 */ /* 0x001fca00078e0204 */
[----:B------:R-:W-:Y:S01]  /*52c0*/  STG.E desc[UR12][R4.64], R2 ;  /* 0x0000000204007986 */ /* 0x000fe2000c10190c */
[----:B-1----:R-:W-:-:S05]  /*52d0*/  IMAD.WIDE R36, R36, 0x4, R6 ;  /* 0x0000000424247825 */ /* 0x002fca00078e0206 */
[----:B------:R-:W-:Y:S01]  /*52e0*/  STG.E desc[UR12][R36.64], R3 ;  /* 0x0000000324007986 */ /* 0x000fe2000c10190c */
[----:B------:R-:W-:Y:S05]  /*52f0*/  EXIT ;  /* 0x000000000000794d */ /* 0x000fea0003800000 */
.L_x_586:
[----:B------:R-:W-:-:S13]  /*5300*/  ISETP.GE.AND P0, PT, R38, 0x1, PT ;  /* 0x000000012600780c */ /* 0x000fda0003f06270 */
[----:B------:R-:W-:Y:S05]  /*5310*/  @!P0 EXIT ;  /* 0x000000000000894d */ /* 0x000fea0003800000 */
[----:B------:R-:W-:-:S13]  /*5320*/  ISETP.NE.AND P0, PT, R39, RZ, PT ;  /* 0x000000ff2700720c */ /* 0x000fda0003f05270 */
[----:B------:R-:W-:Y:S05]  /*5330*/  @P0 BRA `(.L_x_619) ;  /* 0x0000002400b40947 */ /* 0x000fea0003800000 */
        /* <DEDUP_REMOVED lines=10> */
[C---:B------:R-:W-:Y:S01]  /*53e0*/  VIADD R15, R7.reuse, 0x60 ;  /* 0x00000060070f7836 */ /* 0x040fe20000000000 */
[CC--:B------:R-:W-:Y:S01]  /*53f0*/  ISETP.GE.U32.AND P1, PT, R7.reuse, R38.reuse, PT ;  /* 0x000000260700720c */ /* 0x0c0fe20003f26070 */
[C---:B------:R-:W-:Y:S02]  /*5400*/  VIADD R3, R7.reuse, 0x20 ;  /* 0x0000002007037836 */ /* 0x040fe40000000000 */
[----:B------:R-:W-:Y:S01]  /*5410*/  IMAD.SHL.U32 R17, R7, 0x4, RZ ;  /* 0x0000000407117824 */ /* 0x000fe200078e00ff */
[-C--:B------:R-:W-:Y:S01]  /*5420*/  ISETP.GE.U32.AND P4, PT, R15, R38.reuse, PT ;  /* 0x000000260f00720c */ /* 0x080fe20003f86070 */
[----:B------:R-:W-:Y:S01]  /*5430*/  VIADD R13, R7, 0x40 ;  /* 0x00000040070d7836 */ /* 0x000fe20000000000 */
[-C--:B------:R-:W-:Y:S01]  /*5440*/  ISETP.GE.U32.AND P5, PT, R3, R38.reuse, PT ;  /* 0x000000260300720c */ /* 0x080fe20003fa6070 */
[C---:B------:R-:W-:Y:S01]  /*5450*/  VIADD R15, R7.reuse, 0xa0 ;  /* 0x000000a0070f7836 */ /* 0x040fe20000000000 */
[----:B------:R-:W-:Y:S01]  /*5460*/  IADD3 R2, P6, PT, R10, R17, RZ ;  /* 0x000000110a027210 */ /* 0x000fe20007fde0ff */
[----:B------:R-:W-:Y:S01]  /*5470*/  VIADD R3, R7, 0x80 ;  /* 0x0000008007037836 */ /* 0x000fe20000000000 */
[----:B------:R-:W-:-:S02]  /*5480*/  ISETP.GE.U32.AND P0, PT, R13, R38, PT ;  /* 0x000000260d00720c */ /* 0x000fc40003f06070 */
[-C--:B------:R-:W-:Y:S01]  /*5490*/  ISETP.GE.U32.AND P2, PT, R15, R38.reuse, PT ;  /* 0x000000260f00720c */ /* 0x080fe20003f46070 */
[----:B------:R-:W-:Y:S01]  /*54a0*/  @!P1 IMAD.WIDE.U32 R12, R7, 0x4, R10 ;  /* 0x00000004070c9825 */ /* 0x000fe200078e000a */
[----:B------:R-:W-:-:S03]  /*54b0*/  ISETP.GE.U32.AND P3, PT, R3, R38, PT ;  /* 0x000000260300720c */ /* 0x000fc60003f66070 */
[----:B------:R-:W-:-:S04]  /*54c0*/  @!P1 IMAD.WIDE.U32 R14, R7, 0x4, R8 ;  /* 0x00000004070e9825 */ /* 0x000fc800078e0008 */
[----:B------:R-:W-:Y:S02]  /*54d0*/  VIADD R19, R7, 0xc0 ;  /* 0x000000c007137836 */ /* 0x000fe40000000000 */
[----:B------:R-:W-:Y:S01]  /*54e0*/  IMAD.X R3, RZ, RZ, R11, P6 ;  /* 0x000000ffff037224 */ /* 0x000fe200030e060b */
[----:B0-----:R-:W-:Y:S01]  /*54f0*/  IADD3 R8, P6, PT, R17, R8, RZ ;  /* 0x0000000811087210 */ /* 0x001fe20007fde0ff */
[C---:B------:R-:W-:Y:S02]  /*5500*/  VIADD R21, R7.reuse, 0xe0 ;  /* 0x000000e007157836 */ /* 0x040fe40000000000 */
[----:B------:R-:W-:Y:S02]  /*5510*/  VIADD R7, R7, 0x100 ;  /* 0x0000010007077836 */ /* 0x000fe40000000000 */
[----:B------:R-:W-:Y:S01]  /*5520*/  IMAD.X R9, RZ, RZ, R9, P6 ;  /* 0x000000ffff097224 */ /* 0x000fe200030e0609 */
[----:B------:R-:W-:Y:S01]  /*5530*/  ISETP.GE.U32.AND P6, PT, R21, R38, PT ;  /* 0x000000261500720c */ /* 0x000fe20003fc6070 */
[----:B--2---:R-:W-:-:S02]  /*5540*/  IMAD.MOV.U32 R11, RZ, RZ, R6 ;  /* 0x000000ffff0b7224 */ /* 0x004fc400078e0006 */
[----:B------:R0:W2:Y:S02]  /*5550*/  @!P1 LDG.E.CONSTANT R6, desc[UR12][R12.64] ;  /* 0x0000000c0c069981 */ /* 0x0000a4000c1e9900 */
[----:B------:R-:W-:Y:S02]  /*5560*/  IMAD.MOV.U32 R16, RZ, RZ, R11 ;  /* 0x000000ffff107224 */ /* 0x000fe400078e000b */
[----:B---3--:R-:W-:Y:S02]  /*5570*/  IMAD.MOV.U32 R10, RZ, RZ, R5 ;  /* 0x000000ffff0a7224 */ /* 0x008fe400078e0005 */
[----:B------:R1:W3:Y:S01]  /*5580*/  @!P1 LDG.E.CONSTANT R5, desc[UR12][R14.64] ;  /* 0x0000000c0e059981 */ /* 0x0002e2000c1e9900 */
[-C--:B------:R-:W-:Y:S01]  /*5590*/  ISETP.GE.U32.AND P1, PT, R19, R38.reuse, PT ;  /* 0x000000261300720c */ /* 0x080fe20003f26070 */
[----:B------:R-:W-:Y:S02]  /*55a0*/  IMAD.MOV.U32 R19, RZ, RZ, R10 ;  /* 0x000000ffff137224 */ /* 0x000fe400078e000a */
[----:B------:R-:W4:Y:S04]  /*55b0*/  @!P5 LDG.E.CONSTANT R16, desc[UR12][R2.64+0x80] ;  /* 0x0000800c0210d981 */ /* 0x000f28000c1e9900 */
[----:B------:R-:W5:Y:S01]  /*55c0*/  @!P5 LDG.E.CONSTANT R19, desc[UR12][R8.64+0x80] ;  /* 0x0000800c0813d981 */ /* 0x000f62000c1e9900 */
[----:B------:R-:W-:Y:S01]  /*55d0*/  ISETP.GE.U32.AND P5, PT, R7, R38, PT ;  /* 0x000000260700720c */ /* 0x000fe20003fa6070 */
[----:B0-----:R-:W-:-:S02]  /*55e0*/  IMAD.MOV.U32 R12, RZ, RZ, R11 ;  /* 0x000000ffff0c7224 */ /* 0x001fc400078e000b */
[--C-:B------:R-:W-:Y:S02]  /*55f0*/  IMAD.MOV.U32 R13, RZ, RZ, R11.reuse ;  /* 0x000000ffff0d7224 */ /* 0x100fe400078e000b */
[--C-:B-1----:R-:W-:Y:S02]  /*5600*/  IMAD.MOV.U32 R14, RZ, RZ, R11.reuse ;  /* 0x000000ffff0e7224 */ /* 0x102fe400078e000b */
        /* <DEDUP_REMOVED lines=23> */
[----:B------:R-:W0:Y:S01]  /*5780*/  S2R R7, SR_LANEID ;  /* 0x0000000000077919 */ /* 0x000e220000000000 */
[----:B------:R-:W1:Y:S01]  /*5790*/  S2UR UR5, SR_CgaCtaId ;  /* 0x00000000000579c3 */ /* 0x000e620000008800 */
[----:B------:R-:W-:Y:S01]  /*57a0*/  SHF.R.U32.HI R46, RZ, 0x5, R0 ;  /* 0x00000005ff2e7819 */ /* 0x000fe20000011600 */
[----:B------:R-:W-:-:S02]  /*57b0*/  UMOV UR4, 0x400 ;  /* 0x0000040000047882 */ /* 0x000fc40000000000 */
[----:B-1----:R-:W-:Y:S02]  /*57c0*/  ULEA UR4, UR5, UR4, 0x18 ;  /* 0x0000000405047291 */ /* 0x002fe4000f8ec0ff */
[----:B0-----:R-:W-:-:S05]  /*57d0*/  IMAD R2, R46, 0x120, R7 ;  /* 0x000001202e027824 */ /* 0x001fca00078e0207 */
[----:B------:R-:W-:-:S05]  /*57e0*/  LEA R2, R2, UR4, 0x2 ;  /* 0x0000000402027c11 */ /* 0x000fca000f8e10ff */
[----:B------:R-:W-:Y:S01]  /*57f0*/  IMAD R8, R7, 0x20, R2 ;  /* 0x0000002007087824 */ /* 0x000fe200078e0202 */
[C---:B------:R-:W-:Y:S01]  /*5800*/  ISETP.NE.AND P3, PT, R0.reuse, RZ, PT ;  /* 0x000000ff0000720c */ /* 0x040fe20003f65270 */
[----:B------:R-:W-:-:S05]  /*5810*/  IMAD R9, R0, 0x9, RZ ;  /* 0x0000000900097824 */ /* 0x000fca00078e02ff */
[----:B------:R-:W-:Y:S01]  /*5820*/  ISETP.NE.AND P2, PT, R9, R38, PT ;  /* 0x000000260900720c */ /* 0x000fe20003f45270 */
[----:B--2---:R-:W-:Y:S04]  /*5830*/  STS [R2], R6 ;  /* 0x0000000602007388 */ /* 0x004fe80000000800 */
[----:B----4-:R-:W-:Y:S04]  /*5840*/  STS [R2+0x80], R16 ;  /* 0x0000801002007388 */ /* 0x010fe80000000800 */
[----:B---3--:R0:W-:Y:S04]  /*5850*/  STS [R2+0x100], R12 ;  /* 0x0001000c02007388 */ /* 0x0081e80000000800 */
[----:B-----5:R-:W-:Y:S04]  /*5860*/  STS [R2+0x180], R13 ;  /* 0x0001800d02007388 */ /* 0x020fe80000000800 */
[----:B------:R-:W-:Y:S04]  /*5870*/  STS [R2+0x200], R14 ;  /* 0x0002000e02007388 */ /* 0x000fe80000000800 */
[----:B------:R-:W-:Y:S04]  /*5880*/  STS [R2+0x280], R15 ;  /* 0x0002800f02007388 */ /* 0x000fe80000000800 */
[----:B------:R-:W-:Y:S04]  /*5890*/  STS [R2+0x300], R17 ;  /* 0x0003001102007388 */ /* 0x000fe80000000800 */
[----:B------:R-:W-:Y:S04]  /*58a0*/  STS [R2+0x380], R18 ;  /* 0x0003801202007388 */ /* 0x000fe80000000800 */
[----:B------:R-:W-:Y:S01]  /*58b0*/  STS [R2+0x400], R11 ;  /* 0x0004000b02007388 */ /* 0x000fe20000000800 */
[----:B------:R-:W-:-:S03]  /*58c0*/  NOP ;  /* 0x0000000000007918 */ /* 0x000fc60000000000 */
[----:B------:R-:W1:Y:S04]  /*58d0*/  LDS R3, [R8+0x20] ;  /* 0x0000200008037984 */ /* 0x000e680000000800 */
[----:B------:R-:W-:Y:S04]  /*58e0*/  LDS R6, [R8] ;  /* 0x0000000008067984 */ /* 0x000fe80000000800 */
        /* <DEDUP_REMOVED lines=8> */
[----:B0-----:R-:W-:-:S05]  /*5970*/  LEA R12, R0, UR4, 0x2 ;  /* 0x00000004000c7c11 */ /* 0x001fca000f8e10ff */
[----:B------:R-:W-:Y:S04]  /*5980*/  STS [R2], R5 ;  /* 0x0000000502007388 */ /* 0x000fe80000000800 */
[----:B------:R-:W-:Y:S04]  /*5990*/  STS [R2+0x80], R19 ;  /* 0x0000801302007388 */ /* 0x000fe80000000800 */
        /* <DEDUP_REMOVED lines=8> */
[----:B------:R-:W4:Y:S04]  /*5a20*/  LDS R44, [R8] ;  /* 0x00000000082c7984 */ /* 0x000f280000000800 */
[----:B------:R-:W5:Y:S04]  /*5a30*/  LDS R25, [R8+0x4] ;  /* 0x0000040008197984 */ /* 0x000f680000000800 */
        /* <DEDUP_REMOVED lines=8> */
[----:B-1----:R-:W-:Y:S02]  /*5ac0*/  STS [R12+0x47c], R3 ;  /* 0x00047c030c007388 */ /* 0x002fe40000000800 */
[----:B------:R-:W-:Y:S06]  /*5ad0*/  BAR.SYNC.DEFER_BLOCKING 0x0 ;  /* 0x0000000000007b1d */ /* 0x000fec0000010000 */
[----:B------:R-:W1:Y:S01]  /*5ae0*/  @P3 LDS R4, [R12+0x478] ;  /* 0x000478000c043984 */ /* 0x000e620000000800 */
[----:B------:R-:W-:Y:S01]  /*5af0*/  VIADD R13, R9, 0x1 ;  /* 0x00000001090d7836 */ /* 0x000fe20000000000 */
[----:B--2---:R-:W-:Y:S01]  /*5b00*/  ISETP.NE.AND P0, PT, R6, R24, PT ;  /* 0x000000180600720c */ /* 0x004fe20003f05270 */
[----:B------:R-:W-:Y:S01]  /*5b10*/  IMAD.MOV.U32 R11, RZ, RZ, 0x1 ;  /* 0x00000001ff0b7424 */ /* 0x000fe200078e00ff */
[----:B0-----:R-:W-:-:S02]  /*5b20*/  SEL R2, RZ, 0x1, P2 ;  /* 0x00000001ff027807 */ /* 0x001fc40001000000 */
[----:B------:R-:W-:Y:S02]  /*5b30*/  ISETP.EQ.OR P4, PT, R13, R38, P0 ;  /* 0x000000260d00720c */ /* 0x000fe40000782670 */
[----:B---3--:R-:W-:Y:S02]  /*5b40*/  ISETP.NE.AND P0, PT, R24, R26, PT ;  /* 0x0000001a1800720c */ /* 0x008fe40003f05270 */
[----:B----4-:R-:W-:-:S05]  /*5b50*/  SEL R10, R44, RZ, !P4 ;  /* 0x000000ff2c0a7207 */ /* 0x010fca0006000000 */
[----:B-----5:R-:W-:Y:S01]  /*5b60*/  IMAD.IADD R10, R25, 0x1, R10 ;  /* 0x00000001190a7824 */ /* 0x020fe200078e020a */
[----:B-1----:R-:W-:-:S04]  /*5b70*/  @P3 ISETP.NE.AND P1, PT, R4, R6, PT ;  /* 0x000000060400320c */ /* 0x002fc80003f25270 */
[----:B------:R-:W-:-:S04]  /*5b80*/  @P3 SEL R11, RZ, 0x1, !P1 ;  /* 0x00000001ff0b3807 */ /* 0x000fc80004800000 */
[----:B------:R-:W-:Y:S01]  /*5b90*/  @P3 SEL R2, R2, R11, !P2 ;  /* 0x0000000b02023207 */ /* 0x000fe20005000000 */
[----:B------:R-:W-:-:S05]  /*5ba0*/  VIADD R11, R9, 0x2 ;  /* 0x00000002090b7836 */ /* 0x000fca0000000000 */
[----:B------:R-:W-:Y:S01]  /*5bb0*/  ISETP.EQ.OR P0, PT, R11, R38, P0 ;  /* 0x000000260b00720c */ /* 0x000fe20000702670 */
[----:B------:R-:W-:Y:S01]  /*5bc0*/  VIADD R11, R9, 0x3 ;  /* 0x00000003090b7836 */ /* 0x000fe20000000000 */
[----:B------:R-:W-:Y:S02]  /*5bd0*/  ISETP.NE.AND P1, PT, R26, R28, PT ;  /* 0x0000001c1a00720c */ /* 0x000fe40003f25270 */
[----:B------:R-:W-:Y:S02]  /*5be0*/  SEL R10, R10, RZ, !P0 ;  /* 0x000000ff0a0a7207 */ /* 0x000fe40004000000 */
[----:B------:R-:W-:-:S03]  /*5bf0*/  ISETP.EQ.OR P1, PT, R11, R38, P1 ;  /* 0x000000260b00720c */ /* 0x000fc60000f22670 */
[----:B------:R-:W-:Y:S01]  /*5c00*/  IMAD.IADD R10, R27, 0x1, R10 ;  /* 0x000000011b0a7824 */ /* 0x000fe200078e020a */
[----:B------:R-:W-:Y:S01]  /*5c10*/  ISETP.NE.AND P5, PT, R28, R30, PT ;  /* 0x0000001e1c00720c */ /* 0x000fe20003fa5270 */
[----:B------:R-:W-:-:S03]  /*5c20*/  VIADD R11, R9, 0x4 ;  /* 0x00000004090b7836 */ /* 0x000fc60000000000 */
[----:B------:R-:W-:Y:S02]  /*5c30*/  SEL R10, R10, RZ, !P1 ;  /* 0x000000ff0a0a7207 */ /* 0x000fe40004800000 */
[----:B------:R-:W-:-:S03]  /*5c40*/  ISETP.EQ.OR P5, PT, R11, R38, P5 ;  /* 0x000000260b00720c */ /* 0x000fc60002fa2670 */
[----:B------:R-:W-:Y:S01]  /*5c50*/  IMAD.IADD R10, R29, 0x1, R10 ;  /* 0x000000011d0a7824 */ /* 0x000fe200078e020a */
[----:B------:R-:W-:Y:S01]  /*5c60*/  ISETP.NE.AND P2, PT, R30, R32, PT ;  /* 0x000000201e00720c */ /* 0x000fe20003f45270 */
[----:B------:R-:W-:-:S03]  /*5c70*/  VIADD R11, R9, 0x5 ;  /* 0x00000005090b7836 */ /* 0x000fc60000000000 */
[----:B------:R-:W-:Y:S02]  /*5c80*/  SEL R10, R10, RZ, !P5 ;  /* 0x000000ff0a0a7207 */ /* 0x000fe40006800000 */
[----:B------:R-:W-:-:S03]  /*5c90*/  ISETP.EQ.OR P2, PT, R11, R38, P2 ;  /* 0x000000260b00720c */ /* 0x000fc60001742670 */
[----:B------:R-:W-:Y:S02]  /*5ca0*/  IMAD.IADD R10, R31, 0x1, R10 ;  /* 0x000000011f0a7824 */ /* 0x000fe400078e020a */
[----:B------:R-:W-:Y:S01]  /*5cb0*/  VIADD R42, R2, 0x1 ;  /* 0x00000001022a7836 */ /* 0x000fe20000000000 */
[----:B------:R-:W-:Y:S01]  /*5cc0*/  ISETP.NE.AND P3, PT, R32, R34, PT ;  /* 0x000000222000720c */ /* 0x000fe20003f65270 */
[----:B------:R-:W-:Y:S01]  /*5cd0*/  VIADD R11, R9, 0x6 ;  /* 0x00000006090b7836 */ /* 0x000fe20000000000 */
[----:B------:R-:W-:Y:S01]  /*5ce0*/  SEL R10, R10, RZ, !P2 ;  /* 0x000000ff0a0a7207 */ /* 0x000fe20005000000 */
[----:B------:R-:W-:Y:S02]  /*5cf0*/  IMAD.MOV.U32 R8, RZ, RZ, R42 ;  /* 0x000000ffff087224 */ /* 0x000fe400078e002a */
[----:B------:R-:W-:Y:S01]  /*5d00*/  @!P4 IMAD.MOV R8, RZ, RZ, R2 ;  /* 0x000000ffff08c224 */ /* 0x000fe200078e0202 */
[----:B------:R-:W-:Y:S01]  /*5d10*/  ISETP.EQ.OR P3, PT, R11, R38, P3 ;  /* 0x000000260b00720c */ /* 0x000fe20001f62670 */
[----:B------:R-:W-:-:S02]  /*5d20*/  IMAD.IADD R10, R33, 0x1, R10 ;  /* 0x00000001210a7824 */ /* 0x000fc400078e020a */
[----:B------:R-:W-:Y:S02]  /*5d30*/  VIADD R13, R8, 0x1 ;  /* 0x00000001080d7836 */ /* 0x000fe40000000000 */
[----:B------:R-:W-:Y:S01]  /*5d40*/  @!P0 IMAD.MOV R13, RZ, RZ, R8 ;  /* 0x000000ffff0d8224 */ /* 0x000fe200078e0208 */
[----:B------:R-:W-:Y:S01]  /*5d50*/  SEL R10, R10, RZ, !P3 ;  /* 0x000000ff0a0a7207 */ /* 0x000fe20005800000 */
[----:B------:R-:W-:Y:S01]  /*5d60*/  VIADD R11, R9, 0x7 ;  /* 0x00000007090b7836 */ /* 0x000fe20000000000 */
[----:B------:R-:W-:Y:S01]  /*5d70*/  P2R R12, PR, RZ, 0x10 ;  /* 0x00000010ff0c7803 */ /* 0x000fe20000000000 */
[----:B------:R-:W-:Y:S01]  /*5d80*/  VIADD R8, R13, 0x1 ;  /* 0x000000010d087836 */ /* 0x000fe20000000000 */
[----:B------:R-:W-:Y:S01]  /*5d90*/  ISETP.NE.AND P4, PT, R34, R36, PT ;  /* 0x000000242200720c */ /* 0x000fe20003f85270 */
[----:B------:R-:W-:Y:S01]  /*5da0*/  @!P1 IMAD.MOV R8, RZ, RZ, R13 ;  /* 0x000000ffff089224 */ /* 0x000fe200078e020d */
[----:B------:R-:W-:Y:S01]  /*5db0*/  P2R R43, PR, RZ, 0x1 ;  /* 0x00000001ff2b7803 */ /* 0x000fe20000000000 */
[----:B------:R-:W-:Y:S01]  /*5dc0*/  IMAD.IADD R10, R35, 0x1, R10 ;  /* 0x00000001230a7824 */ /* 0x000fe200078e020a */
[----:B------:R-:W-:-:S02]  /*5dd0*/  ISETP.EQ.OR P4, PT, R11, R38, P4 ;  /* 0x000000260b00720c */ /* 0x000fc40002782670 */
[----:B------:R-:W-:Y:S01]  /*5de0*/  ISETP.NE.AND P0, PT, R12, RZ, PT ;  /* 0x000000ff0c00720c */ /* 0x000fe20003f05270 */
[----:B------:R-:W-:Y:S01]  /*5df0*/  VIADD R12, R8, 0x1 ;  /* 0x00000001080c7836 */ /* 0x000fe20000000000 */
[----:B------:R-:W-:Y:S01]  /*5e00*/  SEL R10, R10, RZ, !P4 ;  /* 0x000000ff0a0a7207 */ /* 0x000fe20006000000 */
[----:B------:R-:W-:Y:S01]  /*5e10*/  @!P5 IMAD.MOV R12, RZ, RZ, R8 ;  /* 0x000000ffff0cd224 */ /* 0x000fe200078e0208 */
[----:B------:R-:W-:Y:S01]  /*5e20*/  ISETP.NE.AND P6, PT, R36, R3, PT ;  /* 0x000000032400720c */ /* 0x000fe20003fc5270 */
[----:B------:R-:W-:Y:S02]  /*5e30*/  VIADD R9, R9, 0x8 ;  /* 0x0000000809097836 */ /* 0x000fe40000000000 */
[----:B------:R-:W-:Y:S02]  /*5e40*/  VIADD R8, R12, 0x1 ;  /* 0x000000010c087836 */ /* 0x000fe40000000000 */
[----:B------:R-:W-:Y:S01]  /*5e50*/  @!P2 IMAD.MOV R8, RZ, RZ, R12 ;  /* 0x000000ffff08a224 */ /* 0x000fe200078e020c */
[----:B------:R-:W-:Y:S01]  /*5e60*/  ISETP.EQ.OR P6, PT, R9, R38, P6 ;  /* 0x000000260900720c */ /* 0x000fe200037c2670 */
[----:B------:R-:W-:-:S02]  /*5e70*/  IMAD.IADD R10, R37, 0x1, R10 ;  /* 0x00000001250a7824 */ /* 0x000fc400078e020a */
[----:B------:R-:W-:Y:S02]  /*5e80*/  VIADD R12, R8, 0x1 ;  /* 0x00000001080c7836 */ /* 0x000fe40000000000 */
[----:B------:R-:W-:Y:S01]  /*5e90*/  @!P3 IMAD.MOV R12, RZ, RZ, R8 ;  /* 0x000000ffff0cb224 */ /* 0x000fe200078e0208 */
[----:B------:R-:W-:-:S03]  /*5ea0*/  SEL R10, R10, RZ, !P6 ;  /* 0x000000ff0a0a7207 */ /* 0x000fc60007000000 */
[----:B------:R-:W-:Y:S02]  /*5eb0*/  VIADD R9, R12, 0x1 ;  /* 0x000000010c097836 */ /* 0x000fe40000000000 */
[----:B------:R-:W-:Y:S02]  /*5ec0*/  @!P4 IMAD.MOV R9, RZ, RZ, R12 ;  /* 0x000000ffff09c224 */ /* 0x000fe400078e020c */
[----:B------:R-:W-:Y:S02]  /*5ed0*/  IMAD.IADD R5, R5, 0x1, R10 ;  /* 0x0000000105057824 */ /* 0x000fe400078e020a */
[----:B------:R-:W-:Y:S02]  /*5ee0*/  VIADD R8, R9, 0x1 ;  /* 0x0000000109087836 */ /* 0x000fe40000000000 */
[----:B------:R-:W-:Y:S02]  /*5ef0*/  @!P6 IMAD.MOV R8, RZ, RZ, R9 ;  /* 0x000000ffff08e224 */ /* 0x000fe400078e0209 */
[----:B------:R-:W0:Y:S03]  /*5f00*/  SHFL.UP PT, R9, R5, 0x1, RZ ;  /* 0x0420000005097989 */ /* 0x000e2600000e00ff */
        /* <DEDUP_REMOVED lines=48> */
[----:B------:R-:W0:Y:S04]  /*6210*/  LDS.128 R8, [UR4] ;  /* 0x00000004ff087984 */ /* 0x000e280008000c00 */
[----:B------:R-:W1:Y:S01]  /*6220*/  LDS.128 R12, [UR4+0x10] ;  /* 0x00001004ff0c7984 */ /* 0x000e620008000c00 */
[----:B0-----:R-:W-:-:S04]  /*6230*/  ISETP.NE.AND P6, PT, R10, RZ, PT ;  /* 0x000000ff0a00720c */ /* 0x001fc80003fc5270 */
[----:B------:R-:W-:Y:S02]  /*6240*/  SEL R16, R9, RZ, !P6 ;  /* 0x000000ff09107207 */ /* 0x000fe40007000000 */
[----:B-1----:R-:W-:-:S03]  /*6250*/  ISETP.NE.AND P6, PT, R12, RZ, PT ;  /* 0x000000ff0c00720c */ /* 0x002fc60003fc5270 */
[----:B------:R-:W-:Y:S02]  /*6260*/  IMAD.IADD R16, R11, 0x1, R16 ;  /* 0x000000010b107824 */ /* 0x000fe400078e0210 */
[----:B------:R-:W-:-:S03]  /*6270*/  IMAD.IADD R5, R8, 0x1, R10 ;  /* 0x0000000108057824 */ /* 0x000fc600078e020a */
[----:B------:R-:W-:Y:S02]  /*6280*/  SEL R18, R16, RZ, !P6 ;  /* 0x000000ff10127207 */ /* 0x000fe40007000000 */
[----:B------:R-:W-:-:S03]  /*6290*/  ISETP.NE.AND P6, PT, R46, 0x2, PT ;  /* 0x000000022e00780c */ /* 0x000fc60003fc5270 */
[----:B------:R-:W-:Y:S01]  /*62a0*/  IMAD.IADD R18, R13, 0x1, R18 ;  /* 0x000000010d127824 */ /* 0x000fe200078e0212 */
[C---:B------:R-:W-:Y:S01]  /*62b0*/  SEL R11, R5.reuse, R8, !P6 ;  /* 0x00000008050b7207 */ /* 0x040fe20007000000 */
[----:B------:R-:W-:Y:S01]  /*62c0*/  IMAD.IADD R5, R5, 0x1, R12 ;  /* 0x0000000105057824 */ /* 0x000fe200078e020c */
[----:B------:R-:W-:Y:S02]  /*62d0*/  SEL R9, R16, R9, !P6 ;  /* 0x0000000910097207 */ /* 0x000fe40007000000 */
[----:B------:R-:W-:-:S04]  /*62e0*/  ISETP.NE.AND P6, PT, R46, 0x3, PT ;  /* 0x000000032e00780c */ /* 0x000fc80003fc5270 */
[----:B------:R-:W-:Y:S02]  /*62f0*/  SEL R11, R5, R11, !P6 ;  /* 0x0000000b050b7207 */ /* 0x000fe40007000000 */
[----:B------:R-:W-:Y:S02]  /*6300*/  SEL R9, R18, R9, !P6 ;  /* 0x0000000912097207 */ /* 0x000fe40007000000 */
[----:B------:R-:W-:-:S04]  /*6310*/  ISETP.NE.AND P6, PT, R14, RZ, PT ;  /* 0x000000ff0e00720c */ /* 0x000fc80003fc5270 */
[----:B------:R-:W-:Y:S02]  /*6320*/  SEL R20, R18, RZ, !P6 ;  /* 0x000000ff12147207 */ /* 0x000fe40007000000 */
[----:B------:R-:W0:Y:S03]  /*6330*/  LDS.128 R16, [UR4+0x20] ;  /* 0x00002004ff107984 */ /* 0x000e260008000c00 */
[----:B------:R-:W-:Y:S02]  /*6340*/  IMAD.IADD R20, R15, 0x1, R20 ;  /* 0x000000010f147824 */ /* 0x000fe400078e0214 */
[----:B------:R-:W-:Y:S01]  /*6350*/  IMAD.IADD R5, R14, 0x1, R5 ;  /* 0x000000010e057824 */ /* 0x000fe200078e0205 */
[----:B0-----:R-:W-:-:S04]  /*6360*/  ISETP.NE.AND P6, PT, R16, RZ, PT ;  /* 0x000000ff1000720c */ /* 0x001fc80003fc5270 */
[----:B------:R-:W-:Y:S02]  /*6370*/  SEL R48, R20, RZ, !P6 ;  /* 0x000000ff14307207 */ /* 0x000fe40007000000 */
[----:B------:R-:W-:-:S04]  /*6380*/  ISETP.NE.AND P6, PT, R46, 0x4, PT ;  /* 0x000000042e00780c */ /* 0x000fc80003fc5270 */
[C---:B------:R-:W-:Y:S02]  /*6390*/  SEL R22, R5.reuse, R11, !P6 ;  /* 0x0000000b05167207 */ /* 0x040fe40007000000 */
[----:B------:R-:W-:Y:S01]  /*63a0*/  SEL R11, R20, R9, !P6 ;  /* 0x00000009140b7207 */ /* 0x000fe20007000000 */
[----:B------:R-:W-:Y:S01]  /*63b0*/  IMAD.IADD R9, R5, 0x1, R16 ;  /* 0x0000000105097824 */ /* 0x000fe200078e0210 */
[----:B------:R-:W-:-:S04]  /*63c0*/  ISETP.NE.AND P6, PT, R46, 0x5, PT ;  /* 0x000000052e00780c */ /* 0x000fc80003fc5270 */
[----:B------:R-:W-:Y:S02]  /*63d0*/  SEL R5, R9, R22, !P6 ;  /* 0x0000001609057207 */ /* 0x000fe40007000000 */
[----:B------:R-:W0:Y:S01]  /*63e0*/  LDS.128 R20, [UR4+0x30] ;  /* 0x00003004ff147984 */ /* 0x000e220008000c00 */
[----:B------:R-:W-:-:S05]  /*63f0*/  IMAD.IADD R48, R17, 0x1, R48 ;  /* 0x0000000111307824 */ /* 0x000fca00078e0230 */
[----:B------:R-:W-:Y:S02]  /*6400*/  SEL R11, R48, R11, !P6 ;  /* 0x0000000b300b7207 */ /* 0x000fe40007000000 */
[----:B------:R-:W-:-:S04]  /*6410*/  ISETP.NE.AND P6, PT, R18, RZ, PT ;  /* 0x000000ff1200720c */ /* 0x000fc80003fc5270 */
[----:B------:R-:W-:Y:S01]  /*6420*/  SEL R48, R48, RZ, !P6 ;  /* 0x000000ff30307207 */ /* 0x000fe20007000000 */
[----:B------:R-:W1:Y:S04]  /*6430*/  SHFL.UP PT, R40, R40, 0x1, RZ ;  /* 0x0420000028287989 */ /* 0x000e6800000e00ff */
[----:B------:R-:W-:Y:S02]  /*6440*/  IMAD.IADD R48, R19, 0x1, R48 ;  /* 0x0000000113307824 */ /* 0x000fe400078e0230 */
[----:B------:R-:W-:Y:S01]  /*6450*/  IMAD.IADD R9, R18, 0x1, R9 ;  /* 0x0000000112097824 */ /* 0x000fe200078e0209 */
[----:B0-----:R-:W-:-:S04]  /*6460*/  ISETP.NE.AND P6, PT, R20, RZ, PT ;  /* 0x000000ff1400720c */ /* 0x001fc80003fc5270 */
[----:B------:R-:W-:Y:S02]  /*6470*/  SEL R52, R48, RZ, !P6 ;  /* 0x000000ff30347207 */ /* 0x000fe40007000000 */
[----:B------:R-:W-:-:S03]  /*6480*/  ISETP.NE.AND P6, PT, R46, 0x6, PT ;  /* 0x000000062e00780c */ /* 0x000fc60003fc5270 */
[----:B------:R-:W-:Y:S01]  /*6490*/  IMAD.IADD R39, R21, 0x1, R52 ;  /* 0x0000000115277824 */ /* 0x000fe200078e0234 */
[----:B------:R-:W-:Y:S01]  /*64a0*/  SEL R50, R48, R11, !P6 ;  /* 0x0000000b30327207 */ /* 0x000fe20007000000 */
[C---:B------:R-:W-:Y:S01]  /*64b0*/  IMAD.IADD R21, R9.reuse, 0x1, R20 ;  /* 0x0000000109157824 */ /* 0x040fe200078e0214 */
[----:B------:R-:W-:Y:S02]  /*64c0*/  SEL R48, R9, R5, !P6 ;  /* 0x0000000509307207 */ /* 0x000fe40007000000 */
[----:B------:R-:W-:-:S04]  /*64d0*/  ISETP.NE.AND P6, PT, R46, 0x7, PT ;  /* 0x000000072e00780c */ /* 0x000fc80003fc5270 */
[----:B------:R-:W-:Y:S02]  /*64e0*/  SEL R19, R21, R48, !P6 ;  /* 0x0000003015137207 */ /* 0x000fe40007000000 */
[----:B------:R-:W-:Y:S01]  /*64f0*/  SEL R50, R39, R50, !P6 ;  /* 0x0000003227327207 */ /* 0x000fe20007000000 */
[----:B------:R-:W0:Y:S01]  /*6500*/  SHFL.UP PT, R48, R41, 0x1, RZ ;  /* 0x0420000029307989 */ /* 0x000e2200000e00ff */
[----:B------:R-:W-:-:S04]  /*6510*/  ISETP.GE.U32.AND P6, PT, R0, 0x20, PT ;  /* 0x000000200000780c */ /* 0x000fc80003fc6070 */
[----:B------:R-:W-:Y:S02]  /*6520*/  SEL R19, R19, RZ, P6 ;  /* 0x000000ff13137207 */ /* 0x000fe40003000000 */
[----:B------:R-:W-:Y:S02]  /*6530*/  SEL R5, R50, RZ, P6 ;  /* 0x000000ff32057207 */ /* 0x000fe40003000000 */
[----:B-1----:R-:W-:-:S04]  /*6540*/  ISETP.NE.AND P6, PT, R40, RZ, PT ;  /* 0x000000ff2800720c */ /* 0x002fc80003fc5270 */
[----:B------:R-:W-:Y:S02]  /*6550*/  SEL R9, R5, RZ, !P6 ;  /* 0x000000ff05097207 */ /* 0x000fe40007000000 */
[----:B------:R-:W-:-:S04]  /*6560*/  ISETP.NE.AND P6, PT, R7, RZ, PT ;  /* 0x000000ff0700720c */ /* 0x000fc80003fc5270 */
[----:B------:R-:W-:-:S09]  /*6570*/  SEL R46, R40, RZ, P6 ;  /* 0x000000ff282e7207 */ /* 0x000fd20003000000 */
[----:B0-----:R-:W-:Y:S01]  /*6580*/  @P6 IMAD.IADD R5, R48, 0x1, R9 ;  /* 0x0000000130056824 */ /* 0x001fe200078e0209 */
[----:B------:R-:W-:-:S04]  /*6590*/  ISETP.NE.AND P6, PT, R2, RZ, PT ;  /* 0x000000ff0200720c */ /* 0x000fc80003fc5270 */
[----:B------:R-:W-:-:S05]  /*65a0*/  SEL R7, R5, RZ, !P6 ;  /* 0x000000ff05077207 */ /* 0x000fca0007000000 */
[----:B------:R-:W-:-:S05]  /*65b0*/  IMAD.IADD R7, R44, 0x1, R7 ;  /* 0x000000012c077824 */ /* 0x000fca00078e0207 */
[----:B------:R-:W-:Y:S01]  /*65c0*/  SEL R44, R7, RZ, !P0 ;  /* 0x000000ff072c7207 */ /* 0x000fe20004000000 */
[----:B------:R-:W-:Y:S01]  /*65d0*/  @!P0 IMAD.MOV R42, RZ, RZ, R2 ;  /* 0x000000ffff2a8224 */ /* 0x000fe200078e0202 */
[----:B------:R-:W-:-:S03]  /*65e0*/  ISETP.NE.AND P0, PT, R43, RZ, PT ;  /* 0x000000ff2b00720c */ /* 0x000fc60003f05270 */
[----:B------:R-:W-:-:S05]  /*65f0*/  IMAD.IADD R25, R25, 0x1, R44 ;  /* 0x0000000119197824 */ /* 0x000fca00078e022c */
[----:B------:R-:W-:-:S05]  /*6600*/  SEL R40, R25, RZ, !P0 ;  /* 0x000000ff19287207 */ /* 0x000fca0004000000 */
[----:B------:R-:W-:-:S05]  /*6610*/  IMAD.IADD R27, R27, 0x1, R40 ;  /* 0x000000011b1b7824 */ /* 0x000fca00078e0228 */
[----:B------:R-:W-:Y:S01]  /*6620*/  SEL R40, R27, RZ, !P1 ;  /* 0x000000ff1b287207 */ /* 0x000fe20004800000 */
[----:B------:R-:W-:-:S04]  /*6630*/  IMAD.IADD R19, R19, 0x1, R46 ;  /* 0x0000000113137824 */ /* 0x000fc800078e022e */
[----:B------:R-:W-:Y:S02]  /*6640*/  IMAD.IADD R29, R29, 0x1, R40 ;  /* 0x000000011d1d7824 */ /* 0x000fe400078e0228 */
[----:B------:R-:W-:-:S03]  /*6650*/  IMAD.IADD R17, R19, 0x1, R42 ;  /* 0x0000000113117824 */ /* 0x000fc600078e022a */
[----:B------:R-:W-:Y:S01]  /*6660*/  SEL R40, R29, RZ, !P5 ;  /* 0x000000ff1d287207 */ /* 0x000fe20006800000 */
[----:B------:R-:W-:Y:S02]  /*6670*/  VIADD R15, R17, 0x1 ;  /* 0x00000001110f7836 */ /* 0x000fe40000000000 */
[----:B------:R-:W-:Y:S02]  /*6680*/  @!P0 IMAD.MOV R15, RZ, RZ, R17 ;  /* 0x000000ffff0f8224 */ /* 0x000fe400078e0211 */
[----:B------:R-:W-:Y:S02]  /*6690*/  IMAD.IADD R31, R31, 0x1, R40 ;  /* 0x000000011f1f7824 */ /* 0x000fe400078e0228 */
[----:B------:R-:W-:Y:S02]  /*66a0*/  VIADD R11, R15, 0x1 ;  /* 0x000000010f0b7836 */ /* 0x000fe40000000000 */
[----:B------:R-:W-:Y:S01]  /*66b0*/  @!P1 IMAD.MOV R11, RZ, RZ, R15 ;  /* 0x000000ffff0b9224 */ /* 0x000fe200078e020f */
[----:B------:R-:W-:Y:S01]  /*66c0*/  SEL R40, R31, RZ, !P2 ;  /* 0x000000ff1f287207 */ /* 0x000fe20005000000 */
[----:B------:R-:W-:-:S02]  /*66d0*/  IMAD.IADD R21, R22, 0x1, R21 ;  /* 0x0000000116157824 */ /* 0x000fc400078e0215 */
[----:B------:R-:W-:Y:S02]  /*66e0*/  VIADD R9, R11, 0x1 ;  /* 0x000000010b097836 */ /* 0x000fe40000000000 */
[----:B------:R-:W-:Y:S01]  /*66f0*/  @!P5 IMAD.MOV R9, RZ, RZ, R11 ;  /* 0x000000ffff09d224 */ /* 0x000fe200078e020b */
[----:B------:R-:W-:Y:S01]  /*6700*/  ISETP.NE.AND P5, PT, R22, RZ, PT ;  /* 0x000000ff1600720c */ /* 0x000fe20003fa5270 */
[----:B------:R-:W-:-:S03]  /*6710*/  IMAD.IADD R33, R33, 0x1, R40 ;  /* 0x0000000121217824 */ /* 0x000fc600078e0228 */
[----:B------:R-:W-:Y:S02]  /*6720*/  SEL R40, R39, RZ, !P5 ;  /* 0x000000ff27287207 */ /* 0x000fe40006800000 */
[----:B------:R-:W-:Y:S02]  /*6730*/  SEL R42, R33, RZ, !P3 ;  /* 0x000000ff212a7207 */ /* 0x000fe40005800000 */
[----:B------:R-:W-:Y:S01]  /*6740*/  ISETP.GE.AND P5, PT, R21, 0x101, PT ;  /* 0x000001011500780c */ /* 0x000fe20003fa6270 */
[----:B------:R-:W-:Y:S02]  /*6750*/  VIADD R13, R9, 0x1 ;  /* 0x00000001090d7836 */ /* 0x000fe40000000000 */
[----:B------:R-:W-:Y:S02]  /*6760*/  @!P2 IMAD.MOV R13, RZ, RZ, R9 ;  /* 0x000000ffff0da224 */ /* 0x000fe400078e0209 */
[----:B------:R-:W-:Y:S02]  /*6770*/  IMAD.IADD R35, R35, 0x1, R42 ;  /* 0x0000000123237824 */ /* 0x000fe400078e022a */
[----:B------:R-:W-:-:S02]  /*6780*/  IMAD.IADD R23, R23, 0x1, R40 ;  /* 0x0000000117177824 */ /* 0x000fc400078e0228 */
[----:B------:R-:W-:Y:S01]  /*6790*/  VIADD R39, R13, 0x1 ;  /* 0x000000010d277836 */ /* 0x000fe20000000000 */
[----:B------:R-:W-:Y:S01]  /*67a0*/  SEL R40, R35, RZ, !P4 ;  /* 0x000000ff23287207 */ /* 0x000fe20006000000 */
[----:B------:R-:W-:Y:S01]  /*67b0*/  @!P3 IMAD.MOV R39, RZ, RZ, R13 ;  /* 0x000000ffff27b224 */ /* 0x000fe200078e020d */
[----:B------:R-:W-:Y:S01]  /*67c0*/  BSSY.RECONVERGENT B0, `(.L_x_620) ;  /* 0x0000117000007945 */ /* 0x000fe20003800200 */
[----:B------:R-:W-:Y:S02]  /*67d0*/  IMAD.IADD R43, R2, 0x1, R19 ;  /* 0x00000001022b7824 */ /* 0x000fe400078e0213 */
[----:B------:R-:W-:Y:S02]  /*67e0*/  VIADD R42, R39, 0x1 ;  /* 0x00000001272a7836 */ /* 0x000fe40000000000 */
[----:B------:R-:W-:Y:S02]  /*67f0*/  IMAD.IADD R37, R37, 0x1, R40 ;  /* 0x0000000125257824 */ /* 0x000fe400078e0228 */
[----:B------:R-:W-:Y:S01]  /*6800*/  @!P4 IMAD.MOV R42, RZ, RZ, R39 ;  /* 0x000000ffff2ac224 */ /* 0x000fe200078e0227 */
[----:B------:R-:W-:Y:S06]  /*6810*/  @!P5 BRA `(.L_x_621) ;  /* 0x0000000c0044d947 */ /* 0x000fec0003800000 */
[----:B------:R-:W-:Y:S01]  /*6820*/  BAR.SYNC.DEFER_BLOCKING 0x0 ;  /* 0x0000000000007b1d */ /* 0x000fe20000010000 */
[----:B------:R-:W-:Y:S01]  /*6830*/  IMAD.MOV.U32 R41, RZ, RZ, 0x1 ;  /* 0x00000001ff297424 */ /* 0x000fe200078e00ff */
[----:B------:R-:W-:Y:S01]  /*6840*/  ISETP.NE.AND P5, PT, R6, R24, PT ;  /* 0x000000180600720c */ /* 0x000fe20003fa5270 */
[----:B------:R-:W-:Y:S01]  /*6850*/  IMAD.MOV.U32 R45, RZ, RZ, 0x9 ;  /* 0x00000009ff2d7424 */ /* 0x000fe200078e00ff */
[----:B------:R-:W-:Y:S01]  /*6860*/  @P6 LEA R19, R19, UR4, 0x3 ;  /* 0x0000000413136c11 */ /* 0x000fe2000f8e18ff */
[C---:B------:R-:W-:Y:S01]  /*6870*/  IMAD R41, R0.reuse, 0x9, R41 ;  /* 0x0000000900297824 */ /* 0x040fe200078e0229 */
[----:B------:R-:W-:Y:S02]  /*6880*/  @P0 LEA R17, R17, UR4, 0x3 ;  /* 0x0000000411110c11 */ /* 0x000fe4000f8e18ff */
[----:B------:R-:W-:Y:S02]  /*6890*/  @P1 LEA R15, R15, UR4, 0x3 ;  /* 0x000000040f0f1c11 */ /* 0x000fe4000f8e18ff */
[----:B------:R-:W-:Y:S01]  /*68a0*/  ISETP.NE.AND P5, PT, R41, R38, !P5 ;  /* 0x000000262900720c */ /* 0x000fe20006fa5270 */
[----:B------:R-:W-:Y:S01]  /*68b0*/  IMAD R41, R0, R45, 0x4 ;  /* 0x0000000400297424 */ /* 0x000fe200078e022d */
[----:B------:R-:W-:-:S02]  /*68c0*/  @P2 LEA R9, R9, UR4, 0x3 ;  /* 0x0000000409092c11 */ /* 0x000fc4000f8e18ff */
[----:B------:R-:W-:Y:S02]  /*68d0*/  @P3 LEA R13, R13, UR4, 0x3 ;  /* 0x000000040d0d3c11 */ /* 0x000fe4000f8e18ff */
[----:B------:R-:W-:-:S07]  /*68e0*/  @P4 LEA R39, R39, UR4, 0x3 ;  /* 0x0000000427274c11 */ /* 0x000fce000f8e18ff */
[----:B------:R-:W-:Y:S01]  /*68f0*/  @!P5 LEA R43, R43, UR4, 0x3 ;  /* 0x000000042b2bdc11 */ /* 0x000fe2000f8e18ff */
[----:B------:R0:W-:Y:S01]  /*6900*/  @P6 STS.64 [R19], R4 ;  /* 0x0000000413006388 */ /* 0x0001e20000000a00 */
[----:B------:R-:W-:-:S03]  /*6910*/  ISETP.NE.AND P6, PT, R28, R30, PT ;  /* 0x0000001e1c00720c */ /* 0x000fc60003fc5270 */
[----:B------:R0:W-:Y:S01]  /*6920*/  @!P5 STS.64 [R43], R6 ;  /* 0x000000062b00d388 */ /* 0x0001e20000000a00 */
[-C--:B------:R-:W-:Y:S01]  /*6930*/  ISETP.NE.AND P6, PT, R41, R38.reuse, !P6 ;  /* 0x000000262900720c */ /* 0x080fe200077c5270 */
[----:B------:R-:W-:Y:S01]  /*6940*/  IMAD R41, R0, R45, 0x8 ;  /* 0x0000000800297424 */ /* 0x000fe200078e022d */
[----:B------:R-:W-:Y:S01]  /*6950*/  ISETP.NE.AND P5, PT, R36, R3, PT ;  /* 0x000000032400720c */ /* 0x000fe20003fa5270 */
[----:B------:R0:W-:Y:S01]  /*6960*/  @P0 STS.64 [R17], R24 ;  /* 0x0000001811000388 */ /* 0x0001e20000000a00 */
[----:B------:R-:W-:Y:S02]  /*6970*/  ISETP.GE.U32.AND P0, PT, R0, R21, PT ;  /* 0x000000150000720c */ /* 0x000fe40003f06070 */
[----:B------:R-:W-:Y:S01]  /*6980*/  ISETP.NE.AND P5, PT, R41, R38, !P5 ;  /* 0x000000262900720c */ /* 0x000fe20006fa5270 */
[----:B------:R0:W-:Y:S06]  /*6990*/  @P1 STS.64 [R15], R26 ;  /* 0x0000001a0f001388 */ /* 0x0001ec0000000a00 */
[----:B------:R-:W-:-:S05]  /*69a0*/  @!P6 LEA R11, R11, UR4, 0x3 ;  /* 0x000000040b0bec11 */ /* 0x000fca000f8e18ff */
[----:B------:R0:W-:Y:S01]  /*69b0*/  @!P6 STS.64 [R11], R28 ;  /* 0x0000001c0b00e388 */ /* 0x0001e20000000a00 */
[----:B------:R-:W-:-:S03]  /*69c0*/  @!P5 LEA R42, R42, UR4, 0x3 ;  /* 0x000000042a2adc11 */ /* 0x000fc6000f8e18ff */
[----:B------:R0:W-:Y:S04]  /*69d0*/  @P2 STS.64 [R9], R30 ;  /* 0x0000001e09002388 */ /* 0x0001e80000000a00 */
[----:B------:R0:W-:Y:S04]  /*69e0*/  @P3 STS.64 [R13], R32 ;  /* 0x000000200d003388 */ /* 0x0001e80000000a00 */
[----:B------:R0:W-:Y:S04]  /*69f0*/  @P4 STS.64 [R39], R34 ;  /* 0x0000002227004388 */ /* 0x0001e80000000a00 */
[----:B------:R0:W-:Y:S01]  /*6a00*/  @!P5 STS.64 [R42], R36 ;  /* 0x000000242a00d388 */ /* 0x0001e20000000a00 */
[----:B------:R-:W-:Y:S06]  /*6a10*/  BAR.SYNC.DEFER_BLOCKING 0x0 ;  /* 0x0000000000007b1d */ /* 0x000fec0000010000 */
[----:B------:R-:W-:Y:S05]  /*6a20*/  @P0 BRA `(.L_x_622) ;  /* 0x0000000c00c00947 */ /* 0x000fea0003800000 */
[----:B0-----:R-:W-:Y:S01]  /*6a30*/  IADD3 R5, PT, PT, R14, R10, R12 ;  /* 0x0000000a0e057210 */ /* 0x001fe20007ffe00c */
[----:B------:R-:W-:Y:S01]  /*6a40*/  BSSY.RECONVERGENT B1, `(.L_x_623) ;  /* 0x0000028000017945 */ /* 0x000fe20003800200 */
[----:B------:R-:W-:Y:S02]  /*6a50*/  LOP3.LUT R2, RZ, R0, RZ, 0x33, !PT ;  /* 0x00000000ff027212 */ /* 0x000fe400078e33ff */
[----:B------:R-:W-:-:S04]  /*6a60*/  IADD3 R5, PT, PT, R18, R5, R16 ;  /* 0x0000000512057210 */ /* 0x000fc80007ffe010 */
[----:B------:R-:W-:-:S04]  /*6a70*/  IADD3 R5, PT, PT, R22, R5, R20 ;  /* 0x0000000516057210 */ /* 0x000fc80007ffe014 */
[----:B------:R-:W-:-:S04]  /*6a80*/  IADD3 R8, PT, PT, R2, R5, R8 ;  /* 0x0000000502087210 */ /* 0x000fc80007ffe008 */
[C---:B------:R-:W-:Y:S02]  /*6a90*/  LOP3.LUT R2, R8.reuse, 0x300, RZ, 0xc0, !PT ;  /* 0x0000030008027812 */ /* 0x040fe400078ec0ff */
[----:B------:R-:W-:Y:S02]  /*6aa0*/  ISETP.GE.U32.AND P1, PT, R8, 0x300, PT ;  /* 0x000003000800780c */ /* 0x000fe40003f26070 */
[----:B------:R-:W-:Y:S01]  /*6ab0*/  ISETP.NE.AND P0, PT, R2, 0x300, PT ;  /* 0x000003000200780c */ /* 0x000fe20003f05270 */
[----:B------:R-:W-:-:S12]  /*6ac0*/  IMAD.MOV.U32 R2, RZ, RZ, R0 ;  /* 0x000000ffff027224 */ /* 0x000fd800078e0000 */
[----:B------:R-:W-:Y:S05]  /*6ad0*/  @!P0 BRA `(.L_x_624) ;  /* 0x0000000000788947 */ /* 0x000fea0003800000 */
[----:B------:R-:W0:Y:S01]  /*6ae0*/  LDC.64 R4, c[0x0][0x398] ;  /* 0x0000e600ff047b82 */ /* 0x000e220000000a00 */
[----:B------:R-:W-:Y:S02]  /*6af0*/  LEA.HI R8, R8, 0x1, RZ, 0x18 ;  /* 0x0000000108087811 */ /* 0x000fe400078fc0ff */
[----:B------:R-:W-:-:S03]  /*6b00*/  LEA R9, R0, UR4, 0x3 ;  /* 0x0000000400097c11 */ /* 0x000fc6000f8e18ff */
[C---:B------:R-:W-:Y:S01]  /*6b10*/  IMAD.SHL.U32 R2, R8.reuse, 0x100, RZ ;  /* 0x0000010008027824 */ /* 0x040fe200078e00ff */
[----:B------:R-:W-:Y:S01]  /*6b20*/  LOP3.LUT R8, R8, 0x3, RZ, 0xc0, !PT ;  /* 0x0000000308087812 */ /* 0x000fe200078ec0ff */
[----:B------:R-:W1:Y:S04]  /*6b30*/  LDC.64 R6, c[0x0][0x390] ;  /* 0x0000e400ff067b82 */ /* 0x000e680000000a00 */
[----:B------:R-:W-:Y:S02]  /*6b40*/  IMAD.MOV R8, RZ, RZ, -R8 ;  /* 0x000000ffff087224 */ /* 0x000fe400078e0a08 */
[----:B0-----:R-:W-:-:S04]  /*6b50*/  IMAD.WIDE.U32 R4, R0, 0x4, R4 ;  /* 0x0000000400047825 */ /* 0x001fc800078e0004 */
[----:B------:R-:W-:Y:S01]  /*6b60*/  IMAD.MOV.U32 R15, RZ, RZ, R5 ;  /* 0x000000ffff0f7224 */ /* 0x000fe200078e0005 */
[----:B------:R-:W-:Y:S01]  /*6b70*/  LOP3.LUT R5, R2, 0x300, RZ, 0xc0, !PT ;  /* 0x0000030002057812 */ /* 0x000fe200078ec0ff */
[----:B------:R-:W-:Y:S02]  /*6b80*/  IMAD.MOV.U32 R14, RZ, RZ, R4 ;  /* 0x000000ffff0e7224 */ /* 0x000fe400078e0004 */
[----:B-1----:R-:W-:-:S04]  /*6b90*/  IMAD.WIDE.U32 R6, R0, 0x4, R6 ;  /* 0x0000000400067825 */ /* 0x002fc800078e0006 */
[----:B------:R-:W-:Y:S02]  /*6ba0*/  IMAD.MOV.U32 R12, RZ, RZ, R6 ;  /* 0x000000ffff0c7224 */ /* 0x000fe400078e0006 */
[----:B------:R-:W-:Y:S02]  /*6bb0*/  IMAD.MOV.U32 R13, RZ, RZ, R7 ;  /* 0x000000ffff0d7224 */ /* 0x000fe400078e0007 */
[----:B------:R-:W-:-:S07]  /*6bc0*/  IMAD.IADD R2, R5, 0x1, R0 ;  /* 0x0000000105027824 */ /* 0x000fce00078e0200 */
.L_x_625:
[----:B0-----:R0:W1:Y:S01]  /*6bd0*/  LDS.64 R10, [R9] ;  /* 0x00000000090a7984 */ /* 0x0010620000000a00 */
[----:B------:R-:W-:Y:S01]  /*6be0*/  IMAD.MOV.U32 R4, RZ, RZ, R12 ;  /* 0x000000ffff047224 */ /* 0x000fe200078e000c */
[----:B------:R-:W-:Y:S01]  /*6bf0*/  IADD3 R12, P3, PT, R12, 0x400, RZ ;  /* 0x000004000c0c7810 */ /* 0x000fe20007f7e0ff */
[----:B------:R-:W-:Y:S02]  /*6c00*/  IMAD.MOV.U32 R5, RZ, RZ, R13 ;  /* 0x000000ffff057224 */ /* 0x000fe400078e000d */
[----:B------:R-:W-:Y:S01]  /*6c10*/  IMAD.MOV.U32 R6, RZ, RZ, R14 ;  /* 0x000000ffff067224 */ /* 0x000fe200078e000e */
[----:B------:R-:W-:Y:S01]  /*6c20*/  IADD3 R14, P2, PT, R14, 0x400, RZ ;  /* 0x000004000e0e7810 */ /* 0x000fe20007f5e0ff */
[----:B------:R-:W-:Y:S02]  /*6c30*/  IMAD.MOV.U32 R7, RZ, RZ, R15 ;  /* 0x000000ffff077224 */ /* 0x000fe400078e000f */
[----:B------:R-:W-:Y:S02]  /*6c40*/  VIADD R8, R8, 0x1 ;  /* 0x0000000108087836 */ /* 0x000fe40000000000 */
[----:B0-----:R-:W-:-:S02]  /*6c50*/  VIADD R9, R9, 0x800 ;  /* 0x0000080009097836 */ /* 0x001fc40000000000 */
[----:B------:R-:W-:Y:S01]  /*6c60*/  IMAD.X R15, RZ, RZ, R15, P2 ;  /* 0x000000ffff0f7224 */ /* 0x000fe200010e060f */
[----:B------:R-:W-:Y:S01]  /*6c70*/  ISETP.NE.AND P0, PT, R8, RZ, PT ;  /* 0x000000ff0800720c */ /* 0x000fe20003f05270 */
[----:B------:R-:W-:Y:S01]  /*6c80*/  IMAD.X R13, RZ, RZ, R13, P3 ;  /* 0x000000ffff0d7224 */ /* 0x000fe200018e060d */
[----:B-1----:R0:W-:Y:S04]  /*6c90*/  STG.E desc[UR12][R4.64], R10 ;  /* 0x0000000a04007986 */ /* 0x0021e8000c10190c */
[----:B------:R0:W-:Y:S07]  /*6ca0*/  STG.E desc[UR12][R6.64], R11 ;  /* 0x0000000b06007986 */ /* 0x0001ee000c10190c */
[----:B------:R-:W-:Y:S05]  /*6cb0*/  @P0 BRA `(.L_x_625) ;  /* 0xfffffffc00c40947 */ /* 0x000fea000383ffff */
.L_x_624:
[----:B------:R-:W-:Y:S05]  /*6cc0*/  BSYNC.RECONVERGENT B1 ;  /* 0x0000000000017941 */ /* 0x000fea0003800200 */
.L_x_623:
[----:B------:R-:W-:Y:S05]  /*6cd0*/  @!P1 BRA `(.L_x_622) ;  /* 0x0000000c00149947 */ /* 0x000fea0003800000 */
[----:B------:R-:W1:Y:S01]  /*6ce0*/  LDCU.128 UR8, c[0x0][0x390] ;  /* 0x00007200ff0877ac */ /* 0x000e620008000c00 */
[----:B0-----:R-:W-:Y:S01]  /*6cf0*/  IMAD.IADD R7, R21, 0x1, -R2 ;  /* 0x0000000115077824 */ /* 0x001fe200078e0a02 */
[----:B------:R-:W-:Y:S01]  /*6d00*/  LEA R20, R2, UR4, 0x3 ;  /* 0x0000000402147c11 */ /* 0x000fe2000f8e18ff */
[----:B------:R-:W-:Y:S01]  /*6d10*/  IMAD.MOV.U32 R4, RZ, RZ, 0x800 ;  /* 0x00000800ff047424 */ /* 0x000fe200078e00ff */
[----:B------:R-:W-:Y:S01]  /*6d20*/  BSSY.RECONVERGENT B1, `(.L_x_626) ;  /* 0x0000049000017945 */ /* 0x000fe20003800200 */
[----:B------:R-:W-:Y:S01]  /*6d30*/  IMAD.MOV.U32 R5, RZ, RZ, 0x0 ;  /* 0x00000000ff057424 */ /* 0x000fe200078e00ff */
[----:B------:R-:W-:Y:S01]  /*6d40*/  ISETP.GT.AND P1, PT, R7, 0xc00, PT ;  /* 0x00000c000700780c */ /* 0x000fe20003f24270 */
[----:B------:R-:W-:Y:S02]  /*6d50*/  VIADD R20, R20, 0x1000 ;  /* 0x0000100014147836 */ /* 0x000fe40000000000 */
[----:B------:R-:W-:-:S03]  /*6d60*/  IMAD.WIDE.U32 R4, R2, 0x4, R4 ;  /* 0x0000000402047825 */ /* 0x000fc600078e0004 */
[C---:B-1----:R-:W-:Y:S02]  /*6d70*/  IADD3 R6, P0, PT, R4.reuse, UR8, RZ ;  /* 0x0000000804067c10 */ /* 0x042fe4000ff1e0ff */
[----:B------:R-:W-:Y:S02]  /*6d80*/  IADD3 R8, P2, PT, R4, UR10, RZ ;  /* 0x0000000a04087c10 */ /* 0x000fe4000ff5e0ff */
[C---:B------:R-:W-:Y:S02]  /*6d90*/  IADD3.X R7, PT, PT, R5.reuse, UR9, RZ, P0, !PT ;  /* 0x0000000905077c10 */ /* 0x040fe400087fe4ff */
[----:B------:R-:W-:Y:S02]  /*6da0*/  IADD3.X R9, PT, PT, R5, UR11, RZ, P2, !PT ;  /* 0x0000000b05097c10 */ /* 0x000fe400097fe4ff */
[----:B------:R-:W-:Y:S01]  /*6db0*/  PLOP3.LUT P0, PT, PT, PT, PT, 0x80, 0x8 ;  /* 0x000000000008781c */ /* 0x000fe20003f0f070 */
[----:B------:R-:W-:-:S12]  /*6dc0*/  @!P1 BRA `(.L_x_627) ;  /* 0x0000000000f89947 */ /* 0x000fd80003800000 */
[----:B------:R-:W-:Y:S01]  /*6dd0*/  PLOP3.LUT P0, PT, PT, PT, PT, 0x8, 0x80 ;  /* 0x000000000080781c */ /* 0x000fe20003f0e170 */
[----:B------:R-:W-:-:S12]  /*6de0*/  VIADD R39, R21, 0xfffff400 ;  /* 0xfffff40015277836 */ /* 0x000fd80000000000 */
.L_x_628:
[----:B------:R-:W0:Y:S01]  /*6df0*/  LDS.64 R44, [R20+-0x1000] ;  /* 0xfff00000142c7984 */ /* 0x000e220000000a00 */
[----:B------:R-:W-:-:S03]  /*6e00*/  VIADD R2, R2, 0x1000 ;  /* 0x0000100002027836 */ /* 0x000fc60000000000 */
[----:B------:R-:W1:Y:S02]  /*6e10*/  LDS.64 R10, [R20+-0x800] ;  /* 0xfff80000140a7984 */ /* 0x000e640000000a00 */
[----:B------:R-:W-:Y:S02]  /*6e20*/  ISETP.GE.AND P1, PT, R2, R39, PT ;  /* 0x000000270200720c */ /* 0x000fe40003f26270 */
[----:B------:R-:W2:Y:S04]  /*6e30*/  LDS.64 R12, [R20] ;  /* 0x00000000140c7984 */ /* 0x000ea80000000a00 */
[----:B------:R-:W3:Y:S04]  /*6e40*/  LDS.64 R14, [R20+0x800] ;  /* 0x00080000140e7984 */ /* 0x000ee80000000a00 */
[----:B------:R-:W4:Y:S04]  /*6e50*/  LDS.64 R16, [R20+0x1000] ;  /* 0x0010000014107984 */ /* 0x000f280000000a00 */
        /* <DEDUP_REMOVED lines=12> */
[----:B------:R-:W-:Y:S01]  /*6f20*/  STG.E desc[UR12][R8.64+-0x800], R45 ;  /* 0xfff8002d08007986 */ /* 0x000fe2000c10190c */
[----:B-1----:R-:W-:-:S03]  /*6f30*/  VIADD R20, R20, 0x8000 ;  /* 0x0000800014147836 */ /* 0x002fc60000000000 */
[----:B------:R0:W-:Y:S04]  /*6f40*/  STG.E desc[UR12][R6.64+-0x400], R10 ;  /* 0xfffc000a06007986 */ /* 0x0001e8000c10190c */
[----:B------:R1:W-:Y:S04]  /*6f50*/  STG.E desc[UR12][R8.64+-0x400], R11 ;  /* 0xfffc000b08007986 */ /* 0x0003e8000c10190c */
[----:B--2---:R2:W-:Y:S04]  /*6f60*/  STG.E desc[UR12][R6.64], R12 ;  /* 0x0000000c06007986 */ /* 0x0045e8000c10190c */
[----:B------:R4:W-:Y:S01]  /*6f70*/  STG.E desc[UR12][R8.64], R13 ;  /* 0x0000000d08007986 */ /* 0x0009e2000c10190c */
[----:B0-----:R-:W-:-:S03]  /*6f80*/  IADD3 R10, P3, PT, R8, 0x4000, RZ ;  /* 0x00004000080a7810 */ /* 0x001fc60007f7e0ff */
[----:B---3--:R-:W-:Y:S02]  /*6f90*/  STG.E desc[UR12][R6.64+0x400], R14 ;  /* 0x0004000e06007986 */ /* 0x008fe4000c10190c */
[----:B-1----:R-:W-:Y:S02]  /*6fa0*/  IMAD.X R11, RZ, RZ, R9, P3 ;  /* 0x000000ffff0b7224 */ /* 0x002fe400018e0609 */
[----:B------:R-:W-:Y:S01]  /*6fb0*/  STG.E desc[UR12][R8.64+0x400], R15 ;  /* 0x0004000f08007986 */ /* 0x000fe2000c10190c */
[----:B--2---:R-:W-:-:S03]  /*6fc0*/  IADD3 R12, P2, PT, R6, 0x4000, RZ ;  /* 0x00004000060c7810 */ /* 0x004fc60007f5e0ff */
[----:B----4-:R-:W-:Y:S02]  /*6fd0*/  STG.E desc[UR12][R6.64+0x800], R16 ;  /* 0x0008001006007986 */ /* 0x010fe4000c10190c */
[----:B------:R-:W-:Y:S02]  /*6fe0*/  IMAD.X R13, RZ, RZ, R7, P2 ;  /* 0x000000ffff0d7224 */ /* 0x000fe400010e0607 */
[----:B------:R-:W-:Y:S04]  /*6ff0*/  STG.E desc[UR12][R8.64+0x800], R17 ;  /* 0x0008001108007986 */ /* 0x000fe8000c10190c */
        /* <DEDUP_REMOVED lines=27> */
.L_x_627:
[----:B------:R-:W-:Y:S05]  /*71b0*/  BSYNC.RECONVERGENT B1 ;  /* 0x0000000000017941 */ /* 0x000fea0003800200 */
.L_x_626:
[----:B------:R-:W-:Y:S01]  /*71c0*/  IMAD.IADD R4, R21, 0x1, -R2 ;  /* 0x0000000115047824 */ /* 0x000fe200078e0a02 */
[----:B------:R-:W-:Y:S04]  /*71d0*/  BSSY.RECONVERGENT B1, `(.L_x_629) ;  /* 0x0000026000017945 */ /* 0x000fe80003800200 */
[----:B------:R-:W-:-:S13]  /*71e0*/  ISETP.GT.AND P1, PT, R4, 0x400, PT ;  /* 0x000004000400780c */ /* 0x000fda0003f24270 */
[----:B------:R-:W-:Y:S05]  /*71f0*/  @!P1 BRA `(.L_x_630) ;  /* 0x00000000008c9947 */ /* 0x000fea0003800000 */
[----:B------:R-:W0:Y:S01]  /*7200*/  LDS.64 R4, [R20+-0x1000] ;  /* 0xfff0000014047984 */ /* 0x000e220000000a00 */
[----:B------:R-:W-:Y:S01]  /*7210*/  PLOP3.LUT P0, PT, PT, PT, PT, 0x8, 0x80 ;  /* 0x000000000080781c */ /* 0x000fe20003f0e170 */
[----:B------:R-:W-:Y:S02]  /*7220*/  VIADD R2, R2, 0x800 ;  /* 0x0000080002027836 */ /* 0x000fe40000000000 */
[----:B------:R-:W1:Y:S04]  /*7230*/  LDS.64 R10, [R20+-0x800] ;  /* 0xfff80000140a7984 */ /* 0x000e680000000a00 */
[----:B------:R-:W2:Y:S04]  /*7240*/  LDS.64 R12, [R20] ;  /* 0x00000000140c7984 */ /* 0x000ea80000000a00 */
[----:B------:R-:W3:Y:S04]  /*7250*/  LDS.64 R14, [R20+0x800] ;  /* 0x00080000140e7984 */ /* 0x000ee80000000a00 */
[----:B------:R-:W4:Y:S04]  /*7260*/  LDS.64 R16, [R20+0x1000] ;  /* 0x0010000014107984 */ /* 0x000f280000000a00 */
[----:B------:R-:W5:Y:S04]  /*7270*/  LDS.64 R18, [R20+0x1800] ;  /* 0x0018000014127984 */ /* 0x000f680000000a00 */
[----:B------:R-:W5:Y:S04]  /*7280*/  LDS.64 R24, [R20+0x2000] ;  /* 0x0020000014187984 */ /* 0x000f680000000a00 */
[----:B------:R0:W5:Y:S02]  /*7290*/  LDS.64 R26, [R20+0x2800] ;  /* 0x00280000141a7984 */ /* 0x0001640000000a00 */
[----:B0-----:R-:W-:-:S02]  /*72a0*/  VIADD R20, R20, 0x4000 ;  /* 0x0000400014147836 */ /* 0x001fc40000000000 */
[----:B------:R0:W-:Y:S04]  /*72b0*/  STG.E desc[UR12][R6.64+-0x800], R4 ;  /* 0xfff8000406007986 */ /* 0x0001e8000c10190c */
[----:B------:R3:W-:Y:S04]  /*72c0*/  STG.E desc[UR12][R8.64+-0x800], R5 ;  /* 0xfff8000508007986 */ /* 0x0007e8000c10190c */
[----:B-1----:R1:W-:Y:S04]  /*72d0*/  STG.E desc[UR12][R6.64+-0x400], R10 ;  /* 0xfffc000a06007986 */ /* 0x0023e8000c10190c */
[----:B------:R4:W-:Y:S01]  /*72e0*/  STG.E desc[UR12][R8.64+-0x400], R11 ;  /* 0xfffc000b08007986 */ /* 0x0009e2000c10190c */
[----:B0-----:R-:W-:-:S03]  /*72f0*/  IADD3 R4, P2, PT, R8, 0x2000, RZ ;  /* 0x0000200008047810 */ /* 0x001fc60007f5e0ff */
[----:B--2---:R-:W-:Y:S02]  /*7300*/  STG.E desc[UR12][R6.64], R12 ;  /* 0x0000000c06007986 */ /* 0x004fe4000c10190c */
[----:B---3--:R-:W-:Y:S02]  /*7310*/  IMAD.X R5, RZ, RZ, R9, P2 ;  /* 0x000000ffff057224 */ /* 0x008fe400010e0609 */
[----:B------:R-:W-:Y:S01]  /*7320*/  STG.E desc[UR12][R8.64], R13 ;  /* 0x0000000d08007986 */ /* 0x000fe2000c10190c */
[----:B-1----:R-:W-:-:S03]  /*7330*/  IADD3 R10, P1, PT, R6, 0x2000, RZ ;  /* 0x00002000060a7810 */ /* 0x002fc60007f3e0ff */
[----:B------:R-:W-:Y:S02]  /*7340*/  STG.E desc[UR12][R6.64+0x400], R14 ;  /* 0x0004000e06007986 */ /* 0x000fe4000c10190c */
[----:B----4-:R-:W-:Y:S02]  /*7350*/  IMAD.X R11, RZ, RZ, R7, P1 ;  /* 0x000000ffff0b7224 */ /* 0x010fe400008e0607 */
[----:B------:R-:W-:Y:S04]  /*7360*/  STG.E desc[UR12][R8.64+0x400], R15 ;  /* 0x0004000f08007986 */ /* 0x000fe8000c10190c */
[----:B------:R-:W-:Y:S04]  /*7370*/  STG.E desc[UR12][R6.64+0x800], R16 ;  /* 0x0008001006007986 */ /* 0x000fe8000c10190c */
[----:B------:R-:W-:Y:S04]  /*7380*/  STG.E desc[UR12][R8.64+0x800], R17 ;  /* 0x0008001108007986 */ /* 0x000fe8000c10190c */
[----:B-----5:R-:W-:Y:S04]  /*7390*/  STG.E desc[UR12][R6.64+0xc00], R18 ;  /* 0x000c001206007986 */ /* 0x020fe8000c10190c */
        /* <DEDUP_REMOVED lines=9> */
.L_x_630:
[----:B------:R-:W-:Y:S05]  /*7430*/  BSYNC.RECONVERGENT B1 ;  /* 0x0000000000017941 */ /* 0x000fea0003800200 */
.L_x_629:
[----:B------:R-:W-:-:S13]  /*7440*/  ISETP.LT.OR P0, PT, R2, R21, P0 ;  /* 0x000000150200720c */ /* 0x000fda0000701670 */
[----:B------:R-:W-:Y:S05]  /*7450*/  @!P0 BRA `(.L_x_622) ;  /* 0x0000000400348947 */ /* 0x000fea0003800000 */
[----:B------:R-:W0:Y:S04]  /*7460*/  LDS.64 R4, [R20+-0x1000] ;  /* 0xfff0000014047984 */ /* 0x000e280000000a00 */
[----:B------:R-:W1:Y:S04]  /*7470*/  LDS.64 R10, [R20+-0x800] ;  /* 0xfff80000140a7984 */ /* 0x000e680000000a00 */
[----:B------:R-:W2:Y:S04]  /*7480*/  LDS.64 R12, [R20] ;  /* 0x00000000140c7984 */ /* 0x000ea80000000a00 */
[----:B------:R-:W3:Y:S04]  /*7490*/  LDS.64 R14, [R20+0x800] ;  /* 0x00080000140e7984 */ /* 0x000ee80000000a00 */
        /* <DEDUP_REMOVED lines=8> */
[----:B------:R-:W-:Y:S05]  /*7520*/  BRA `(.L_x_622) ;  /* 0x0000000400007947 */ /* 0x000fea0003800000 */
.L_x_621:
[----:B------:R-:W0:Y:S01]  /*7530*/  LDC.64 R56, c[0x0][0x390] ;  /* 0x0000e400ff387b82 */ /* 0x000e220000000a00 */
[----:B------:R-:W-:Y:S01]  /*7540*/  IMAD.MOV.U32 R53, RZ, RZ, 0x9 ;  /* 0x00000009ff357424 */ /* 0x000fe200078e00ff */
[----:B------:R-:W-:-:S03]  /*7550*/  ISETP.NE.AND P5, PT, R6, R24, PT ;  /* 0x000000180600720c */ /* 0x000fc60003fa5270 */
[----:B------:R-:W-:-:S03]  /*7560*/  IMAD R47, R0, R53, 0x1 ;  /* 0x00000001002f7424 */ /* 0x000fc600078e0235 */
[----:B------:R-:W1:Y:S02]  /*7570*/  LDC.64 R54, c[0x0][0x398] ;  /* 0x0000e600ff367b82 */ /* 0x000e640000000a00 */
[----:B------:R-:W-:-:S06]  /*7580*/  ISETP.NE.AND P5, PT, R47, R38, !P5 ;  /* 0x000000262f00720c */ /* 0x000fcc0006fa5270 */
[----:B------:R-:W2:Y:S01]  /*7590*/  LDC.64 R40, c[0x0][0x390] ;  /* 0x0000e400ff287b82 */ /* 0x000ea20000000a00 */
[----:B0-----:R-:W-:-:S07]  /*75a0*/  @P6 IMAD.WIDE R56, R19, 0x4, R56 ;  /* 0x0000000413386825 */ /* 0x001fce00078e0238 */
[----:B------:R-:W0:Y:S01]  /*75b0*/  LDC.64 R44, c[0x0][0x398] ;  /* 0x0000e600ff2c7b82 */ /* 0x000e220000000a00 */
[----:B------:R-:W-:Y:S01]  /*75c0*/  @P6 STG.E desc[UR12][R56.64], R4 ;  /* 0x0000000438006986 */ /* 0x000fe2000c10190c */
[----:B-1----:R-:W-:-:S06]  /*75d0*/  @P6 IMAD.WIDE R54, R19, 0x4, R54 ;  /* 0x0000000413366825 */ /* 0x002fcc00078e0236 */
[----:B------:R-:W1:Y:S01]  /*75e0*/  LDC.64 R50, c[0x0][0x398] ;  /* 0x0000e600ff327b82 */ /* 0x000e620000000a00 */
[----:B------:R-:W-:Y:S01]  /*75f0*/  @P6 STG.E desc[UR12][R54.64], R5 ;  /* 0x0000000536006986 */ /* 0x000fe2000c10190c */
[----:B--2---:R-:W-:-:S06]  /*7600*/  @!P5 IMAD.WIDE R40, R43, 0x4, R40 ;  /* 0x000000042b28d825 */ /* 0x004fcc00078e0228 */
[----:B------:R-:W2:Y:S01]  /*7610*/  LDC.64 R18, c[0x0][0x390] ;  /* 0x0000e400ff127b82 */ /* 0x000ea20000000a00 */
[----:B------:R3:W-:Y:S07]  /*7620*/  @!P5 STG.E desc[UR12][R40.64], R6 ;  /* 0x000000062800d986 */ /* 0x0007ee000c10190c */
[----:B------:R-:W4:Y:S01]  /*7630*/  LDC.64 R48, c[0x0][0x390] ;  /* 0x0000e400ff307b82 */ /* 0x000f220000000a00 */
[----:B0-----:R-:W-:-:S05]  /*7640*/  @!P5 IMAD.WIDE R44, R43, 0x4, R44 ;  /* 0x000000042b2cd825 */ /* 0x001fca00078e022c */
[----:B------:R0:W-:Y:S02]  /*7650*/  @!P5 STG.E desc[UR12][R44.64], R7 ;  /* 0x000000072c00d986 */ /* 0x0001e4000c10190c */
[----:B------:R-:W5:Y:S01]  /*7660*/  LDC.64 R46, c[0x0][0x398] ;  /* 0x0000e600ff2e7b82 */ /* 0x000f620000000a00 */
[----:B-1----:R-:W-:-:S04]  /*7670*/  @P0 IMAD.WIDE R58, R17, 0x4, R50 ;  /* 0x00000004113a0825 */ /* 0x002fc800078e0232 */
[CC--:B---3--:R-:W-:Y:S02]  /*7680*/  IMAD R41, R0.reuse, R53.reuse, 0x4 ;  /* 0x0000000400297424 */ /* 0x0c8fe400078e0235 */
[----:B------:R-:W-:Y:S01]  /*7690*/  IMAD R53, R0, R53, 0x8 ;  /* 0x0000000800357424 */ /* 0x000fe200078e0235 */
[----:B------:R-:W1:Y:S01]  /*76a0*/  LDC.64 R4, c[0x0][0x398] ;  /* 0x0000e600ff047b82 */ /* 0x000e620000000a00 */
[----:B--2---:R-:W-:-:S05]  /*76b0*/  @P0 IMAD.WIDE R56, R17, 0x4, R18 ;  /* 0x0000000411380825 */ /* 0x004fca00078e0212 */
[----:B------:R-:W-:Y:S02]  /*76c0*/  @P0 STG.E desc[UR12][R56.64], R24 ;  /* 0x0000001838000986 */ /* 0x000fe4000c10190c */
[----:B------:R-:W2:Y:S01]  /*76d0*/  LDC.64 R18, c[0x0][0x390] ;  /* 0x0000e400ff127b82 */ /* 0x000ea20000000a00 */
[----:B----4-:R-:W-:Y:S01]  /*76e0*/  @P1 IMAD.WIDE R50, R15, 0x4, R48 ;  /* 0x000000040f321825 */ /* 0x010fe200078e0230 */
[----:B------:R3:W-:Y:S01]  /*76f0*/  @P0 STG.E desc[UR12][R58.64], R25 ;  /* 0x000000193a000986 */ /* 0x0007e2000c10190c */
[----:B------:R-:W-:-:S03]  /*7700*/  ISETP.NE.AND P0, PT, R28, R30, PT ;  /* 0x0000001e1c00720c */ /* 0x000fc60003f05270 */
[----:B------:R4:W-:Y:S01]  /*7710*/  @P1 STG.E desc[UR12][R50.64], R26 ;  /* 0x0000001a32001986 */ /* 0x0009e2000c10190c */
[----:B------:R-:W-:Y:S01]  /*7720*/  ISETP.NE.AND P0, PT, R41, R38, !P0 ;  /* 0x000000262900720c */ /* 0x000fe20004705270 */
[----:B-----5:R-:W-:Y:S01]  /*7730*/  @P1 IMAD.WIDE R54, R15, 0x4, R46 ;  /* 0x000000040f361825 */ /* 0x020fe200078e022e */
[----:B------:R-:W5:Y:S04]  /*7740*/  LDC.64 R16, c[0x0][0x390] ;  /* 0x0000e400ff107b82 */ /* 0x000f680000000a00 */
[----:B------:R4:W-:Y:S01]  /*7750*/  @P1 STG.E desc[UR12][R54.64], R27 ;  /* 0x0000001b36001986 */ /* 0x0009e2000c10190c */
[----:B------:R-:W-:-:S03]  /*7760*/  ISETP.NE.AND P1, PT, R36, R3, PT ;  /* 0x000000032400720c */ /* 0x000fc60003f25270 */
[----:B------:R-:W3:Y:S01]  /*7770*/  LDC.64 R14, c[0x0][0x398] ;  /* 0x0000e600ff0e7b82 */ /* 0x000ee20000000a00 */
[----:B------:R-:W-:Y:S02]  /*7780*/  ISETP.NE.AND P1, PT, R53, R38, !P1 ;  /* 0x000000263500720c */ /* 0x000fe40004f25270 */
[----:B-1----:R-:W-:-:S04]  /*7790*/  @!P0 IMAD.WIDE R4, R11, 0x4, R4 ;  /* 0x000000040b048825 */ /* 0x002fc800078e0204 */
[----:B--2---:R-:W-:Y:S01]  /*77a0*/  @!P0 IMAD.WIDE R18, R11, 0x4, R18 ;  /* 0x000000040b128825 */ /* 0x004fe200078e0212 */
[----:B0-----:R-:W0:Y:S04]  /*77b0*/  LDC.64 R6, c[0x0][0x390] ;  /* 0x0000e400ff067b82 */ /* 0x001e280000000a00 */
[----:B------:R4:W-:Y:S04]  /*77c0*/  @!P0 STG.E desc[UR12][R18.64], R28 ;  /* 0x0000001c12008986 */ /* 0x0009e8000c10190c */
[----:B------:R-:W1:Y:S01]  /*77d0*/  LDC.64 R48, c[0x0][0x398] ;  /* 0x0000e600ff307b82 */ /* 0x000e620000000a00 */
[C---:B-----5:R-:W-:Y:S01]  /*77e0*/  @P2 IMAD.WIDE R16, R9.reuse, 0x4, R16 ;  /* 0x0000000409102825 */ /* 0x060fe200078e0210 */
[----:B------:R4:W-:Y:S04]  /*77f0*/  @!P0 STG.E desc[UR12][R4.64], R29 ;  /* 0x0000001d04008986 */ /* 0x0009e8000c10190c */
[----:B------:R4:W-:Y:S02]  /*7800*/  @P2 STG.E desc[UR12][R16.64], R30 ;  /* 0x0000001e10002986 */ /* 0x0009e4000c10190c */
[----:B------:R-:W2:Y:S01]  /*7810*/  LDC.64 R46, c[0x0][0x390] ;  /* 0x0000e400ff2e7b82 */ /* 0x000ea20000000a00 */
[----:B---3--:R-:W-:-:S05]  /*7820*/  @P2 IMAD.WIDE R14, R9, 0x4, R14 ;  /* 0x00000004090e2825 */ /* 0x008fca00078e020e */
[----:B------:R4:W-:Y:S02]  /*7830*/  @P2 STG.E desc[UR12][R14.64], R31 ;  /* 0x0000001f0e002986 */ /* 0x0009e4000c10190c */
[----:B------:R-:W3:Y:S01]  /*7840*/  LDC.64 R44, c[0x0][0x398] ;  /* 0x0000e600ff2c7b82 */ /* 0x000ee20000000a00 */
[----:B0-----:R-:W-:-:S05]  /*7850*/  @P3 IMAD.WIDE R6, R13, 0x4, R6 ;  /* 0x000000040d063825 */ /* 0x001fca00078e0206 */
[----:B------:R4:W-:Y:S02]  /*7860*/  @P3 STG.E desc[UR12][R6.64], R32 ;  /* 0x0000002006003986 */ /* 0x0009e4000c10190c */
[----:B------:R-:W0:Y:S01]  /*7870*/  LDC.64 R40, c[0x0][0x390] ;  /* 0x0000e400ff287b82 */ /* 0x000e220000000a00 */
[----:B-1----:R-:W-:-:S05]  /*7880*/  @P3 IMAD.WIDE R48, R13, 0x4, R48 ;  /* 0x000000040d303825 */ /* 0x002fca00078e0230 */
[----:B------:R4:W-:Y:S02]  /*7890*/  @P3 STG.E desc[UR12][R48.64], R33 ;  /* 0x0000002130003986 */ /* 0x0009e4000c10190c */
[----:B------:R-:W1:Y:S01]  /*78a0*/  LDC.64 R24, c[0x0][0x398] ;  /* 0x0000e600ff187b82 */ /* 0x000e620000000a00 */
[----:B--2---:R-:W-:-:S05]  /*78b0*/  @P4 IMAD.WIDE R46, R39, 0x4, R46 ;  /* 0x00000004272e4825 */ /* 0x004fca00078e022e */
[----:B------:R4:W-:Y:S01]  /*78c0*/  @P4 STG.E desc[UR12][R46.64], R34 ;  /* 0x000000222e004986 */ /* 0x0009e2000c10190c */
[----:B---3--:R-:W-:-:S05]  /*78d0*/  @P4 IMAD.WIDE R44, R39, 0x4, R44 ;  /* 0x00000004272c4825 */ /* 0x008fca00078e022c */
[----:B------:R4:W-:Y:S01]  /*78e0*/  @P4 STG.E desc[UR12][R44.64], R35 ;  /* 0x000000232c004986 */ /* 0x0009e2000c10190c */
[----:B0-----:R-:W-:-:S05]  /*78f0*/  @!P1 IMAD.WIDE R40, R42, 0x4, R40 ;  /* 0x000000042a289825 */ /* 0x001fca00078e0228 */
[----:B------:R4:W-:Y:S01]  /*7900*/  @!P1 STG.E desc[UR12][R40.64], R36 ;  /* 0x0000002428009986 */ /* 0x0009e2000c10190c */
[----:B-1----:R-:W-:-:S05]  /*7910*/  @!P1 IMAD.WIDE R24, R42, 0x4, R24 ;  /* 0x000000042a189825 */ /* 0x002fca00078e0218 */
[----:B------:R4:W-:Y:S02]  /*7920*/  @!P1 STG.E desc[UR12][R24.64], R37 ;  /* 0x0000002518009986 */ /* 0x0009e4000c10190c */
.L_x_622:
[----:B------:R-:W-:Y:S05]  /*7930*/  BSYNC.RECONVERGENT B0 ;  /* 0x0000000000007941 */ /* 0x000fea0003800200 */
.L_x_620:
[----:B------:R-:W-:-:S13]  /*7940*/  ISETP.NE.AND P0, PT, R0, 0xff, PT ;  /* 0x000000ff0000780c */ /* 0x000fda0003f05270 */
[----:B------:R-:W-:Y:S05]  /*7950*/  @P0 EXIT ;  /* 0x000000000000094d */ /* 0x000fea0003800000 */
[----:B0---4-:R-:W0:Y:S01]  /*7960*/  LDC.64 R4, c[0x0][0x390] ;  /* 0x0000e400ff047b82 */ /* 0x011e220000000a00 */
[----:B------:R-:W-:-:S07]  /*7970*/  ISETP.NE.AND P0, PT, R38, 0x900, PT ;  /* 0x000009002600780c */ /* 0x000fce0003f05270 */
[----:B------:R-:W1:Y:S08]  /*7980*/  LDC.64 R6, c[0x0][0x398] ;  /* 0x0000e600ff067b82 */ /* 0x000e700000000a00 */
[----:B------:R-:W2:Y:S01]  /*7990*/  LDC.64 R8, c[0x0][0x3a0] ;  /* 0x0000e800ff087b82 */ /* 0x000ea20000000a00 */
[----:B0-----:R-:W-:-:S05]  /*79a0*/  @!P0 IMAD.WIDE R4, R21, 0x4, R4 ;  /* 0x0000000415048825 */ /* 0x001fca00078e0204 */
[----:B------:R-:W-:Y:S01]  /*79b0*/  @!P0 STG.E desc[UR12][R4.64], R3 ;  /* 0x0000000304008986 */ /* 0x000fe2000c10190c */
[----:B-1----:R-:W-:-:S04]  /*79c0*/  @!P0 IMAD.WIDE R6, R21, 0x4, R6 ;  /* 0x0000000415068825 */ /* 0x002fc800078e0206 */
[----:B------:R-:W-:Y:S01]  /*79d0*/  @!P0 VIADD R21, R21, 0x1 ;  /* 0x0000000115158836 */ /* 0x000fe20000000000 */
[----:B------:R-:W-:Y:S04]  /*79e0*/  @!P0 STG.E desc[UR12][R6.64], R23 ;  /* 0x0000001706008986 */ /* 0x000fe8000c10190c */
[----:B--2---:R-:W-:Y:S01]  /*79f0*/  STG.E desc[UR12][R8.64], R21 ;  /* 0x0000001508007986 */ /* 0x004fe2000c10190c */
[----:B------:R-:W-:Y:S05]  /*7a00*/  EXIT ;  /* 0x000000000000794d */ /* 0x000fea0003800000 */
.L_x_619:
        /* <DEDUP_REMOVED lines=13> */
[----:B------:R-:W-:Y:S01]  /*7ae0*/  VIADD R9, R17, 0x20 ;  /* 0x0000002011097836 */ /* 0x000fe20000000000 */
[-C--:B------:R-:W-:Y:S01]  /*7af0*/  ISETP.GE.U32.AND P2, PT, R19, R38.reuse, PT ;  /* 0x000000261300720c */ /* 0x080fe20003f46070 */
[----:B------:R-:W-:Y:S01]  /*7b00*/  IMAD.SHL.U32 R19, R17, 0x4, RZ ;  /* 0x0000000411137824 */ /* 0x000fe200078e00ff */
[-C--:B------:R-:W-:Y:S01]  /*7b10*/  ISETP.GE.U32.AND P1, PT, R11, R38.reuse, PT ;  /* 0x000000260b00720c */ /* 0x080fe20003f26070 */
[----:B------:R-:W-:Y:S01]  /*7b20*/  VIADD R11, R17, 0xa0 ;  /* 0x000000a0110b7836 */ /* 0x000fe20000000000 */
[----:B------:R-:W-:Y:S01]  /*7b30*/  ISETP.GE.U32.AND P0, PT, R9, R38, PT ;  /* 0x000000260900720c */ /* 0x000fe20003f06070 */
[----:B------:R-:W-:Y:S01]  /*7b40*/  VIADD R21, R17, 0x80 ;  /* 0x0000008011157836 */ /* 0x000fe20000000000 */
[----:B------:R-:W-:-:S02]  /*7b50*/  IADD3 R10, P5, PT, R2, R19, RZ ;  /* 0x00000013020a7210 */ /* 0x000fc40007fbe0ff */
[-C--:B------:R-:W-:Y:S01]  /*7b60*/  ISETP.GE.U32.AND P4, PT, R11, R38.reuse, PT ;  /* 0x000000260b00720c */ /* 0x080fe20003f86070 */
[----:B------:R-:W-:Y:S01]  /*7b70*/  @!P6 IMAD.IADD R9, R4, 0x1, R17 ;  /* 0x000000010409e824 */ /* 0x000fe200078e0211 */
[----:B------:R-:W-:Y:S01]  /*7b80*/  ISETP.GE.U32.AND P3, PT, R21, R38, PT ;  /* 0x000000261500720c */ /* 0x000fe20003f66070 */
[----:B------:R-:W-:Y:S01]  /*7b90*/  IMAD.X R11, RZ, RZ, R3, P5 ;  /* 0x000000ffff0b7224 */ /* 0x000fe200028e0603 */
[----:B0-----:R-:W-:Y:S01]  /*7ba0*/  IADD3 R6, P5, PT, R19, R6, RZ ;  /* 0x0000000613067210 */ /* 0x001fe20007fbe0ff */
[----:B------:R-:W-:-:S04]  /*7bb0*/  @!P6 IMAD.WIDE.U32 R14, R9, 0x4, R14 ;  /* 0x00000004090ee825 */ /* 0x000fc800078e000e */
[----:B------:R-:W-:Y:S02]  /*7bc0*/  @!P6 IMAD.IADD R21, R4, 0x1, R17 ;  /* 0x000000010415e824 */ /* 0x000fe400078e0211 */
[----:B------:R-:W-:Y:S02]  /*7bd0*/  VIADD R23, R17, 0xe0 ;  /* 0x000000e011177836 */ /* 0x000fe40000000000 */
[----:B------:R-:W-:-:S04]  /*7be0*/  @!P6 IMAD.WIDE.U32 R12, R21, 0x4, R12 ;  /* 0x00000004150ce825 */ /* 0x000fc800078e000c */
[C---:B------:R-:W-:Y:S02]  /*7bf0*/  VIADD R21, R17.reuse, 0xc0 ;  /* 0x000000c011157836 */ /* 0x040fe40000000000 */
[----:B------:R-:W-:Y:S02]  /*7c00*/  IMAD.X R7, RZ, RZ, R7, P5 ;  /* 0x000000ffff077224 */ /* 0x000fe400028e0607 */
[----:B------:R-:W-:Y:S01]  /*7c10*/  VIADD R17, R17, 0x100 ;  /* 0x0000010011117836 */ /* 0x000fe20000000000 */
[----:B------:R-:W-:Y:S01]  /*7c20*/  ISETP.GE.U32.AND P5, PT, R23, R38, PT ;  /* 0x000000261700720c */ /* 0x000fe20003fa6070 */
[----:B------:R-:W-:Y:S02]  /*7c30*/  IMAD.MOV.U32 R34, RZ, RZ, RZ ;  /* 0x000000ffff227224 */ /* 0x000fe400078e00ff */
[----:B--2---:R-:W-:Y:S02]  /*7c40*/  IMAD.MOV.U32 R9, RZ, RZ, R8 ;  /* 0x000000ffff097224 */ /* 0x004fe400078e0008 */
[----:B------:R0:W2:Y:S02]  /*7c50*/  @!P6 LDG.E.CONSTANT R8, desc[UR12][R14.64] ;  /* 0x0000000c0e08e981 */ /* 0x0000a4000c1e9900 */
[----:B------:R-:W-:-:S02]  /*7c60*/  IMAD.MOV.U32 R4, RZ, RZ, R9 ;  /* 0x000000ffff047224 */ /* 0x000fc400078e0009 */
        /* <DEDUP_REMOVED lines=8> */
[--C-:B-1----:R-:W-:Y:S02]  /*7cf0*/  IMAD.MOV.U32 R12, RZ, RZ, R9.reuse ;  /* 0x000000ffff0c7224 */ /* 0x102fe400078e0009 */
        /* <DEDUP_REMOVED lines=23> */
[----:B------:R-:W5:Y:S01]  /*7e70*/  @!P0 LDG.E.CONSTANT R16, desc[UR12][R6.64+0x400] ;  /* 0x0004000c06108981 */ /* 0x000f62000c1e9900 */
[----:B------:R-:W-:-:S13]  /*7e80*/  ISETP.NE.AND P4, PT, R0, RZ, PT ;  /* 0x000000ff0000720c */ /* 0x000fda0003f85270 */
[----:B------:R1:W5:Y:S01]  /*7e90*/  @!P4 LDG.E.CONSTANT R34, desc[UR12][R2.64+-0x4] ;  /* 0xfffffc0c0222c981 */ /* 0x000362000c1e9900 */
[----:B------:R-:W0:Y:S01]  /*7ea0*/  S2R R42, SR_LANEID ;  /* 0x00000000002a7919 */ /* 0x000e220000000000 */
[----:B------:R-:W1:Y:S01]  /*7eb0*/  S2UR UR5, SR_CgaCtaId ;  /* 0x00000000000579c3 */ /* 0x000e620000008800 */
[----:B------:R-:W-:Y:S01]  /*7ec0*/  SHF.R.U32.HI R43, RZ, 0x5, R0 ;  /* 0x00000005ff2b7819 */ /* 0x000fe20000011600 */
[----:B------:R-:W-:Y:S02]  /*7ed0*/  UMOV UR4, 0x400 ;  /* 0x0000040000047882 */ /* 0x000fe40000000000 */
[----:B-1----:R-:W-:Y:S02]  /*7ee0*/  ULEA UR4, UR5, UR4, 0x18 ;  /* 0x0000000405047291 */ /* 0x002fe4000f8ec0ff */
[----:B0-----:R-:W-:-:S05]  /*7ef0*/  IMAD R10, R43, 0x120, R42 ;  /* 0x000001202b0a7824 */ /* 0x001fca00078e022a */
[----:B------:R-:W-:-:S05]  /*7f00*/  LEA R27, R10, UR4, 0x2 ;  /* 0x000000040a1b7c11 */ /* 0x000fca000f8e10ff */
[----:B------:R-:W-:Y:S01]  /*7f10*/  IMAD R26, R42, 0x20, R27 ;  /* 0x000000202a1a7824 */ /* 0x000fe200078e021b */
[C---:B------:R-:W-:Y:S02]  /*7f20*/  LEA R28, R0.reuse, UR4, 0x2 ;  /* 0x00000004001c7c11 */ /* 0x040fe4000f8e10ff */
[----:B------:R-:W-:Y:S01]  /*7f30*/  ISETP.NE.AND P0, PT, R0, RZ, PT ;  /* 0x000000ff0000720c */ /* 0x000fe20003f05270 */
        /* <DEDUP_REMOVED lines=30> */
[----:B------:R-:W3:Y:S04]  /*8120*/  LDS R3, [R26] ;  /* 0x000000001a037984 */ /* 0x000ee80000000800 */
[----:B------:R-:W4:Y:S04]  /*8130*/  LDS R5, [R26+0x4] ;  /* 0x000004001a057984 */ /* 0x000f280000000800 */
[----:B------:R-:W5:Y:S04]  /*8140*/  LDS R7, [R26+0x8] ;  /* 0x000008001a077984 */ /* 0x000f680000000800 */
[----:B------:R-:W5:Y:S04]  /*8150*/  LDS R9, [R26+0xc] ;  /* 0x00000c001a097984 */ /* 0x000f680000000800 */
        /* <DEDUP_REMOVED lines=8> */
[----:B------:R-:W-:Y:S01]  /*81e0*/  IMAD R17, R0, 0x9, RZ ;  /* 0x0000000900117824 */ /* 0x000fe200078e02ff */
[----:B-1----:R-:W-:-:S03]  /*81f0*/  ISETP.NE.AND P2, PT, R2, R4, PT ;  /* 0x000000040200720c */ /* 0x002fc60003f45270 */
[----:B--2---:R-:W-:-:S05]  /*8200*/  VIADD R19, R17, 0x1 ;  /* 0x0000000111137836 */ /* 0x004fca0000000000 */
[----:B------:R-:W-:Y:S01]  /*8210*/  ISETP.EQ.OR P2, PT, R19, R38, P2 ;  /* 0x000000261300720c */ /* 0x000fe20001742670 */
[----:B------:R-:W0:Y:S03]  /*8220*/  @P0 LDS R34, [R28+0x478] ;  /* 0x000478001c220984 */ /* 0x000e260000000800 */
[----:B---3--:R-:W-:Y:S01]  /*8230*/  SEL R18, R3, RZ, !P2 ;  /* 0x000000ff03127207 */ /* 0x008fe20005000000 */
[----:B------:R-:W-:Y:S01]  /*8240*/  VIADD R19, R17, 0x2 ;  /* 0x0000000211137836 */ /* 0x000fe20000000000 */
[----:B------:R-:W-:-:S03]  /*8250*/  ISETP.NE.AND P1, PT, R4, R6, PT ;  /* 0x000000060400720c */ /* 0x000fc60003f25270 */
[----:B----4-:R-:W-:Y:S01]  /*8260*/  IMAD.IADD R18, R5, 0x1, R18 ;  /* 0x0000000105127824 */ /* 0x010fe200078e0212 */
[----:B------:R-:W-:Y:S01]  /*8270*/  ISETP.EQ.OR P1, PT, R19, R38, P1 ;  /* 0x000000261300720c */ /* 0x000fe20000f22670 */
[----:B------:R-:W-:Y:S01]  /*8280*/  VIADD R19, R17, 0x3 ;  /* 0x0000000311137836 */ /* 0x000fe20000000000 */
[----:B------:R-:W-:Y:S02]  /*8290*/  ISETP.NE.AND P6, PT, R6, R8, PT ;  /* 0x000000080600720c */ /* 0x000fe40003fc5270 */
[----:B------:R-:W-:Y:S02]  /*82a0*/  SEL R18, R18, RZ, !P1 ;  /* 0x000000ff12127207 */ /* 0x000fe40004800000 */
[----:B------:R-:W-:-:S03]  /*82b0*/  ISETP.EQ.OR P6, PT, R19, R38, P6 ;  /* 0x000000261300720c */ /* 0x000fc600037c2670 */
[----:B-----5:R-:W-:Y:S01]  /*82c0*/  IMAD.IADD R18, R7, 0x1, R18 ;  /* 0x0000000107127824 */ /* 0x020fe200078e0212 */
        /* <DEDUP_REMOVED lines=8> */
[----:B0-----:R-:W-:-:S04]  /*8350*/  ISETP.NE.AND P0, PT, R34, R2, PT ;  /* 0x000000022200720c */ /* 0x001fc80003f05270 */
[-C--:B------:R-:W-:Y:S01]  /*8360*/  ISETP.EQ.OR P0, PT, R17, R38.reuse, P0 ;  /* 0x000000261100720c */ /* 0x080fe20000702670 */
[----:B------:R-:W-:Y:S01]  /*8370*/  IMAD.IADD R18, R11, 0x1, R18 ;  /* 0x000000010b127824 */ /* 0x000fe200078e0212 */
[----:B------:R-:W-:Y:S02]  /*8380*/  ISETP.EQ.OR P3, PT, R19, R38, P3 ;  /* 0x000000261300720c */ /* 0x000fe40001f62670 */
[----:B------:R-:W-:Y:S01]  /*8390*/  SEL R20, RZ, 0x1, !P0 ;  /* 0x00000001ff147807 */ /* 0x000fe20004000000 */
[----:B------:R-:W-:Y:S01]  /*83a0*/  IMAD.MOV.U32 R21, RZ, RZ, 0x2 ;  /* 0x00000002ff157424 */ /* 0x000fe200078e00ff */
[----:B------:R-:W-:Y:S01]  /*83b0*/  SEL R18, R18, RZ, !P3 ;  /* 0x000000ff12127207 */ /* 0x000fe20005800000 */
[----:B------:R-:W-:-:S06]  /*83c0*/  VIADD R19, R17, 0x6 ;  /* 0x0000000611137836 */ /* 0x000fcc0000000000 */
[----:B------:R-:W-:Y:S01]  /*83d0*/  @!P0 IMAD.MOV R21, RZ, RZ, 0x1 ;  /* 0x00000001ff158424 */ /* 0x000fe200078e02ff */
[----:B------:R-:W-:Y:S01]  /*83e0*/  ISETP.NE.AND P0, PT, R12, R14, PT ;  /* 0x0000000e0c00720c */ /* 0x000fe20003f05270 */
[----:B------:R-:W-:Y:S02]  /*83f0*/  @!P2 IMAD.MOV R21, RZ, RZ, R20 ;  /* 0x000000ffff15a224 */ /* 0x000fe400078e0214 */
[----:B------:R-:W-:Y:S01]  /*8400*/  IMAD.IADD R18, R13, 0x1, R18 ;  /* 0x000000010d127824 */ /* 0x000fe200078e0212 */
[----:B------:R-:W-:Y:S01]  /*8410*/  ISETP.EQ.OR P0, PT, R19, R38, P0 ;  /* 0x000000261300720c */ /* 0x000fe20000702670 */
[----:B------:R-:W-:Y:S02]  /*8420*/  VIADD R20, R21, 0x1 ;  /* 0x0000000115147836 */ /* 0x000fe40000000000 */
[----:B------:R-:W-:Y:S01]  /*8430*/  @!P1 IMAD.MOV R20, RZ, RZ, R21 ;  /* 0x000000ffff149224 */ /* 0x000fe200078e0215 */
[----:B------:R-:W-:Y:S01]  /*8440*/  SEL R18, R18, RZ, !P0 ;  /* 0x000000ff12127207 */ /* 0x000fe20004000000 */
[----:B------:R-:W-:-:S02]  /*8450*/  VIADD R19, R17, 0x7 ;  /* 0x0000000711137836 */ /* 0x000fc40000000000 */
[----:B------:R-:W-:Y:S02]  /*8460*/  VIADD R21, R20, 0x1 ;  /* 0x0000000114157836 */ /* 0x000fe40000000000 */
[----:B------:R-:W-:Y:S01]  /*8470*/  @!P6 IMAD.MOV R21, RZ, RZ, R20 ;  /* 0x000000ffff15e224 */ /* 0x000fe200078e0214 */
[----:B------:R-:W-:Y:S01]  /*8480*/  ISETP.NE.AND P6, PT, R14, R32, PT ;  /* 0x000000200e00720c */ /* 0x000fe20003fc5270 */
[----:B------:R-:W-:-:S03]  /*8490*/  IMAD.IADD R18, R15, 0x1, R18 ;  /* 0x000000010f127824 */ /* 0x000fc600078e0212 */
[----:B------:R-:W-:Y:S01]  /*84a0*/  ISETP.EQ.OR P6, PT, R19, R38, P6 ;  /* 0x000000261300720c */ /* 0x000fe200037c2670 */
[----:B------:R-:W-:Y:S02]  /*84b0*/  VIADD R20, R21, 0x1 ;  /* 0x0000000115147836 */ /* 0x000fe40000000000 */
[----:B------:R-:W-:Y:S01]  /*84c0*/  @!P5 IMAD.MOV R20, RZ, RZ, R21 ;  /* 0x000000ffff14d224 */ /* 0x000fe200078e0215 */
[----:B------:R-:W-:Y:S01]  /*84d0*/  SEL R18, R18, RZ, !P6 ;  /* 0x000000ff12127207 */ /* 0x000fe20007000000 */
[----:B------:R-:W-:Y:S01]  /*84e0*/  VIADD R17, R17, 0x8 ;  /* 0x0000000811117836 */ /* 0x000fe20000000000 */
[----:B------:R-:W-:-:S03]  /*84f0*/  ISETP.NE.AND P5, PT, R32, R37, PT ;  /* 0x000000252000720c */ /* 0x000fc60003fa5270 */
[----:B------:R-:W-:Y:S01]  /*8500*/  IMAD.IADD R18, R33, 0x1, R18 ;  /* 0x0000000121127824 */ /* 0x000fe200078e0212 */
[----:B------:R-:W-:Y:S01]  /*8510*/  ISETP.EQ.OR P5, PT, R17, R38, P5 ;  /* 0x000000261100720c */ /* 0x000fe20002fa2670 */
[----:B------:R-:W-:-:S03]  /*8520*/  VIADD R19, R20, 0x1 ;  /* 0x0000000114137836 */ /* 0x000fc60000000000 */
[----:B------:R-:W-:Y:S01]  /*8530*/  SEL R17, R18, RZ, !P5 ;  /* 0x000000ff12117207 */ /* 0x000fe20006800000 */
[----:B------:R-:W-:-:S04]  /*8540*/  @!P3 IMAD.MOV R19, RZ, RZ, R20 ;  /* 0x000000ffff13b224 */ /* 0x000fc800078e0214 */
[----:B------:R-:W-:Y:S02]  /*8550*/  IMAD.IADD R17, R16, 0x1, R17 ;  /* 0x0000000110117824 */ /* 0x000fe400078e0211 */
[----:B------:R-:W-:Y:S02]  /*8560*/  VIADD R18, R19, 0x1 ;  /* 0x0000000113127836 */ /* 0x000fe40000000000 */
[----:B------:R-:W-:Y:S02]  /*8570*/  @!P0 IMAD.MOV R18, RZ, RZ, R19 ;  /* 0x000000ffff128224 */ /* 0x000fe400078e0213 */
[----:B------:R-:W0:Y:S02]  /*8580*/  SHFL.UP PT, R19, R17, 0x1, RZ ;  /* 0x0420000011137989 */ /* 0x000e2400000e00ff */
[----:B------:R-:W-:Y:S02]  /*8590*/  VIADD R36, R18, 0x1 ;  /* 0x0000000112247836 */ /* 0x000fe40000000000 */
[----:B------:R-:W-:-:S04]  /*85a0*/  @!P6 IMAD.MOV R36, RZ, RZ, R18 ;  /* 0x000000ffff24e224 */ /* 0x000fc800078e0212 */
[----:B------:R-:W-:Y:S02]  /*85b0*/  VIADD R16, R36, 0x1 ;  /* 0x0000000124107836 */ /* 0x000fe40000000000 */
[----:B------:R-:W-:-:S05]  /*85c0*/  @!P5 IMAD.MOV R16, RZ, RZ, R36 ;  /* 0x000000ffff10d224 */ /* 0x000fca00078e0224 */
[----:B------:R-:W1:Y:S01]  /*85d0*/  SHFL.UP PT, R18, R16, 0x1, RZ ;  /* 0x0420000010127989 */ /* 0x000e6200000e00ff */
[----:B------:R-:W-:Y:S02]  /*85e0*/  ISETP.NE.AND P3, PT, R16, RZ, PT ;  /* 0x000000ff1000720c */ /* 0x000fe40003f65270 */
[----:B------:R-:W-:Y:S02]  /*85f0*/  ISETP.GE.AND P5, PT, R42, 0x1, PT ;  /* 0x000000012a00780c */ /* 0x000fe40003fa6270 */
[----:B0-----:R-:W-:-:S04]  /*8600*/  SEL R19, R19, RZ, !P3 ;  /* 0x000000ff13137207 */ /* 0x001fc80005800000 */
[----:B------:R-:W-:-:S05]  /*8610*/  SEL R20, R19, RZ, P5 ;  /* 0x000000ff13147207 */ /* 0x000fca0002800000 */
[----:B------:R-:W-:-:S05]  /*8620*/  IMAD.IADD R20, R17, 0x1, R20 ;  /* 0x0000000111147824 */ /* 0x000fca00078e0214 */
[----:B------:R-:W0:Y:S01]  /*8630*/  SHFL.UP PT, R19, R20, 0x2, RZ ;  /* 0x0440000014137989 */ /* 0x000e2200000e00ff */
[----:B-1----:R-:W-:-:S05]  /*8640*/  SEL R17, R18, RZ, P5 ;  /* 0x000000ff12117207 */ /* 0x002fca0002800000 */
[----:B------:R-:W-:-:S05]  /*8650*/  IMAD.IADD R17, R17, 0x1, R16 ;  /* 0x0000000111117824 */ /* 0x000fca00078e0210 */
[----:B------:R-:W1:Y:S01]  /*8660*/  SHFL.UP PT, R18, R17, 0x2, RZ ;  /* 0x0440000011127989 */ /* 0x000e6200000e00ff */
[----:B------:R-:W-:Y:S02]  /*8670*/  ISETP.NE.AND P3, PT, R17, RZ, PT ;  /* 0x000000ff1100720c */ /* 0x000fe40003f65270 */
[----:B------:R-:W-:Y:S02]  /*8680*/  ISETP.GE.AND P5, PT, R42, 0x2, PT ;  /* 0x000000022a00780c */ /* 0x000fe40003fa6270 */
[----:B0-----:R-:W-:-:S04]  /*8690*/  SEL R19, R19, RZ, !P3 ;  /* 0x000000ff13137207 */ /* 0x001fc80005800000 */
[----:B------:R-:W-:-:S05]  /*86a0*/  SEL R19, R19, RZ, P5 ;  /* 0x000000ff13137207 */ /* 0x000fca0002800000 */
[----:B------:R-:W-:Y:S01]  /*86b0*/  IMAD.IADD R19, R20, 0x1, R19 ;  /* 0x0000000114137824 */ /* 0x000fe200078e0213 */
[----:B-1----:R-:W-:-:S04]  /*86c0*/  SEL R18, R18, RZ, P5 ;  /* 0x000000ff12127207 */ /* 0x002fc80002800000 */
[----:B------:R-:W0:Y:S01]  /*86d0*/  SHFL.UP PT, R21, R19, 0x4, RZ ;  /* 0x0480000013157989 */ /* 0x000e2200000e00ff */
[----:B------:R-:W-:-:S05]  /*86e0*/  IMAD.IADD R18, R17, 0x1, R18 ;  /* 0x0000000111127824 */ /* 0x000fca00078e0212 */
[----:B------:R-:W1:Y:S01]  /*86f0*/  SHFL.UP PT, R16, R18, 0x4, RZ ;  /* 0x0480000012107989 */ /* 0x000e6200000e00ff */
[----:B------:R-:W-:Y:S02]  /*8700*/  ISETP.NE.AND P3, PT, R18, RZ, PT ;  /* 0x000000ff1200720c */ /* 0x000fe40003f65270 */
[----:B------:R-:W-:Y:S02]  /*8710*/  ISETP.GE.AND P5, PT, R42, 0x4, PT ;  /* 0x000000042a00780c */ /* 0x000fe40003fa6270 */
[----:B0-----:R-:W-:-:S04]  /*8720*/  SEL R21, R21, RZ, !P3 ;  /* 0x000000ff15157207 */ /* 0x001fc80005800000 */
[----:B------:R-:W-:Y:S02]  /*8730*/  SEL R20, R21, RZ, P5 ;  /* 0x000000ff15147207 */ /* 0x000fe40002800000 */
[----:B-1----:R-:W-:-:S03]  /*8740*/  SEL R17, R16, RZ, P5 ;  /* 0x000000ff10117207 */ /* 0x002fc60002800000 */
[----:B------:R-:W-:Y:S02]  /*8750*/  IMAD.IADD R20, R19, 0x1, R20 ;  /* 0x0000000113147824 */ /* 0x000fe400078e0214 */
[----:B------:R-:W-:-:S03]  /*8760*/  IMAD.IADD R17, R18, 0x1, R17 ;  /* 0x0000000112117824 */ /* 0x000fc600078e0211 */
[----:B------:R-:W0:Y:S04]  /*8770*/  SHFL.UP PT, R21, R20, 0x8, RZ ;  /* 0x0500000014157989 */ /* 0x000e2800000e00ff */
        /* <DEDUP_REMOVED lines=10> */
[----:B------:R-:W-:Y:S02]  /*8820*/  ISETP.NE.AND P6, PT, R42, 0x1f, PT ;  /* 0x0000001f2a00780c */ /* 0x000fe40003fc5270 */
[----:B------:R-:W-:Y:S02]  /*8830*/  ISETP.NE.AND P3, PT, R16, RZ, PT ;  /* 0x000000ff1000720c */ /* 0x000fe40003f65270 */
[----:B------:R-:W-:Y:S02]  /*8840*/  ISETP.GE.AND P5, PT, R42, 0x10, PT ;  /* 0x000000102a00780c */ /* 0x000fe40003fa6270 */
[----:B0-----:R-:W-:-:S02]  /*8850*/  SEL R19, R19, RZ, !P3 ;  /* 0x000000ff13137207 */ /* 0x001fc40005800000 */
[----:B-1----:R-:W-:Y:S02]  /*8860*/  SEL R17, R18, RZ, P5 ;  /* 0x000000ff12117207 */ /* 0x002fe40002800000 */
[----:B------:R-:W-:-:S03]  /*8870*/  SEL R18, R19, RZ, P5 ;  /* 0x000000ff13127207 */ /* 0x000fc60002800000 */
[----:B------:R-:W-:Y:S01]  /*8880*/  @!P6 LEA R29, R43, UR4, 0x3 ;  /* 0x000000042b1dec11 */ /* 0x000fe2000f8e18ff */
[----:B------:R-:W-:Y:S02]  /*8890*/  IMAD.IADD R40, R16, 0x1, R17 ;  /* 0x0000000110287824 */ /* 0x000fe400078e0211 */
[----:B------:R-:W-:-:S05]  /*88a0*/  IMAD.IADD R41, R21, 0x1, R18 ;  /* 0x0000000115297824 */ /* 0x000fca00078e0212 */
[----:B------:R-:W-:Y:S01]  /*88b0*/  @!P6 STS.64 [R29], R40 ;  /* 0x000000281d00e388 */ /* 0x000fe20000000a00 */
[----:B------:R-:W-:Y:S06]  /*88c0*/  BAR.SYNC.DEFER_BLOCKING 0x0 ;  /* 0x0000000000007b1d */ /* 0x000fec0000010000 */
[----:B------:R-:W0:Y:S04]  /*88d0*/  LDS.128 R16, [UR4] ;  /* 0x00000004ff107984 */ /* 0x000e280008000c00 */
[----:B------:R-:W1:Y:S04]  /*88e0*/  LDS.128 R20, [UR4+0x10] ;  /* 0x00001004ff147984 */ /* 0x000e680008000c00 */
[----:B------:R-:W2:Y:S01]  /*88f0*/  LDS.128 R24, [UR4+0x20] ;  /* 0x00002004ff187984 */ /* 0x000ea20008000c00 */
[----:B------:R-:W-:-:S02]  /*8900*/  ISETP.NE.AND P5, PT, R43, 0x2, PT ;  /* 0x000000022b00780c */ /* 0x000fc40003fa5270 */
[----:B0-----:R-:W-:-:S04]  /*8910*/  ISETP.NE.AND P3, PT, R18, RZ, PT ;  /* 0x000000ff1200720c */ /* 0x001fc80003f65270 */
[----:B------:R-:W-:Y:S02]  /*8920*/  SEL R28, R17, RZ, !P3 ;  /* 0x000000ff111c7207 */ /* 0x000fe40005800000 */
[----:B-1----:R-:W-:-:S03]  /*8930*/  ISETP.NE.AND P3, PT, R20, RZ, PT ;  /* 0x000000ff1400720c */ /* 0x002fc60003f65270 */
[----:B------:R-:W-:Y:S02]  /*8940*/  IMAD.IADD R28, R19, 0x1, R28 ;  /* 0x00000001131c7824 */ /* 0x000fe400078e021c */
[----:B------:R-:W-:-:S03]  /*8950*/  IMAD.IADD R19, R16, 0x1, R18 ;  /* 0x0000000110137824 */ /* 0x000fc600078e0212 */
[C---:B------:R-:W-:Y:S02]  /*8960*/  SEL R17, R28.reuse, R17, !P5 ;  /* 0x000000111c117207 */ /* 0x040fe40006800000 */
[----:B------:R-:W-:Y:S02]  /*8970*/  SEL R18, R28, RZ, !P3 ;  /* 0x000000ff1c127207 */ /* 0x000fe40005800000 */
[----:B------:R-:W0:Y:S01]  /*8980*/  LDS.128 R28, [UR4+0x30] ;  /* 0x00003004ff1c7984 */ /* 0x000e220008000c00 */
[----:B------:R-:W-:Y:S02]  /*8990*/  SEL R16, R19, R16, !P5 ;  /* 0x0000001013107207 */ /* 0x000fe40006800000 */
[----:B------:R-:W-:Y:S01]  /*89a0*/  IMAD.IADD R18, R21, 0x1, R18 ;  /* 0x0000000115127824 */ /* 0x000fe200078e0212 */
[----:B------:R-:W-:Y:S01]  /*89b0*/  ISETP.NE.AND P5, PT, R22, RZ, PT ;  /* 0x000000ff1600720c */ /* 0x000fe20003fa5270 */
[----:B------:R-:W-:-:S03]  /*89c0*/  IMAD.IADD R19, R19, 0x1, R20 ;  /* 0x0000000113137824 */ /* 0x000fc600078e0214 */
[----:B------:R-:W-:Y:S02]  /*89d0*/  SEL R20, R18, RZ, !P5 ;  /* 0x000000ff12147207 */ /* 0x000fe40006800000 */
[----:B------:R-:W-:Y:S02]  /*89e0*/  ISETP.NE.AND P3, PT, R43, 0x3, PT ;  /* 0x000000032b00780c */ /* 0x000fe40003f65270 */
[----:B--2---:R-:W-:Y:S01]  /*89f0*/  ISETP.NE.AND P6, PT, R24, RZ, PT ;  /* 0x000000ff1800720c */ /* 0x004fe20003fc5270 */
[----:B------:R-:W-:Y:S01]  /*8a00*/  IMAD.IADD R20, R23, 0x1, R20 ;  /* 0x0000000117147824 */ /* 0x000fe200078e0214 */
[----:B------:R-:W-:-:S04]  /*8a10*/  SEL R17, R18, R17, !P3 ;  /* 0x0000001112117207 */ /* 0x000fc80005800000 */
[----:B------:R-:W-:Y:S02]  /*8a20*/  SEL R18, R20, RZ, !P6 ;  /* 0x000000ff14127207 */ /* 0x000fe40007000000 */
[----:B------:R-:W-:Y:S01]  /*8a30*/  SEL R16, R19, R16, !P3 ;  /* 0x0000001013107207 */ /* 0x000fe20005800000 */
[----:B------:R-:W-:Y:S01]  /*8a40*/  IMAD.IADD R19, R22, 0x1, R19 ;  /* 0x0000000116137824 */ /* 0x000fe200078e0213 */
[----:B------:R-:W-:Y:S01]  /*8a50*/  ISETP.NE.AND P5, PT, R43, 0x4, PT ;  /* 0x000000042b00780c */ /* 0x000fe20003fa5270 */
[----:B------:R-:W-:Y:S01]  /*8a60*/  IMAD.IADD R18, R25, 0x1, R18 ;  /* 0x0000000119127824 */ /* 0x000fe200078e0212 */
[----:B------:R-:W-:Y:S02]  /*8a70*/  ISETP.NE.AND P3, PT, R26, RZ, PT ;  /* 0x000000ff1a00720c */ /* 0x000fe40003f65270 */
[C---:B------:R-:W-:Y:S01]  /*8a80*/  SEL R16, R19.reuse, R16, !P5 ;  /* 0x0000001013107207 */ /* 0x040fe20006800000 */
[----:B------:R-:W-:Y:S01]  /*8a90*/  IMAD.IADD R19, R19, 0x1, R24 ;  /* 0x0000000113137824 */ /* 0x000fe200078e0218 */
[----:B------:R-:W-:Y:S01]  /*8aa0*/  SEL R17, R20, R17, !P5 ;  /* 0x0000001114117207 */ /* 0x000fe20006800000 */
[----:B------:R-:W1:Y:S01]  /*8ab0*/  SHFL.UP PT, R25, R40, 0x1, RZ ;  /* 0x0420000028197989 */ /* 0x000e6200000e00ff */
[----:B------:R-:W-:-:S02]  /*8ac0*/  SEL R20, R18, RZ, !P3 ;  /* 0x000000ff12147207 */ /* 0x000fc40005800000 */
[----:B------:R-:W-:-:S03]  /*8ad0*/  ISETP.NE.AND P6, PT, R43, 0x5, PT ;  /* 0x000000052b00780c */ /* 0x000fc60003fc5270 */
[----:B------:R-:W-:Y:S01]  /*8ae0*/  IMAD.IADD R20, R27, 0x1, R20 ;  /* 0x000000011b147824 */ /* 0x000fe200078e0214 */
[----:B------:R-:W-:Y:S02]  /*8af0*/  SEL R16, R19, R16, !P6 ;  /* 0x0000001013107207 */ /* 0x000fe40007000000 */
[----:B------:R-:W-:Y:S02]  /*8b00*/  SEL R17, R18, R17, !P6 ;  /* 0x0000001112117207 */ /* 0x000fe40007000000 */
[----:B------:R-:W-:Y:S02]  /*8b10*/  ISETP.NE.AND P6, PT, R43, 0x6, PT ;  /* 0x000000062b00780c */ /* 0x000fe40003fc5270 */
[----:B0-----:R-:W-:Y:S01]  /*8b20*/  ISETP.NE.AND P5, PT, R28, RZ, PT ;  /* 0x000000ff1c00720c */ /* 0x001fe20003fa5270 */
[----:B------:R-:W-:Y:S01]  /*8b30*/  IMAD.IADD R19, R26, 0x1, R19 ;  /* 0x000000011a137824 */ /* 0x000fe200078e0213 */
[C---:B------:R-:W-:Y:S01]  /*8b40*/  SEL R17, R20.reuse, R17, !P6 ;  /* 0x0000001114117207 */ /* 0x040fe20007000000 */
[----:B------:R-:W0:Y:S01]  /*8b50*/  SHFL.UP PT, R35, R41, 0x1, RZ ;  /* 0x0420000029237989 */ /* 0x000e2200000e00ff */
[----:B------:R-:W-:-:S02]  /*8b60*/  SEL R20, R20, RZ, !P5 ;  /* 0x000000ff14147207 */ /* 0x000fc40006800000 */
[----:B------:R-:W-:Y:S02]  /*8b70*/  ISETP.GE.U32.AND P3, PT, R0, 0x20, PT ;  /* 0x000000200000780c */ /* 0x000fe40003f66070 */
[C---:B------:R-:W-:Y:S01]  /*8b80*/  SEL R16, R19.reuse, R16, !P6 ;  /* 0x0000001013107207 */ /* 0x040fe20007000000 */
[----:B------:R-:W-:Y:S01]  /*8b90*/  IMAD.IADD R19, R19, 0x1, R28 ;  /* 0x0000000113137824 */ /* 0x000fe200078e021c */
[----:B------:R-:W-:Y:S01]  /*8ba0*/  ISETP.NE.AND P5, PT, R43, 0x7, PT ;  /* 0x000000072b00780c */ /* 0x000fe20003fa5270 */
[----:B------:R-:W-:Y:S01]  /*8bb0*/  IMAD.IADD R20, R29, 0x1, R20 ;  /* 0x000000011d147824 */ /* 0x000fe200078e0214 */
[----:B------:R-:W-:Y:S02]  /*8bc0*/  ISETP.NE.AND P6, PT, R30, RZ, PT ;  /* 0x000000ff1e00720c */ /* 0x000fe40003fc5270 */
[----:B------:R-:W-:Y:S02]  /*8bd0*/  SEL R16, R19, R16, !P5 ;  /* 0x0000001013107207 */ /* 0x000fe40006800000 */
[----:B------:R-:W-:-:S02]  /*8be0*/  SEL R17, R20, R17, !P5 ;  /* 0x0000001114117207 */ /* 0x000fc40006800000 */
[----:B------:R-:W-:Y:S02]  /*8bf0*/  ISETP.NE.AND P5, PT, R42, RZ, P3 ;  /* 0x000000ff2a00720c */ /* 0x000fe40001fa5270 */
[----:B------:R-:W-:Y:S02]  /*8c00*/  SEL R20, R20, RZ, !P6 ;  /* 0x000000ff14147207 */ /* 0x000fe40007000000 */
[----:B-1----:R-:W-:-:S04]  /*8c10*/  @P3 ISETP.NE.AND P6, PT, R25, RZ, PT ;  /* 0x000000ff1900320c */ /* 0x002fc80003fc5270 */
[----:B------:R-:W-:Y:S02]  /*8c20*/  @P3 SEL R18, R17, RZ, !P6 ;  /* 0x000000ff11123207 */ /* 0x000fe40007000000 */
[----:B------:R-:W-:-:S03]  /*8c30*/  @P3 ISETP.NE.AND P6, PT, R42, RZ, PT ;  /* 0x000000ff2a00320c */ /* 0x000fc60003fc5270 */
[----:B0-----:R-:W-:Y:S01]  /*8c40*/  @P5 IMAD.IADD R17, R35, 0x1, R18 ;  /* 0x0000000123115824 */ /* 0x001fe200078e0212 */
[----:B------:R-:W-:Y:S01]  /*8c50*/  @P3 SEL R21, R25, RZ, P6 ;  /* 0x000000ff19153207 */ /* 0x000fe20003000000 */
[----:B------:R-:W-:Y:S02]  /*8c60*/  IMAD.IADD R30, R30, 0x1, R19 ;  /* 0x000000011e1e7824 */ /* 0x000fe400078e0213 */
[----:B------:R-:W-:Y:S02]  /*8c70*/  IMAD.IADD R31, R31, 0x1, R20 ;  /* 0x000000011f1f7824 */ /* 0x000fe400078e0214 */
[----:B------:R-:W-:Y:S02]  /*8c80*/  @P3 IMAD.IADD R25, R16, 0x1, R21 ;  /* 0x0000000110193824 */ /* 0x000fe400078e0215 */
[----:B------:R-:W-:Y:S01]  /*8c90*/  @P3 IMAD.MOV.U32 R35, RZ, RZ, R17 ;  /* 0x000000ffff233224 */ /* 0x000fe200078e0011 */
[----:B------:R-:W-:Y:S06]  /*8ca0*/  @P3 BRA `(.L_x_631) ;  /* 0x0000000c00143947 */ /* 0x000fec0003800000 */
[----:B------:R-:W0:Y:S01]  /*8cb0*/  LDC.64 R28, c[0x0][0x3a8] ;  /* 0x0000ea00ff1c7b82 */ /* 0x000e220000000a00 */
[----:B------:R-:W1:Y:S01]  /*8cc0*/  LDCU UR5, c[0x0][0x370] ;  /* 0x00006e00ff0577ac */ /* 0x000e620008000800 */
        /* <DEDUP_REMOVED lines=12> */
.L_x_632:
[----:B------:R-:W-:Y:S05]  /*8d90*/  NANOSLEEP 0x1c2 ;  /* 0x000001c20000795d */ /* 0x000fea0003800000 */
[----:B------:R-:W-:Y:S01]  /*8da0*/  NOP ;  /* 0x0000000000007918 */ /* 0x000fe20000000000 */
.L_x_633:
[----:B--2---:R-:W-:-:S03]  /*8db0*/  IMAD.WIDE.U32 R16, R0, 0x10, RZ ;  /* 0x0000001000107825 */ /* 0x004fc600078e00ff */
[----:B------:R-:W-:Y:S02]  /*8dc0*/  LOP3.LUT R23, R16, 0xfffffff0, RZ, 0x3c, !PT ;  /* 0xfffffff010177812 */ /* 0x000fe400078e3cff */
[----:B------:R-:W-:Y:S02]  /*8dd0*/  LOP3.LUT R17, RZ, R17, RZ, 0x33, !PT ;  /* 0x00000011ff117212 */ /* 0x000fe400078e33ff */
[----:B------:R-:W-:-:S05]  /*8de0*/  IADD3 R22, P3, PT, R28, R23, RZ ;  /* 0x000000171c167210 */ /* 0x000fca0007f7e0ff */
[----:B------:R-:W-:-:S08]  /*8df0*/  IMAD.X R23, R29, 0x1, R17, P3 ;  /* 0x000000011d177824 */ /* 0x000fd000018e0611 */
.L_x_635:
[----:B------:R-:W2:Y:S01]  /*8e00*/  LD.E.128.STRONG.GPU R16, desc[UR12][R22.64+0x200] ;  /* 0x0002000c16107980 */ /* 0x000ea2000c10fd00 */
[----:B------:R-:W-:Y:S05]  /*8e10*/  YIELD ;  /* 0x0000000000007946 */ /* 0x000fea0003800000 */
[----:B------:R-:W-:Y:S01]  /*8e20*/  UMOV UR5, 0xffffffff ;  /* 0xffffffff00057882 */ /* 0x000fe20000000000 */
[----:B--2---:R-:W-:-:S04]  /*8e30*/  ISETP.NE.U32.AND P3, PT, R18, 0x63, PT ;  /* 0x000000631200780c */ /* 0x004fc80003f65070 */
[----:B------:R-:W-:Y:S01]  /*8e40*/  ISETP.NE.AND.EX P3, PT, R19, RZ, PT, P3 ;  /* 0x000000ff1300720c */ /* 0x000fe20003f65330 */
[----:B------:R-:W-:-:S12]  /*8e50*/  BRA.DIV UR5, `(.L_x_634) ;  /* 0x0000002e05f47947 */ /* 0x000fd8000b800000 */
[----:B------:R-:W-:-:S13]  /*8e60*/  VOTE.ANY P3, !P3 ;  /* 0x0000000000ff7806 */ /* 0x000fda0005860100 */
.L_x_691:
[----:B------:R-:W-:Y:S05]  /*8e70*/  @P3 BRA `(.L_x_635) ;  /* 0xfffffffc00e03947 */ /* 0x000fea000383ffff */
[----:B------:R-:W-:Y:S01]  /*8e80*/  UMOV UR5, 0xffffffff ;  /* 0xffffffff00057882 */ /* 0x000fe20000000000 */
[----:B------:R-:W-:-:S04]  /*8e90*/  ISETP.NE.U32.AND P5, PT, R18, 0x65, PT ;  /* 0x000000651200780c */ /* 0x000fc80003fa5070 */
[----:B------:R-:W-:Y:S01]  /*8ea0*/  ISETP.NE.AND.EX P5, PT, R19, RZ, PT, P5 ;  /* 0x000000ff1300720c */ /* 0x000fe20003fa5350 */
[----:B------:R-:W-:-:S12]  /*8eb0*/  BRA.DIV UR5, `(.L_x_636) ;  /* 0x0000002e05fc7947 */ /* 0x000fd8000b800000 */
[----:B------:R-:W0:Y:S01]  /*8ec0*/  S2R R27, SR_GEMASK ;  /* 0x00000000001b7919 */ /* 0x000e220000003c00 */
[----:B------:R-:W-:Y:S02]  /*8ed0*/  VOTE.ANY R21, PT, !P5 ;  /* 0x0000000000157806 */ /* 0x000fe400068e0100 */
[----:B------:R-:W-:Y:S02]  /*8ee0*/  ISETP.NE.AND P5, PT, R16, RZ, PT ;  /* 0x000000ff1000720c */ /* 0x000fe40003fa5270 */
[----:B0-----:R-:W-:-:S05]  /*8ef0*/  LOP3.LUT R21, R21, 0x80000000, R27, 0xec, !PT ;  /* 0x8000000015157812 */ /* 0x001fca00078eec1b */
[----:B------:R-:W-:-:S05]  /*8f00*/  VIADD R20, R21, 0xffffffff ;  /* 0xffffffff15147836 */ /* 0x000fca0000000000 */
[----:B------:R-:W-:-:S04]  /*8f10*/  LOP3.LUT R21, R21, R20, RZ, 0xc, !PT ;  /* 0x0000001415157212 */ /* 0x000fc800078e0cff */
[----:B------:R0:W1:Y:S02]  /*8f20*/  POPC R24, R21 ;  /* 0x0000001500187309 */ /* 0x0000640000000000 */
[C---:B0-----:R-:W-:Y:S01]  /*8f30*/  VIADD R21, R42.reuse, 0x4 ;  /* 0x000000042a157836 */ /* 0x041fe20000000000 */
[----:B-1----:R-:W0:Y:S01]  /*8f40*/  SHFL.DOWN PT, R23, R17, 0x1, R24 ;  /* 0x0820000011177989 */ /* 0x002e2200000e0018 */
        /* <DEDUP_REMOVED lines=34> */
[----:B------:R-:W-:Y:S01]  /*9170*/  ISETP.NE.U32.AND P3, PT, R18, 0x65, PT ;  /* 0x000000651200780c */ /* 0x000fe20003f65070 */
[----:B------:R-:W-:Y:S01]  /*9180*/  IMAD.IADD R43, R41, 0x1, R20 ;  /* 0x00000001292b7824 */ /* 0x000fe200078e0214 */
[----:B------:R-:W-:Y:S01]  /*9190*/  LOP3.LUT R18, RZ, R0, RZ, 0x33, !PT ;  /* 0x00000000ff127212 */ /* 0x000fe200078e33ff */
[----:B------:R-:W-:Y:S01]  /*91a0*/  IMAD.IADD R45, R47, 0x1, R16 ;  /* 0x000000012f2d7824 */ /* 0x000fe200078e0210 */
[----:B------:R-:W-:Y:S01]  /*91b0*/  ISETP.NE.AND.EX P3, PT, R19, RZ, PT, P3 ;  /* 0x000000ff1300720c */ /* 0x000fe20003f65330 */
[----:B------:R-:W0:Y:S01]  /*91c0*/  LDC.64 R16, c[0x0][0x3a8] ;  /* 0x0000ea00ff107b82 */ /* 0x000e220000000a00 */
[----:B------:R-:W1:Y:S01]  /*91d0*/  SHFL.DOWN PT, R23, R43, 0x10, R24 ;  /* 0x0a0000002b177989 */ /* 0x000e6200000e0018 */
[----:B------:R-:W-:Y:S01]  /*91e0*/  VIADD R19, R42, 0x10 ;  /* 0x000000102a137836 */ /* 0x000fe20000000000 */
[----:B------:R-:W-:Y:S01]  /*91f0*/  ISETP.NE.AND P6, PT, R45, RZ, PT ;  /* 0x000000ff2d00720c */ /* 0x000fe20003fc5270 */
[----:B------:R-:W-:Y:S01]  /*9200*/  IMAD.IADD R39, R18, 0x1, R39 ;  /* 0x0000000112277824 */ /* 0x000fe200078e0227 */
[----:B------:R-:W2:Y:S02]  /*9210*/  SHFL.DOWN PT, R20, R45, 0x10, R24 ;  /* 0x0a0000002d147989 */ /* 0x000ea400000e0018 */
[----:B------:R-:W-:-:S05]  /*9220*/  ISETP.GT.AND P5, PT, R19, R24, PT ;  /* 0x000000181300720c */ /* 0x000fca0003fa4270 */
[----:B------:R-:W-:Y:S02]  /*9230*/  VOTE.ALL P3, P3 ;  /* 0x0000000000ff7806 */ /* 0x000fe40001860000 */
[----:B-1----:R-:W-:Y:S02]  /*9240*/  SEL R23, R23, RZ, !P6 ;  /* 0x000000ff17177207 */ /* 0x002fe40007000000 */
[----:B0-----:R-:W-:Y:S02]  /*9250*/  IADD3 R40, P6, PT, R16, 0x200, RZ ;  /* 0x0000020010287810 */ /* 0x001fe40007fde0ff */
[----:B--2---:R-:W-:Y:S02]  /*9260*/  SEL R20, R20, RZ, !P5 ;  /* 0x000000ff14147207 */ /* 0x004fe40006800000 */
[----:B------:R-:W-:Y:S01]  /*9270*/  SEL R22, R23, RZ, !P5 ;  /* 0x000000ff17167207 */ /* 0x000fe20006800000 */
[----:B------:R-:W-:Y:S02]  /*9280*/  IMAD.X R41, RZ, RZ, R17, P6 ;  /* 0x000000ffff297224 */ /* 0x000fe400030e0611 */
[----:B------:R-:W-:-:S02]  /*9290*/  IMAD.IADD R20, R45, 0x1, R20 ;  /* 0x000000012d147824 */ /* 0x000fc400078e0214 */
[----:B------:R-:W-:-:S07]  /*92a0*/  IMAD.IADD R22, R43, 0x1, R22 ;  /* 0x000000012b167824 */ /* 0x000fce00078e0216 */
.L_x_705:
[----:B------:R-:W-:Y:S05]  /*92b0*/  @!P3 BRA `(.L_x_637) ;  /* 0x00000004002cb947 */ /* 0x000fea0003800000 */
.L_x_641:
[----:B------:R-:W-:-:S07]  /*92c0*/  IMAD.WIDE R44, R39, 0x10, R40 ;  /* 0x00000010272c7825 */ /* 0x000fce00078e0228 */
.L_x_639:
[----:B------:R-:W2:Y:S01]  /*92d0*/  LD.E.128.STRONG.GPU R16, desc[UR12][R44.64+-0x200] ;  /* 0xfffe000c2c107980 */ /* 0x000ea2000c10fd00 */
[----:B------:R-:W-:Y:S05]  /*92e0*/  YIELD ;  /* 0x0000000000007946 */ /* 0x000fea0003800000 */
[----:B------:R-:W-:Y:S01]  /*92f0*/  UMOV UR5, 0xffffffff ;  /* 0xffffffff00057882 */ /* 0x000fe20000000000 */
[----:B--2---:R-:W-:-:S04]  /*9300*/  ISETP.NE.U32.AND P3, PT, R18, 0x63, PT ;  /* 0x000000631200780c */ /* 0x004fc80003f65070 */
[----:B------:R-:W-:Y:S01]  /*9310*/  ISETP.NE.AND.EX P3, PT, R19, RZ, PT, P3 ;  /* 0x000000ff1300720c */ /* 0x000fe20003f65330 */
[----:B------:R-:W-:-:S12]  /*9320*/  BRA.DIV UR5, `(.L_x_638) ;  /* 0x0000003205a47947 */ /* 0x000fd8000b800000 */
[----:B------:R-:W-:-:S13]  /*9330*/  VOTE.ANY P3, !P3 ;  /* 0x0000000000ff7806 */ /* 0x000fda0005860100 */
.L_x_708:
        /* <DEDUP_REMOVED lines=8> */
[----:B------:R-:W-:-:S05]  /*93c0*/  LOP3.LUT R21, R21, 0x80000000, R27, 0xec, !PT ;  /* 0x8000000015157812 */ /* 0x000fca00078eec1b */
[----:B------:R-:W-:-:S05]  /*93d0*/  VIADD R24, R21, 0xffffffff ;  /* 0xffffffff15187836 */ /* 0x000fca0000000000 */
[----:B------:R-:W-:-:S06]  /*93e0*/  LOP3.LUT R24, R21, R24, RZ, 0xc, !PT ;  /* 0x0000001815187212 */ /* 0x000fcc00078e0cff */
        /* <DEDUP_REMOVED lines=37> */
[----:B------:R-:W-:Y:S01]  /*9640*/  ISETP.NE.U32.AND P3, PT, R18, 0x65, PT ;  /* 0x000000651200780c */ /* 0x000fe20003f65070 */
[----:B------:R-:W-:Y:S02]  /*9650*/  IMAD.IADD R17, R43, 0x1, R26 ;  /* 0x000000012b117824 */ /* 0x000fe400078e021a */
[----:B------:R-:W-:Y:S01]  /*9660*/  IMAD.IADD R45, R47, 0x1, R16 ;  /* 0x000000012f2d7824 */ /* 0x000fe200078e0210 */
[----:B------:R-:W-:Y:S01]  /*9670*/  ISETP.NE.AND.EX P3, PT, R19, RZ, PT, P3 ;  /* 0x000000ff1300720c */ /* 0x000fe20003f65330 */
[----:B------:R-:W-:Y:S01]  /*9680*/  VIADD R19, R42, 0x10 ;  /* 0x000000102a137836 */ /* 0x000fe20000000000 */
[----:B------:R-:W0:Y:S02]  /*9690*/  SHFL.DOWN PT, R23, R17, 0x10, R24 ;  /* 0x0a00000011177989 */ /* 0x000e2400000e0018 */
[----:B------:R-:W-:-:S02]  /*96a0*/  ISETP.NE.AND P5, PT, R45, RZ, PT ;  /* 0x000000ff2d00720c */ /* 0x000fc40003fa5270 */
[----:B------:R-:W1:Y:S01]  /*96b0*/  SHFL.DOWN PT, R16, R45, 0x10, R24 ;  /* 0x0a0000002d107989 */ /* 0x000e6200000e0018 */
[----:B------:R-:W-:-:S06]  /*96c0*/  ISETP.GT.AND P6, PT, R19, R24, PT ;  /* 0x000000181300720c */ /* 0x000fcc0003fc4270 */
[----:B------:R-:W-:Y:S02]  /*96d0*/  VOTE.ALL P3, P3 ;  /* 0x0000000000ff7806 */ /* 0x000fe40001860000 */
[----:B0-----:R-:W-:Y:S02]  /*96e0*/  SEL R23, R23, RZ, !P5 ;  /* 0x000000ff17177207 */ /* 0x001fe40006800000 */
[----:B------:R-:W-:Y:S02]  /*96f0*/  ISETP.NE.AND P5, PT, R20, RZ, PT ;  /* 0x000000ff1400720c */ /* 0x000fe40003fa5270 */
[----:B------:R-:W-:Y:S02]  /*9700*/  SEL R18, R23, RZ, !P6 ;  /* 0x000000ff17127207 */ /* 0x000fe40007000000 */
[----:B-1----:R-:W-:-:S03]  /*9710*/  SEL R16, R16, RZ, !P6 ;  /* 0x000000ff10107207 */ /* 0x002fc60007000000 */
[----:B------:R-:W-:Y:S01]  /*9720*/  IMAD.IADD R18, R17, 0x1, R18 ;  /* 0x0000000111127824 */ /* 0x000fe200078e0212 */
[----:B------:R-:W-:-:S04]  /*9730*/  IADD3 R20, PT, PT, R45, R16, R20 ;  /* 0x000000102d147210 */ /* 0x000fc80007ffe014 */
[----:B------:R-:W-:-:S05]  /*9740*/  SEL R17, R18, RZ, !P5 ;  /* 0x000000ff12117207 */ /* 0x000fca0006800000 */
[----:B------:R-:W-:-:S07]  /*9750*/  IMAD.IADD R22, R17, 0x1, R22 ;  /* 0x0000000111167824 */ /* 0x000fce00078e0216 */
.L_x_722:
[----:B------:R-:W-:Y:S05]  /*9760*/  @P3 BRA `(.L_x_641) ;  /* 0xfffffff800d43947 */ /* 0x000fea000383ffff */
.L_x_637:
        /* <DEDUP_REMOVED lines=21> */
.L_x_643:
[----:B------:R-:W-:Y:S05]  /*98c0*/  BSYNC.RECONVERGENT B0 ;  /* 0x0000000000007941 */ /* 0x000fea0003800200 */
.L_x_642:
[----:B------:R0:W-:Y:S01]  /*98d0*/  @!P5 STS.64 [R24+0x48], R20 ;  /* 0x000048141800d388 */ /* 0x0001e20000000a00 */
[----:B------:R-:W-:Y:S02]  /*98e0*/  @!P5 IMAD.MOV.U32 R25, RZ, RZ, R20 ;  /* 0x000000ffff19d224 */ /* 0x000fe400078e0014 */
[----:B------:R-:W-:-:S07]  /*98f0*/  @!P5 IMAD.MOV.U32 R35, RZ, RZ, R22 ;  /* 0x000000ffff23d224 */ /* 0x000fce00078e0016 */
.L_x_631:
[----:B------:R-:W-:Y:S05]  /*9900*/  WARPSYNC.ALL ;  /* 0x0000000000007948 */ /* 0x000fea0003800000 */
[C---:B------:R-:W-:Y:S01]  /*9910*/  ISETP.NE.AND P4, PT, R0.reuse, RZ, PT ;  /* 0x000000ff0000720c */ /* 0x040fe20003f85270 */
[----:B------:R-:W2:Y:S08]  /*9920*/  S2UR UR5, SR_CgaCtaId ;  /* 0x00000000000579c3 */ /* 0x000eb00000008800 */
[----:B------:R-:W-:Y:S04]  /*9930*/  BAR.SYNC.DEFER_BLOCKING 0x0 ;  /* 0x0000000000007b1d */ /* 0x000fe80000010000 */
[----:B------:R-:W-:Y:S01]  /*9940*/  @P4 ISETP.NE.AND P5, PT, R25, RZ, PT ;  /* 0x000000ff1900420c */ /* 0x000fe20003fa5270 */
[----:B-1----:R-:W-:Y:S01]  /*9950*/  IMAD R19, R0, 0x9, RZ ;  /* 0x0000000900137824 */ /* 0x002fe200078e02ff */
[----:B------:R-:W-:Y:S01]  /*9960*/  ISETP.NE.AND P3, PT, R34, R2, PT ;  /* 0x000000022200720c */ /* 0x000fe20003f65270 */
[----:B------:R-:W-:-:S03]  /*9970*/  UMOV UR4, 0x400 ;  /* 0x0000040000047882 */ /* 0x000fc60000000000 */
[C---:B------:R-:W-:Y:S01]  /*9980*/  ISETP.EQ.OR P3, PT, R19.reuse, R38, P3 ;  /* 0x000000261300720c */ /* 0x040fe20001f62670 */
[C---:B0-----:R-:W-:Y:S01]  /*9990*/  VIADD R21, R19.reuse, 0x4 ;  /* 0x0000000413157836 */ /* 0x041fe20000000000 */
[----:B------:R-:W-:Y:S01]  /*99a0*/  BSSY.RECONVERGENT B0, `(.L_x_644) ;  /* 0x0000147000007945 */ /* 0x000fe20003800200 */
[----:B------:R-:W-:Y:S01]  /*99b0*/  VIADD R27, R19, 0x7 ;  /* 0x00000007131b7836 */ /* 0x000fe20000000000 */
[----:B------:R-:W-:Y:S01]  /*99c0*/  SEL R26, RZ, 0x1, !P3 ;  /* 0x00000001ff1a7807 */ /* 0x000fe20005800000 */
[----:B--2---:R-:W-:-:S09]  /*99d0*/  ULEA UR4, UR5, UR4, 0x18 ;  /* 0x0000000405047291 */ /* 0x004fd2000f8ec0ff */
[----:B------:R-:W0:Y:S02]  /*99e0*/  @P4 LDS.64 R16, [UR4+0x48] ;  /* 0x00004804ff104984 */ /* 0x000e240008000a00 */
[----:B0-----:R-:W-:Y:S01]  /*99f0*/  @P4 SEL R18, R17, RZ, !P5 ;  /* 0x000000ff11124207 */ /* 0x001fe20006800000 */
[----:B------:R-:W-:Y:S01]  /*9a00*/  VIADD R17, R19, 0x3 ;  /* 0x0000000313117836 */ /* 0x000fe20000000000 */
[----:B------:R-:W-:Y:S01]  /*9a10*/  ISETP.NE.AND P5, PT, R6, R8, PT ;  /* 0x000000080600720c */ /* 0x000fe20003fa5270 */
[----:B------:R-:W-:Y:S02]  /*9a20*/  @P4 IMAD.IADD R16, R25, 0x1, R16 ;  /* 0x0000000119104824 */ /* 0x000fe400078e0210 */
[----:B------:R-:W-:Y:S01]  /*9a30*/  @P4 IMAD.IADD R35, R35, 0x1, R18 ;  /* 0x0000000123234824 */ /* 0x000fe200078e0212 */
[----:B------:R-:W-:Y:S01]  /*9a40*/  ISETP.EQ.OR P5, PT, R17, R38, P5 ;  /* 0x000000261100720c */ /* 0x000fe20002fa2670 */
[----:B------:R-:W-:Y:S01]  /*9a50*/  @P4 IMAD.MOV.U32 R25, RZ, RZ, R16 ;  /* 0x000000ffff194224 */ /* 0x000fe200078e0010 */
[----:B------:R-:W-:Y:S01]  /*9a60*/  ISETP.NE.AND P4, PT, R8, R10, PT ;  /* 0x0000000a0800720c */ /* 0x000fe20003f85270 */
[----:B------:R-:W0:Y:S01]  /*9a70*/  LDS.64 R16, [UR4+0x70] ;  /* 0x00007004ff107984 */ /* 0x000e220008000a00 */
[----:B------:R-:W-:Y:S01]  /*9a80*/  SEL R18, R35, RZ, !P3 ;  /* 0x000000ff23127207 */ /* 0x000fe20005800000 */
[----:B------:R-:W-:Y:S01]  /*9a90*/  IMAD.IADD R36, R36, 0x1, R25 ;  /* 0x0000000124247824 */ /* 0x000fe200078e0219 */
[----:B------:R-:W-:Y:S01]  /*9aa0*/  ISETP.EQ.OR P4, PT, R21, R38, P4 ;  /* 0x000000261500720c */ /* 0x000fe20002782670 */
[----:B------:R-:W-:Y:S01]  /*9ab0*/  VIADD R21, R19, 0x5 ;  /* 0x0000000513157836 */ /* 0x000fe20000000000 */
[----:B------:R-:W-:Y:S01]  /*9ac0*/  ISETP.NE.AND P3, PT, R10, R12, PT ;  /* 0x0000000c0a00720c */ /* 0x000fe20003f65270 */
[----:B------:R-:W-:-:S02]  /*9ad0*/  IMAD.IADD R3, R3, 0x1, R18 ;  /* 0x0000000103037824 */ /* 0x000fc400078e0212 */
[----:B------:R-:W-:Y:S01]  /*9ae0*/  IMAD.IADD R41, R26, 0x1, R25 ;  /* 0x000000011a297824 */ /* 0x000fe200078e0219 */
[----:B------:R-:W-:Y:S02]  /*9af0*/  ISETP.EQ.OR P3, PT, R21, R38, P3 ;  /* 0x000000261500720c */ /* 0x000fe40001f62670 */
[----:B------:R-:W-:-:S05]  /*9b00*/  SEL R18, R3, RZ, !P2 ;  /* 0x000000ff03127207 */ /* 0x000fca0005000000 */
[----:B------:R-:W-:Y:S02]  /*9b10*/  IMAD.IADD R5, R5, 0x1, R18 ;  /* 0x0000000105057824 */ /* 0x000fe400078e0212 */
[----:B------:R-:W-:Y:S02]  /*9b20*/  VIADD R18, R26, 0x1 ;  /* 0x000000011a127836 */ /* 0x000fe40000000000 */
[----:B------:R-:W-:Y:S01]  /*9b30*/  @!P2 IMAD.MOV R18, RZ, RZ, R26 ;  /* 0x000000ffff12a224 */ /* 0x000fe200078e021a */
[----:B------:R-:W-:-:S03]  /*9b40*/  SEL R20, R5, RZ, !P1 ;  /* 0x000000ff05147207 */ /* 0x000fc60004800000 */
[----:B------:R-:W-:Y:S02]  /*9b50*/  IMAD.IADD R18, R25, 0x1, R18 ;  /* 0x0000000119127824 */ /* 0x000fe400078e0212 */
[----:B------:R-:W-:Y:S02]  /*9b60*/  IMAD.IADD R7, R7, 0x1, R20 ;  /* 0x0000000107077824 */ /* 0x000fe400078e0214 */
[----:B------:R-:W-:Y:S02]  /*9b70*/  VIADD R22, R18, 0x1 ;  /* 0x0000000112167836 */ /* 0x000fe40000000000 */
[----:B------:R-:W-:Y:S01]  /*9b80*/  @!P1 IMAD.MOV R22, RZ, RZ, R18 ;  /* 0x000000ffff169224 */ /* 0x000fe200078e0212 */
[----:B------:R-:W-:-:S03]  /*9b90*/  SEL R20, R7, RZ, !P5 ;  /* 0x000000ff07147207 */ /* 0x000fc60006800000 */
[----:B------:R-:W-:Y:S02]  /*9ba0*/  VIADD R21, R22, 0x1 ;  /* 0x0000000116157836 */ /* 0x000fe40000000000 */
[----:B------:R-:W-:Y:S02]  /*9bb0*/  IMAD.IADD R9, R9, 0x1, R20 ;  /* 0x0000000109097824 */ /* 0x000fe400078e0214 */
[----:B------:R-:W1:Y:S01]  /*9bc0*/  LDS R20, [UR4+0x6c] ;  /* 0x00006c04ff147984 */ /* 0x000e620008000800 */
[----:B------:R-:W-:Y:S01]  /*9bd0*/  @!P5 IMAD.MOV R21, RZ, RZ, R22 ;  /* 0x000000ffff15d224 */ /* 0x000fe200078e0216 */
[----:B0-----:R-:W-:Y:S02]  /*9be0*/  ISETP.GE.AND P6, PT, R17, 0x101, PT ;  /* 0x000001011100780c */ /* 0x001fe40003fc6270 */
[----:B------:R-:W-:Y:S01]  /*9bf0*/  SEL R24, R9, RZ, !P4 ;  /* 0x000000ff09187207 */ /* 0x000fe20006000000 */
[----:B------:R-:W-:Y:S01]  /*9c00*/  VIADD R23, R21, 0x1 ;  /* 0x0000000115177836 */ /* 0x000fe20000000000 */
[----:B------:R-:W-:Y:S01]  /*9c10*/  ISETP.NE.AND P5, PT, R14, R32, PT ;  /* 0x000000200e00720c */ /* 0x000fe20003fa5270 */
[----:B------:R-:W-:-:S02]  /*9c20*/  @!P4 IMAD.MOV R23, RZ, RZ, R21 ;  /* 0x000000ffff17c224 */ /* 0x000fc400078e0215 */
[----:B------:R-:W-:Y:S01]  /*9c30*/  IMAD.IADD R11, R11, 0x1, R24 ;  /* 0x000000010b0b7824 */ /* 0x000fe200078e0218 */
[----:B------:R-:W-:-:S04]  /*9c40*/  ISETP.EQ.OR P5, PT, R27, R38, P5 ;  /* 0x000000261b00720c */ /* 0x000fc80002fa2670 */
[----:B------:R-:W-:-:S05]  /*9c50*/  SEL R24, R11, RZ, !P3 ;  /* 0x000000ff0b187207 */ /* 0x000fca0005800000 */
[----:B------:R-:W-:Y:S02]  /*9c60*/  IMAD.IADD R13, R13, 0x1, R24 ;  /* 0x000000010d0d7824 */ /* 0x000fe400078e0218 */
[----:B------:R-:W-:Y:S02]  /*9c70*/  VIADD R24, R23, 0x1 ;  /* 0x0000000117187836 */ /* 0x000fe40000000000 */
[----:B------:R-:W-:Y:S01]  /*9c80*/  @!P3 IMAD.MOV R24, RZ, RZ, R23 ;  /* 0x000000ffff18b224 */ /* 0x000fe200078e0217 */
[----:B------:R-:W-:-:S03]  /*9c90*/  SEL R28, R13, RZ, !P0 ;  /* 0x000000ff0d1c7207 */ /* 0x000fc60004000000 */
[----:B------:R-:W-:Y:S02]  /*9ca0*/  VIADD R39, R24, 0x1 ;  /* 0x0000000118277836 */ /* 0x000fe40000000000 */
[----:B------:R-:W-:Y:S02]  /*9cb0*/  IMAD.IADD R15, R15, 0x1, R28 ;  /* 0x000000010f0f7824 */ /* 0x000fe400078e021c */
[----:B------:R-:W-:-:S03]  /*9cc0*/  @!P0 IMAD.MOV R39, RZ, RZ, R24 ;  /* 0x000000ffff278224 */ /* 0x000fc600078e0218 */
[----:B------:R-:W-:-:S05]  /*9cd0*/  SEL R28, R15, RZ, !P5 ;  /* 0x000000ff0f1c7207 */ /* 0x000fca0006800000 */
[----:B------:R-:W-:Y:S01]  /*9ce0*/  IMAD.IADD R33, R33, 0x1, R28 ;  /* 0x0000000121217824 */ /* 0x000fe200078e021c */
[----:B-1----:R-:W-:Y:S06]  /*9cf0*/  @!P6 BRA `(.L_x_645) ;  /* 0x0000000c0048e947 */ /* 0x002fec0003800000 */
[----:B------:R-:W0:Y:S01]  /*9d00*/  LDS R27, [UR4+0x64] ;  /* 0x00006404ff1b7984 */ /* 0x000e220008000800 */
[----:B------:R-:W-:Y:S01]  /*9d10*/  ISETP.NE.AND P6, PT, R34, R2, PT ;  /* 0x000000022200720c */ /* 0x000fe20003fc5270 */
[----:B------:R-:W-:Y:S01]  /*9d20*/  IMAD.MOV.U32 R29, RZ, RZ, 0x9 ;  /* 0x00000009ff1d7424 */ /* 0x000fe200078e00ff */
[----:B------:R-:W-:Y:S02]  /*9d30*/  BAR.SYNC.DEFER_BLOCKING 0x0 ;  /* 0x0000000000007b1d */ /* 0x000fe40000010000 */
[----:B------:R-:W-:Y:S01]  /*9d40*/  ISETP.NE.AND P6, PT, R19, R38, !P6 ;  /* 0x000000261300720c */ /* 0x000fe200077c5270 */
[CC--:B------:R-:W-:Y:S02]  /*9d50*/  IMAD R19, R0.reuse, R29.reuse, 0x3 ;  /* 0x0000000300137424 */ /* 0x0c0fe400078e021d */
        /* <DEDUP_REMOVED lines=10> */
[----:B------:R-:W-:Y:S01]  /*9e00*/  ISETP.NE.AND P6, PT, R6, R8, PT ;  /* 0x000000080600720c */ /* 0x000fe20003fc5270 */
[--C-:B------:R-:W-:Y:S01]  /*9e10*/  @P0 IMAD.IADD R24, R24, 0x1, -R27.reuse ;  /* 0x0000000118180824 */ /* 0x100fe200078e0a1b */
[----:B------:R-:W-:Y:S01]  /*9e20*/  @P4 LEA R21, R21, UR4, 0x3 ;  /* 0x0000000415154c11 */ /* 0x000fe2000f8e18ff */
[----:B------:R0:W-:Y:S01]  /*9e30*/  @P2 STS.64 [R41], R2 ;  /* 0x0000000229002388 */ /* 0x0001e20000000a00 */
[----:B------:R-:W-:Y:S01]  /*9e40*/  ISETP.NE.AND P6, PT, R19, R38, !P6 ;  /* 0x000000261300720c */ /* 0x000fe200077c5270 */
[----:B------:R-:W-:Y:S01]  /*9e50*/  @P5 IMAD.IADD R39, R39, 0x1, -R27 ;  /* 0x0000000127275824 */ /* 0x000fe200078e0a1b */
[----:B------:R-:W-:Y:S01]  /*9e60*/  ISETP.NE.AND P2, PT, R32, R37, PT ;  /* 0x000000252000720c */ /* 0x000fe20003f45270 */
[----:B------:R0:W-:Y:S01]  /*9e70*/  @P1 STS.64 [R18], R4 ;  /* 0x0000000412001388 */ /* 0x0001e20000000a00 */
[----:B------:R-:W-:-:S02]  /*9e80*/  @P3 LEA R23, R23, UR4, 0x3 ;  /* 0x0000000417173c11 */ /* 0x000fc4000f8e18ff */
[----:B------:R-:W-:Y:S02]  /*9e90*/  ISETP.NE.AND P2, PT, R29, R38, !P2 ;  /* 0x000000261d00720c */ /* 0x000fe40005745270 */
[----:B------:R-:W-:Y:S02]  /*9ea0*/  @P0 LEA R24, R24, UR4, 0x3 ;  /* 0x0000000418180c11 */ /* 0x000fe4000f8e18ff */
[----:B------:R-:W-:-:S03]  /*9eb0*/  @P5 LEA R39, R39, UR4, 0x3 ;  /* 0x0000000427275c11 */ /* 0x000fc6000f8e18ff */
[----:B------:R-:W-:-:S05]  /*9ec0*/  @!P6 IMAD.IADD R22, R22, 0x1, -R27 ;  /* 0x000000011616e824 */ /* 0x000fca00078e0a1b */
[----:B------:R-:W-:Y:S01]  /*9ed0*/  @!P6 LEA R22, R22, UR4, 0x3 ;  /* 0x000000041616ec11 */ /* 0x000fe2000f8e18ff */
[----:B------:R-:W-:-:S04]  /*9ee0*/  @!P2 IMAD.IADD R36, R36, 0x1, -R27 ;  /* 0x000000012424a824 */ /* 0x000fc800078e0a1b */
[----:B------:R0:W-:Y:S01]  /*9ef0*/  @!P6 STS.64 [R22], R6 ;  /* 0x000000061600e388 */ /* 0x0001e20000000a00 */
[----:B------:R-:W-:-:S03]  /*9f00*/  @!P2 LEA R36, R36, UR4, 0x3 ;  /* 0x000000042424ac11 */ /* 0x000fc6000f8e18ff */
[----:B------:R0:W-:Y:S04]  /*9f10*/  @P4 STS.64 [R21], R8 ;  /* 0x0000000815004388 */ /* 0x0001e80000000a00 */
[----:B------:R0:W-:Y:S04]  /*9f20*/  @P3 STS.64 [R23], R10 ;  /* 0x0000000a17003388 */ /* 0x0001e80000000a00 */
[----:B------:R0:W-:Y:S01]  /*9f30*/  @P0 STS.64 [R24], R12 ;  /* 0x0000000c18000388 */ /* 0x0001e20000000a00 */
[----:B------:R-:W-:-:S03]  /*9f40*/  ISETP.GE.AND P0, PT, R0, R17, PT ;  /* 0x000000110000720c */ /* 0x000fc60003f06270 */
[----:B------:R0:W-:Y:S04]  /*9f50*/  @P5 STS.64 [R39], R14 ;  /* 0x0000000e27005388 */ /* 0x0001e80000000a00 */
[----:B------:R0:W-:Y:S01]  /*9f60*/  @!P2 STS.64 [R36], R32 ;  /* 0x000000202400a388 */ /* 0x0001e20000000a00 */
[----:B------:R-:W-:Y:S06]  /*9f70*/  BAR.SYNC.DEFER_BLOCKING 0x0 ;  /* 0x0000000000007b1d */ /* 0x000fec0000010000 */
[----:B------:R-:W-:Y:S05]  /*9f80*/  @P0 BRA `(.L_x_646) ;  /* 0x0000000c00a00947 */ /* 0x000fea0003800000 */
[----:B0-----:R-:W-:Y:S01]  /*9f90*/  LOP3.LUT R2, RZ, R0, RZ, 0x33, !PT ;  /* 0x00000000ff027212 */ /* 0x001fe200078e33ff */
[----:B------:R-:W-:Y:S01]  /*9fa0*/  BSSY.RECONVERGENT B1, `(.L_x_647) ;  /* 0x000001b000017945 */ /* 0x000fe20003800200 */
[----:B------:R-:W-:-:S03]  /*9fb0*/  IMAD.MOV.U32 R36, RZ, RZ, R0 ;  /* 0x000000ffff247224 */ /* 0x000fc600078e0000 */
        /* <DEDUP_REMOVED lines=15> */
.L_x_649:
        /* <DEDUP_REMOVED lines=10> */
.L_x_648:
[----:B------:R-:W-:Y:S05]  /*a150*/  BSYNC.RECONVERGENT B1 ;  /* 0x0000000000017941 */ /* 0x000fea0003800200 */
.L_x_647:
[----:B------:R-:W-:Y:S05]  /*a160*/  @!P1 BRA `(.L_x_646) ;  /* 0x0000000c00289947 */ /* 0x000fea0003800000 */
[----:B------:R-:W0:Y:S01]  /*a170*/  LDCU.128 UR8, c[0x0][0x390] ;  /* 0x00007200ff0877ac */ /* 0x000e220008000c00 */
[----:B--2---:R-:W-:Y:S01]  /*a180*/  IMAD.IADD R2, R17, 0x1, -R36 ;  /* 0x0000000111027824 */ /* 0x004fe200078e0a24 */
[----:B------:R-:W-:Y:S01]  /*a190*/  LEA R3, R36, UR4, 0x3 ;  /* 0x0000000424037c11 */ /* 0x000fe2000f8e18ff */
[----:B------:R-:W-:Y:S01]  /*a1a0*/  BSSY.RECONVERGENT B1, `(.L_x_650) ;  /* 0x0000050000017945 */ /* 0x000fe20003800200 */
[----:B------:R-:W-:Y:S02]  /*a1b0*/  PLOP3.LUT P0, PT, PT, PT, PT, 0x80, 0x8 ;  /* 0x000000000008781c */ /* 0x000fe40003f0f070 */
[----:B------:R-:W-:Y:S01]  /*a1c0*/  ISETP.GT.AND P1, PT, R2, 0xc00, PT ;  /* 0x00000c000200780c */ /* 0x000fe20003f24270 */
[----:B------:R-:W-:Y:S02]  /*a1d0*/  IMAD.IADD R2, R36, 0x1, R27 ;  /* 0x0000000124027824 */ /* 0x000fe400078e021b */
[----:B------:R-:W-:Y:S01]  /*a1e0*/  VIADD R3, R3, 0x1000 ;  /* 0x0000100003037836 */ /* 0x000fe20000000000 */
[----:B0-----:R-:W-:-:S02]  /*a1f0*/  UIADD3 UR8, UP0, UPT, UR8, 0x800, URZ ;  /* 0x0000080008087890 */ /* 0x001fc4000ff1e0ff */
[----:B------:R-:W-:Y:S02]  /*a200*/  UIADD3 UR10, UP1, UPT, UR10, 0x800, URZ ;  /* 0x000008000a0a7890 */ /* 0x000fe4000ff3e0ff */
        /* <DEDUP_REMOVED lines=9> */
.L_x_652:
[----:B---3--:R-:W0:Y:S01]  /*a2a0*/  LDS.64 R42, [R3+-0x1000] ;  /* 0xfff00000032a7984 */ /* 0x008e220000000a00 */
[----:B------:R-:W-:-:S03]  /*a2b0*/  IMAD.WIDE R50, R2, 0x4, R6 ;  /* 0x0000000402327825 */ /* 0x000fc600078e0206 */
        /* <DEDUP_REMOVED lines=17> */
[----:B0-----:R-:W-:Y:S04]  /*a3d0*/  STG.E desc[UR12][R50.64+-0x800], R42 ;  /* 0xfff8002a32007986 */ /* 0x001fe8000c10190c */
[----:B------:R-:W0:Y:S04]  /*a3e0*/  LDS.64 R12, [R3+0x5800] ;  /* 0x00580000030c7984 */ /* 0x000e280000000a00 */
[----:B------:R-:W-:Y:S04]  /*a3f0*/  STG.E desc[UR12][R40.64+-0x800], R43 ;  /* 0xfff8002b28007986 */ /* 0x000fe8000c10190c */
[----:B------:R-:W0:Y:S04]  /*a400*/  LDS.64 R42, [R3+0x6000] ;  /* 0x00600000032a7984 */ /* 0x000e280000000a00 */
[----:B------:R2:W0:Y:S04]  /*a410*/  LDS.64 R44, [R3+0x6800] ;  /* 0x00680000032c7984 */ /* 0x0004280000000a00 */
[----:B-1----:R-:W-:Y:S04]  /*a420*/  STG.E desc[UR12][R50.64+-0x400], R48 ;  /* 0xfffc003032007986 */ /* 0x002fe8000c10190c */
[----:B------:R1:W-:Y:S01]  /*a430*/  STG.E desc[UR12][R40.64+-0x400], R49 ;  /* 0xfffc003128007986 */ /* 0x0003e2000c10190c */
[----:B--2---:R-:W-:-:S03]  /*a440*/  VIADD R3, R3, 0x8000 ;  /* 0x0000800003037836 */ /* 0x004fc60000000000 */
[----:B------:R-:W-:Y:S04]  /*a450*/  STG.E desc[UR12][R50.64], R46 ;  /* 0x0000002e32007986 */ /* 0x000fe8000c10190c */
[----:B------:R-:W-:Y:S01]  /*a460*/  STG.E desc[UR12][R40.64], R47 ;  /* 0x0000002f28007986 */ /* 0x000fe2000c10190c */
[----:B-1----:R-:W-:-:S03]  /*a470*/  IMAD.WIDE R48, R5, 0x4, R8 ;  /* 0x0000000405307825 */ /* 0x002fc600078e0208 */
[----:B---3--:R-:W-:Y:S01]  /*a480*/  STG.E desc[UR12][R50.64+0x400], R34 ;  /* 0x0004002232007986 */ /* 0x008fe2000c10190c */
[----:B------:R-:W-:-:S03]  /*a490*/  VIADD R5, R2, 0x800 ;  /* 0x0000080002057836 */ /* 0x000fc60000000000 */
[----:B------:R1:W-:Y:S04]  /*a4a0*/  STG.E desc[UR12][R40.64+0x400], R35 ;  /* 0x0004002328007986 */ /* 0x0003e8000c10190c */
[----:B----4-:R-:W-:Y:S04]  /*a4b0*/  STG.E desc[UR12][R52.64+-0x800], R18 ;  /* 0xfff8001234007986 */ /* 0x010fe8000c10190c */
[----:B------:R2:W-:Y:S04]  /*a4c0*/  STG.E desc[UR12][R48.64+-0x800], R19 ;  /* 0xfff8001330007986 */ /* 0x0005e8000c10190c */
[----:B-----5:R-:W-:Y:S01]  /*a4d0*/  STG.E desc[UR12][R52.64+-0x400], R10 ;  /* 0xfffc000a34007986 */ /* 0x020fe2000c10190c */
[----:B-1----:R-:W-:-:S03]  /*a4e0*/  IMAD.WIDE R34, R5, 0x4, R6 ;  /* 0x0000000405227825 */ /* 0x002fc600078e0206 */
[----:B------:R1:W-:Y:S01]  /*a4f0*/  STG.E desc[UR12][R48.64+-0x400], R11 ;  /* 0xfffc000b30007986 */ /* 0x0003e2000c10190c */
[----:B------:R-:W-:-:S03]  /*a500*/  IMAD.WIDE R40, R5, 0x4, R8 ;  /* 0x0000000405287825 */ /* 0x000fc600078e0208 */
[----:B------:R3:W-:Y:S01]  /*a510*/  STG.E desc[UR12][R52.64], R24 ;  /* 0x0000001834007986 */ /* 0x0007e2000c10190c */
[C---:B--2---:R-:W-:Y:S02]  /*a520*/  VIADD R19, R2.reuse, 0xc00 ;  /* 0x00000c0002137836 */ /* 0x044fe40000000000 */
[----:B------:R-:W-:Y:S01]  /*a530*/  VIADD R2, R2, 0x1000 ;  /* 0x0000100002027836 */ /* 0x000fe20000000000 */
[----:B------:R3:W-:Y:S04]  /*a540*/  STG.E desc[UR12][R48.64], R25 ;  /* 0x0000001930007986 */ /* 0x0007e8000c10190c */
[----:B------:R3:W-:Y:S01]  /*a550*/  STG.E desc[UR12][R52.64+0x400], R32 ;  /* 0x0004002034007986 */ /* 0x0007e2000c10190c */
[----:B-1----:R-:W-:-:S03]  /*a560*/  IMAD.WIDE R10, R19, 0x4, R6 ;  /* 0x00000004130a7825 */ /* 0x002fc600078e0206 */
[----:B------:R3:W-:Y:S01]  /*a570*/  STG.E desc[UR12][R48.64+0x400], R33 ;  /* 0x0004002130007986 */ /* 0x0007e2000c10190c */
[----:B------:R-:W-:-:S03]  /*a580*/  IMAD.WIDE R18, R19, 0x4, R8 ;  /* 0x0000000413127825 */ /* 0x000fc600078e0208 */
        /* <DEDUP_REMOVED lines=10> */
[----:B0-----:R3:W-:Y:S04]  /*a630*/  STG.E desc[UR12][R10.64+-0x400], R12 ;  /* 0xfffc000c0a007986 */ /* 0x0017e8000c10190c */
[----:B------:R3:W-:Y:S04]  /*a640*/  STG.E desc[UR12][R18.64+-0x400], R13 ;  /* 0xfffc000d12007986 */ /* 0x0007e8000c10190c */
[----:B------:R3:W-:Y:S04]  /*a650*/  STG.E desc[UR12][R10.64], R42 ;  /* 0x0000002a0a007986 */ /* 0x0007e8000c10190c */
[----:B------:R3:W-:Y:S04]  /*a660*/  STG.E desc[UR12][R18.64], R43 ;  /* 0x0000002b12007986 */ /* 0x0007e8000c10190c */
[----:B------:R3:W-:Y:S04]  /*a670*/  STG.E desc[UR12][R10.64+0x400], R44 ;  /* 0x0004002c0a007986 */ /* 0x0007e8000c10190c */
[----:B------:R3:W-:Y:S01]  /*a680*/  STG.E desc[UR12][R18.64+0x400], R45 ;  /* 0x0004002d12007986 */ /* 0x0007e2000c10190c */
[----:B------:R-:W-:Y:S05]  /*a690*/  @!P1 BRA `(.L_x_652) ;  /* 0xfffffffc00009947 */ /* 0x000fea000383ffff */
.L_x_651:
[----:B------:R-:W-:Y:S05]  /*a6a0*/  BSYNC.RECONVERGENT B1 ;  /* 0x0000000000017941 */ /* 0x000fea0003800200 */
.L_x_650:
[----:B------:R-:W-:Y:S01]  /*a6b0*/  IMAD.IADD R4, R17, 0x1, -R36 ;  /* 0x0000000111047824 */ /* 0x000fe200078e0a24 */
[----:B------:R-:W-:Y:S04]  /*a6c0*/  BSSY.RECONVERGENT B1, `(.L_x_653) ;  /* 0x0000024000017945 */ /* 0x000fe80003800200 */
[----:B------:R-:W-:-:S13]  /*a6d0*/  ISETP.GT.AND P1, PT, R4, 0x400, PT ;  /* 0x000004000400780c */ /* 0x000fda0003f24270 */
[----:B------:R-:W-:Y:S05]  /*a6e0*/  @!P1 BRA `(.L_x_654) ;  /* 0x0000000000849947 */ /* 0x000fea0003800000 */
[----:B---3--:R-:W0:Y:S01]  /*a6f0*/  LDS.64 R32, [R3+-0x1000] ;  /* 0xfff0000003207984 */ /* 0x008e220000000a00 */
        /* <DEDUP_REMOVED lines=32> */
.L_x_654:
[----:B------:R-:W-:Y:S05]  /*a900*/  BSYNC.RECONVERGENT B1 ;  /* 0x0000000000017941 */ /* 0x000fea0003800200 */
.L_x_653:
[----:B------:R-:W-:-:S13]  /*a910*/  ISETP.LT.OR P0, PT, R36, R17, P0 ;  /* 0x000000112400720c */ /* 0x000fda0000701670 */
[----:B------:R-:W-:Y:S05]  /*a920*/  @!P0 BRA `(.L_x_646) ;  /* 0x0000000400388947 */ /* 0x000fea0003800000 */
[----:B0-----:R-:W0:Y:S01]  /*a930*/  LDS.64 R4, [R3+-0x1000] ;  /* 0xfff0000003047984 */ /* 0x001e220000000a00 */
[----:B------:R-:W-:-:S03]  /*a940*/  IMAD.WIDE R6, R2, 0x4, R6 ;  /* 0x0000000402067825 */ /* 0x000fc600078e0206 */
[----:B---3--:R-:W1:Y:S01]  /*a950*/  LDS.64 R10, [R3+-0x800] ;  /* 0xfff80000030a7984 */ /* 0x008e620000000a00 */
[----:B------:R-:W-:-:S03]  /*a960*/  IMAD.WIDE R8, R2, 0x4, R8 ;  /* 0x0000000402087825 */ /* 0x000fc600078e0208 */
        /* <DEDUP_REMOVED lines=11> */
.L_x_645:
[----:B------:R-:W0:Y:S01]  /*aa20*/  LDC.64 R30, c[0x0][0x390] ;  /* 0x0000e400ff1e7b82 */ /* 0x000e220000000a00 */
[----:B------:R-:W-:Y:S01]  /*aa30*/  ISETP.NE.AND P6, PT, R34, R2, PT ;  /* 0x000000022200720c */ /* 0x000fe20003fc5270 */
[----:B------:R-:W-:-:S03]  /*aa40*/  IMAD.MOV.U32 R17, RZ, RZ, 0x9 ;  /* 0x00000009ff117424 */ /* 0x000fc600078e00ff */
[----:B------:R-:W-:Y:S01]  /*aa50*/  ISETP.NE.AND P6, PT, R19, R38, !P6 ;  /* 0x000000261300720c */ /* 0x000fe200077c5270 */
[CC--:B------:R-:W-:Y:S02]  /*aa60*/  IMAD R19, R0.reuse, R17.reuse, 0x3 ;  /* 0x0000000300137424 */ /* 0x0c0fe400078e0211 */
[----:B------:R-:W1:Y:S01]  /*aa70*/  LDC.64 R26, c[0x0][0x390] ;  /* 0x0000e400ff1a7b82 */ /* 0x000e620000000a00 */
[----:B------:R-:W-:-:S07]  /*aa80*/  IMAD R17, R0, R17, 0x8 ;  /* 0x0000000800117424 */ /* 0x000fce00078e0211 */
[----:B------:R-:W2:Y:S08]  /*aa90*/  LDC.64 R28, c[0x0][0x398] ;  /* 0x0000e600ff1c7b82 */ /* 0x000eb00000000a00 */
[----:B------:R-:W3:Y:S01]  /*aaa0*/  LDC.64 R42, c[0x0][0x398] ;  /* 0x0000e600ff2a7b82 */ /* 0x000ee20000000a00 */
[----:B0-----:R-:W-:-:S07]  /*aab0*/  @P2 IMAD.WIDE R50, R41, 0x4, R30 ;  /* 0x0000000429322825 */ /* 0x001fce00078e021e */
[----:B------:R-:W0:Y:S01]  /*aac0*/  LDC.64 R30, c[0x0][0x390] ;  /* 0x0000e400ff1e7b82 */ /* 0x000e220000000a00 */
[----:B-1----:R-:W-:-:S05]  /*aad0*/  @!P6 IMAD.WIDE R26, R25, 0x4, R26 ;  /* 0x00000004191ae825 */ /* 0x002fca00078e021a */
[----:B------:R-:W-:Y:S02]  /*aae0*/  @!P6 STG.E desc[UR12][R26.64], R34 ;  /* 0x000000221a00e986 */ /* 0x000fe4000c10190c */
[----:B------:R-:W1:Y:S01]  /*aaf0*/  LDC.64 R48, c[0x0][0x398] ;  /* 0x0000e600ff307b82 */ /* 0x000e620000000a00 */
[----:B--2---:R-:W-:-:S05]  /*ab00*/  @!P6 IMAD.WIDE R28, R25, 0x4, R28 ;  /* 0x00000004191ce825 */ /* 0x004fca00078e021c */
[----:B------:R2:W-:Y:S01]  /*ab10*/  @!P6 STG.E desc[UR12][R28.64], R35 ;  /* 0x000000231c00e986 */ /* 0x0005e2000c10190c */
[----:B------:R-:W-:Y:S01]  /*ab20*/  ISETP.NE.AND P6, PT, R6, R8, PT ;  /* 0x000000080600720c */ /* 0x000fe20003fc5270 */
[----:B------:R-:W4:Y:S01]  /*ab30*/  LDC.64 R44, c[0x0][0x398] ;  /* 0x0000e600ff2c7b82 */ /* 0x000f220000000a00 */
[----:B---3--:R-:W-:Y:S01]  /*ab40*/  @P2 IMAD.WIDE R42, R41, 0x4, R42 ;  /* 0x00000004292a2825 */ /* 0x008fe200078e022a */
[----:B------:R3:W-:Y:S01]  /*ab50*/  @P2 STG.E desc[UR12][R50.64], R2 ;  /* 0x0000000232002986 */ /* 0x0007e2000c10190c */
[----:B------:R-:W-:-:S03]  /*ab60*/  ISETP.NE.AND P6, PT, R19, R38, !P6 ;  /* 0x000000261300720c */ /* 0x000fc600077c5270 */
[----:B------:R5:W-:Y:S02]  /*ab70*/  @P2 STG.E desc[UR12][R42.64], R3 ;  /* 0x000000032a002986 */ /* 0x000be4000c10190c */
[----:B------:R-:W3:Y:S01]  /*ab80*/  LDC.64 R46, c[0x0][0x390] ;  /* 0x0000e400ff2e7b82 */ /* 0x000ee20000000a00 */
[----:B0-----:R-:W-:-:S05]  /*ab90*/  @P1 IMAD.WIDE R40, R18, 0x4, R30 ;  /* 0x0000000412281825 */ /* 0x001fca00078e021e */
[----:B------:R0:W-:Y:S02]  /*aba0*/  @P1 STG.E desc[UR12][R40.64], R4 ;  /* 0x0000000428001986 */ /* 0x0001e4000c10190c */
[----:B--2---:R-:W2:Y:S01]  /*abb0*/  LDC.64 R34, c[0x0][0x390] ;  /* 0x0000e400ff227b82 */ /* 0x004ea20000000a00 */
[----:B-1----:R-:W-:-:S05]  /*abc0*/  @P1 IMAD.WIDE R48, R18, 0x4, R48 ;  /* 0x0000000412301825 */ /* 0x002fca00078e0230 */
[----:B------:R1:W-:Y:S01]  /*abd0*/  @P1 STG.E desc[UR12][R48.64], R5 ;  /* 0x0000000530001986 */ /* 0x0003e2000c10190c */
[----:B------:R-:W-:Y:S01]  /*abe0*/  ISETP.NE.AND P1, PT, R32, R37, PT ;  /* 0x000000252000720c */ /* 0x000fe20003f25270 */
[----:B------:R-:W5:Y:S01]  /*abf0*/  LDC.64 R30, c[0x0][0x398] ;  /* 0x0000e600ff1e7b82 */ /* 0x000f620000000a00 */
[----:B----4-:R-:W-:Y:S02]  /*ac00*/  @!P6 IMAD.WIDE R52, R22, 0x4, R44 ;  /* 0x000000041634e825 */ /* 0x010fe400078e022c */
[----:B------:R-:W-:-:S05]  /*ac10*/  ISETP.NE.AND P1, PT, R17, R38, !P1 ;  /* 0x000000261100720c */ /* 0x000fca0004f25270 */
[----:B------:R-:W4:Y:S01]  /*ac20*/  LDC.64 R28, c[0x0][0x390] ;  /* 0x0000e400ff1c7b82 */ /* 0x000f220000000a00 */
[----:B---3--:R-:W-:-:S05]  /*ac30*/  @!P6 IMAD.WIDE R46, R22, 0x4, R46 ;  /* 0x00000004162ee825 */ /* 0x008fca00078e022e */
[----:B------:R1:W-:Y:S02]  /*ac40*/  @!P6 STG.E desc[UR12][R46.64], R6 ;  /* 0x000000062e00e986 */ /* 0x0003e4000c10190c */
[----:B------:R-:W3:Y:S01]  /*ac50*/  LDC.64 R18, c[0x0][0x398] ;  /* 0x0000e600ff127b82 */ /* 0x000ee20000000a00 */
[C---:B--2---:R-:W-:Y:S01]  /*ac60*/  @P4 IMAD.WIDE R34, R21.reuse, 0x4, R34 ;  /* 0x0000000415224825 */ /* 0x044fe200078e0222 */
[----:B------:R1:W-:Y:S04]  /*ac70*/  @!P6 STG.E desc[UR12][R52.64], R7 ;  /* 0x000000073400e986 */ /* 0x0003e8000c10190c */
[----:B------:R1:W-:Y:S02]  /*ac80*/  @P4 STG.E desc[UR12][R34.64], R8 ;  /* 0x0000000822004986 */ /* 0x0003e4000c10190c */
[----:B------:R-:W2:Y:S01]  /*ac90*/  LDC.64 R26, c[0x0][0x390] ;  /* 0x0000e400ff1a7b82 */ /* 0x000ea20000000a00 */
[----:B-----5:R-:W-:-:S05]  /*aca0*/  @P4 IMAD.WIDE R30, R21, 0x4, R30 ;  /* 0x00000004151e4825 */ /* 0x020fca00078e021e */
[----:B------:R1:W-:Y:S02]  /*acb0*/  @P4 STG.E desc[UR12][R30.64], R9 ;  /* 0x000000091e004986 */ /* 0x0003e4000c10190c */
[----:B------:R-:W5:Y:S01]  /*acc0*/  LDC.64 R50, c[0x0][0x398] ;  /* 0x0000e600ff327b82 */ /* 0x000f620000000a00 */
[----:B----4-:R-:W-:-:S05]  /*acd0*/  @P3 IMAD.WIDE R28, R23, 0x4, R28 ;  /* 0x00000004171c3825 */ /* 0x010fca00078e021c */
[----:B------:R1:W-:Y:S02]  /*ace0*/  @P3 STG.E desc[UR12][R28.64], R10 ;  /* 0x0000000a1c003986 */ /* 0x0003e4000c10190c */
[----:B------:R-:W4:Y:S01]  /*acf0*/  LDC.64 R44, c[0x0][0x390] ;  /* 0x0000e400ff2c7b82 */ /* 0x000f220000000a00 */
[----:B---3--:R-:W-:-:S05]  /*ad00*/  @P3 IMAD.WIDE R18, R23, 0x4, R18 ;  /* 0x0000000417123825 */ /* 0x008fca00078e0212 */
[----:B------:R1:W-:Y:S02]  /*ad10*/  @P3 STG.E desc[UR12][R18.64], R11 ;  /* 0x0000000b12003986 */ /* 0x0003e4000c10190c */
[----:B------:R-:W3:Y:S01]  /*ad20*/  LDC.64 R42, c[0x0][0x398] ;  /* 0x0000e600ff2a7b82 */ /* 0x000ee20000000a00 */
[----:B--2---:R-:W-:-:S05]  /*ad30*/  @P0 IMAD.WIDE R26, R24, 0x4, R26 ;  /* 0x00000004181a0825 */ /* 0x004fca00078e021a */
[----:B------:R1:W-:Y:S02]  /*ad40*/  @P0 STG.E desc[UR12][R26.64], R12 ;  /* 0x0000000c1a000986 */ /* 0x0003e4000c10190c */
[----:B0-----:R-:W0:Y:S01]  /*ad50*/  LDC.64 R40, c[0x0][0x390] ;  /* 0x0000e400ff287b82 */ /* 0x001e220000000a00 */
[----:B-----5:R-:W-:-:S05]  /*ad60*/  @P0 IMAD.WIDE R50, R24, 0x4, R50 ;  /* 0x0000000418320825 */ /* 0x020fca00078e0232 */
[----:B------:R1:W-:Y:S02]  /*ad70*/  @P0 STG.E desc[UR12][R50.64], R13 ;  /* 0x0000000d32000986 */ /* 0x0003e4000c10190c */
[----:B------:R-:W2:Y:S01]  /*ad80*/  LDC.64 R2, c[0x0][0x398] ;  /* 0x0000e600ff027b82 */ /* 0x000ea20000000a00 */
[----:B----4-:R-:W-:-:S05]  /*ad90*/  @P5 IMAD.WIDE R44, R39, 0x4, R44 ;  /* 0x00000004272c5825 */ /* 0x010fca00078e022c */
[----:B------:R1:W-:Y:S01]  /*ada0*/  @P5 STG.E desc[UR12][R44.64], R14 ;  /* 0x0000000e2c005986 */ /* 0x0003e2000c10190c */
[----:B---3--:R-:W-:-:S05]  /*adb0*/  @P5 IMAD.WIDE R42, R39, 0x4, R42 ;  /* 0x00000004272a5825 */ /* 0x008fca00078e022a */
[----:B------:R1:W-:Y:S01]  /*adc0*/  @P5 STG.E desc[UR12][R42.64], R15 ;  /* 0x0000000f2a005986 */ /* 0x0003e2000c10190c */
[----:B0-----:R-:W-:-:S05]  /*add0*/  @!P1 IMAD.WIDE R40, R36, 0x4, R40 ;  /* 0x0000000424289825 */ /* 0x001fca00078e0228 */
[----:B------:R1:W-:Y:S01]  /*ade0*/  @!P1 STG.E desc[UR12][R40.64], R32 ;  /* 0x0000002028009986 */ /* 0x0003e2000c10190c */
[----:B--2---:R-:W-:-:S05]  /*adf0*/  @!P1 IMAD.WIDE R2, R36, 0x4, R2 ;  /* 0x0000000424029825 */ /* 0x004fca00078e0202 */
[----:B------:R1:W-:Y:S02]  /*ae00*/  @!P1 STG.E desc[UR12][R2.64], R33 ;  /* 0x0000002102009986 */ /* 0x0003e4000c10190c */
.L_x_646:
[----:B------:R-:W-:Y:S05]  /*ae10*/  BSYNC.RECONVERGENT B0 ;  /* 0x0000000000007941 */ /* 0x000fea0003800200 */
.L_x_644:
[----:B------:R-:W-:-:S13]  /*ae20*/  ISETP.NE.AND P0, PT, R0, 0xff, PT ;  /* 0x000000ff0000780c */ /* 0x000fda0003f05270 */
[----:B------:R-:W-:Y:S05]  /*ae30*/  @P0 EXIT ;  /* 0x000000000000094d */ /* 0x000fea0003800000 */
[----:B012---:R-:W0:Y:S01]  /*ae40*/  LDC.64 R2, c[0x0][0x390] ;  /* 0x0000e400ff027b82 */ /* 0x007e220000000a00 */
[----:B------:R-:W-:-:S07]  /*ae50*/  ISETP.NE.AND P0, PT, R38, 0x900, PT ;  /* 0x000009002600780c */ /* 0x000fce0003f05270 */
[----:B----4-:R-:W1:Y:S08]  /*ae60*/  LDC.64 R4, c[0x0][0x398] ;  /* 0x0000e600ff047b82 */ /* 0x010e700000000a00 */
        /* <DEDUP_REMOVED lines=8> */
.L_x_600:
[----:B------:R-:W-:Y:S01]  /*aef0*/  BSSY B0, `(.L_x_655) ;  /* 0x0000006000007945 */ /* 0x000fe20003800000 */
[----:B------:R-:W-:Y:S01]  /*af00*/  PLOP3.LUT P3, PT, P1, PT, PT, 0x8, 0x80 ;  /* 0x000000000080781c */ /* 0x000fe20000f6e170 */
[----:B------:R-:W-:-:S12]  /*af10*/  IMAD.MOV.U32 R21, RZ, RZ, -0x1 ;  /* 0xffffffffff157424 */ /* 0x000fd800078e00ff */
[----:B------:R-:W-:Y:S05]  /*af20*/  WARPSYNC.COLLECTIVE R21, `(.L_x_656) ;  /* 0x0000000015087348 */ /* 0x000fea0003c00000 */
[----:B------:R-:W-:Y:S01]  /*af30*/  VOTE.ANY P3, P3 ;  /* 0x0000000000ff7806 */ /* 0x000fe20001860100 */
[----:B------:R-:W-:-:S12]  /*af40*/  ENDCOLLECTIVE ;  /* 0x000000000000791b */ /* 0x000fd80003800000 */
.L_x_656:
[----:B------:R-:W-:Y:S05]  /*af50*/  BSYNC B0 ;  /* 0x0000000000007941 */ /* 0x000fea0003800000 */
.L_x_655:
[----:B------:R-:W-:Y:S01]  /*af60*/  PLOP3.LUT P1, PT, P3, PT, PT, 0x80, 0x8 ;  /* 0x000000000008781c */ /* 0x000fe20001f2f070 */
[----:B------:R-:W-:-:S12]  /*af70*/  BRA `(.L_x_657) ;  /* 0xffffff8400107947 */ /* 0x000fd8000383ffff */
.L_x_602:
[----:B------:R-:W0:Y:S01]  /*af80*/  S2R R17, SR_GEMASK ;  /* 0x0000000000117919 */ /* 0x000e220000003c00 */
[----:B------:R-:W-:Y:S01]  /*af90*/  ISETP.NE.U32.AND P3, PT, R14, 0x65, PT ;  /* 0x000000650e00780c */ /* 0x000fe20003f65070 */
[----:B------:R-:W-:Y:S01]  /*afa0*/  BSSY B0, `(.L_x_658) ;  /* 0x0000007000007945 */ /* 0x000fe20003800000 */
[----:B------:R-:W-:Y:S01]  /*afb0*/  PLOP3.LUT P5, PT, P5, PT, PT, 0x8, 0x80 ;  /* 0x000000000080781c */ /* 0x000fe20002fae170 */
[----:B------:R-:W-:Y:S01]  /*afc0*/  IMAD.MOV.U32 R21, RZ, RZ, -0x1 ;  /* 0xffffffffff157424 */ /* 0x000fe200078e00ff */
[----:B------:R-:W-:-:S13]  /*afd0*/  ISETP.NE.AND.EX P3, PT, R15, RZ, PT, P3 ;  /* 0x000000ff0f00720c */ /* 0x000fda0003f65330 */
[----:B0-----:R-:W-:Y:S05]  /*afe0*/  WARPSYNC.COLLECTIVE R21, `(.L_x_659) ;  /* 0x0000000015087348 */ /* 0x001fea0003c00000 */
[----:B------:R-:W-:Y:S01]  /*aff0*/  VOTE.ANY R21, PT, P5 ;  /* 0x0000000000157806 */ /* 0x000fe200028e0100 */
[----:B0-----:R-:W-:Y:S06]  /*b000*/  ENDCOLLECTIVE ;  /* 0x000000000000791b */ /* 0x001fec0003800000 */
.L_x_659:
[----:B------:R-:W-:Y:S05]  /*b010*/  BSYNC B0 ;  /* 0x0000000000007941 */ /* 0x000fea0003800000 */
.L_x_658:
[----:B------:R-:W-:Y:S01]  /*b020*/  LOP3.LUT R21, R21, 0x80000000, R17, 0xec, !PT ;  /* 0x8000000015157812 */ /* 0x000fe200078eec11 */
[----:B------:R-:W-:Y:S01]  /*b030*/  IMAD.MOV.U32 R26, RZ, RZ, R12 ;  /* 0x000000ffff1a7224 */ /* 0x000fe200078e000c */
[----:B------:R-:W-:Y:S01]  /*b040*/  ISETP.NE.AND P2, PT, R12, RZ, PT ;  /* 0x000000ff0c00720c */ /* 0x000fe20003f45270 */
[----:B------:R-:W-:Y:S02]  /*b050*/  IMAD.MOV.U32 R19, RZ, RZ, 0x1 ;  /* 0x00000001ff137424 */ /* 0x000fe400078e00ff */
[----:B------:R-:W-:Y:S02]  /*b060*/  VIADD R14, R21, 0xffffffff ;  /* 0xffffffff150e7836 */ /* 0x000fe40000000000 */
[----:B------:R-:W-:-:S03]  /*b070*/  VIADD R15, R36, 0x4 ;  /* 0x00000004240f7836 */ /* 0x000fc60000000000 */
[----:B------:R-:W-:Y:S01]  /*b080*/  LOP3.LUT R14, R21, R14, RZ, 0xc, !PT ;  /* 0x0000000e150e7212 */ /* 0x000fe200078e0cff */
[----:B------:R-:W-:-:S03]  /*b090*/  IMAD.MOV.U32 R21, RZ, RZ, -0x1 ;  /* 0xffffffffff157424 */ /* 0x000fc600078e00ff */
[----:B------:R0:W1:Y:S04]  /*b0a0*/  POPC R24, R14 ;  /* 0x0000000e00187309 */ /* 0x0000680000000000 */
[----:B01----:R-:W-:Y:S05]  /*b0b0*/  WARPSYNC.COLLECTIVE R21, `(.L_x_660) ;  /* 0x0000000015087348 */ /* 0x003fea0003c00000 */
[----:B-1----:R1:W2:Y:S02]  /*b0c0*/  SHFL.DOWN P5, R23, R26, R19, R24 ;  /* 0x080000131a177389 */ /* 0x0022a400000a0018 */
[----:B012---:R-:W-:Y:S05]  /*b0d0*/  ENDCOLLECTIVE ;  /* 0x000000000000791b */ /* 0x007fea0003800000 */
.L_x_660:
[----:B------:R-:W-:Y:S01]  /*b0e0*/  ISETP.GE.AND P1, PT, R36, R24, PT ;  /* 0x000000182400720c */ /* 0x000fe20003f26270 */
[----:B------:R-:W-:Y:S02]  /*b0f0*/  IMAD.MOV.U32 R26, RZ, RZ, R13 ;  /* 0x000000ffff1a7224 */ /* 0x000fe400078e000d */
[----:B------:R-:W-:-:S10]  /*b100*/  IMAD.MOV.U32 R18, RZ, RZ, R23 ;  /* 0x000000ffff127224 */ /* 0x000fd400078e0017 */
[----:B------:R-:W-:Y:S05]  /*b110*/  WARPSYNC.COLLECTIVE R21, `(.L_x_661) ;  /* 0x0000000015087348 */ /* 0x000fea0003c00000 */
[----:B------:R0:W1:Y:S02]  /*b120*/  SHFL.DOWN P5, R23, R26, R19, R24 ;  /* 0x080000131a177389 */ /* 0x00006400000a0018 */
[----:B01----:R-:W-:Y:S05]  /*b130*/  ENDCOLLECTIVE ;  /* 0x000000000000791b */ /* 0x003fea0003800000 */
.L_x_661:
[----:B------:R-:W-:-:S05]  /*b140*/  SEL R45, R18, RZ, !P1 ;  /* 0x000000ff122d7207 */ /* 0x000fca0004800000 */
[----:B------:R-:W-:-:S04]  /*b150*/  IMAD.IADD R45, R12, 0x1, R45 ;  /* 0x000000010c2d7824 */ /* 0x000fc800078e022d */
[----:B------:R-:W-:Y:S02]  /*b160*/  IMAD.MOV.U32 R26, RZ, RZ, R45 ;  /* 0x000000ffff1a7224 */ /* 0x000fe400078e002d */
[----:B------:R-:W-:Y:S01]  /*b170*/  IMAD.MOV.U32 R19, RZ, RZ, 0x2 ;  /* 0x00000002ff137424 */ /* 0x000fe200078e00ff */
[----:B------:R-:W-:Y:S02]  /*b180*/  SEL R23, R23, RZ, !P2 ;  /* 0x000000ff17177207 */ /* 0x000fe40005000000 */
[----:B------:R-:W-:Y:S02]  /*b190*/  ISETP.NE.AND P2, PT, R45, RZ, PT ;  /* 0x000000ff2d00720c */ /* 0x000fe40003f45270 */
[----:B------:R-:W-:-:S05]  /*b1a0*/  SEL R23, R23, RZ, !P1 ;  /* 0x000000ff17177207 */ /* 0x000fca0004800000 */
[----:B------:R-:W-:-:S07]  /*b1b0*/  IMAD.IADD R25, R13, 0x1, R23 ;  /* 0x000000010d197824 */ /* 0x000fce00078e0217 */
[----:B------:R-:W-:Y:S05]  /*b1c0*/  WARPSYNC.COLLECTIVE R21, `(.L_x_662) ;  /* 0x0000000015087348 */ /* 0x000fea0003c00000 */
[----:B------:R0:W1:Y:S02]  /*b1d0*/  SHFL.DOWN P5, R23, R26, R19, R24 ;  /* 0x080000131a177389 */ /* 0x00006400000a0018 */
[----:B01----:R-:W-:Y:S05]  /*b1e0*/  ENDCOLLECTIVE ;  /* 0x000000000000791b */ /* 0x003fea0003800000 */
.L_x_662:
[----:B------:R-:W-:-:S05]  /*b1f0*/  VIADD R13, R36, 0x2 ;  /* 0x00000002240d7836 */ /* 0x000fca0000000000 */
[----:B------:R-:W-:Y:S01]  /*b200*/  ISETP.GT.AND P1, PT, R13, R24, PT ;  /* 0x000000180d00720c */ /* 0x000fe20003f24270 */
[----:B------:R-:W-:Y:S02]  /*b210*/  IMAD.MOV.U32 R26, RZ, RZ, R25 ;  /* 0x000000ffff1a7224 */ /* 0x000fe400078e0019 */
[----:B------:R-:W-:-:S10]  /*b220*/  IMAD.MOV.U32 R16, RZ, RZ, R23 ;  /* 0x000000ffff107224 */ /* 0x000fd400078e0017 */
[----:B------:R-:W-:Y:S05]  /*b230*/  WARPSYNC.COLLECTIVE R21, `(.L_x_663) ;  /* 0x0000000015087348 */ /* 0x000fea0003c00000 */
[----:B------:R0:W1:Y:S02]  /*b240*/  SHFL.DOWN P5, R23, R26, R19, R24 ;  /* 0x080000131a177389 */ /* 0x00006400000a0018 */
[----:B01----:R-:W-:Y:S05]  /*b250*/  ENDCOLLECTIVE ;  /* 0x000000000000791b */ /* 0x003fea0003800000 */
.L_x_663:
[----:B------:R-:W-:-:S05]  /*b260*/  SEL R16, R16, RZ, !P1 ;  /* 0x000000ff10107207 */ /* 0x000fca0004800000 */
[----:B------:R-:W-:-:S04]  /*b270*/  IMAD.IADD R47, R45, 0x1, R16 ;  /* 0x000000012d2f7824 */ /* 0x000fc800078e0210 */
[----:B------:R-:W-:Y:S02]  /*b280*/  IMAD.MOV.U32 R26, RZ, RZ, R47 ;  /* 0x000000ffff1a7224 */ /* 0x000fe400078e002f */
[----:B------:R-:W-:Y:S01]  /*b290*/  IMAD.MOV.U32 R19, RZ, RZ, 0x4 ;  /* 0x00000004ff137424 */ /* 0x000fe200078e00ff */
[----:B------:R-:W-:Y:S02]  /*b2a0*/  SEL R23, R23, RZ, !P2 ;  /* 0x000000ff17177207 */ /* 0x000fe40005000000 */
[----:B------:R-:W-:Y:S02]  /*b2b0*/  ISETP.NE.AND P2, PT, R47, RZ, PT ;  /* 0x000000ff2f00720c */ /* 0x000fe40003f45270 */
[----:B------:R-:W-:-:S11]  /*b2c0*/  SEL R12, R23, RZ, !P1 ;  /* 0x000000ff170c7207 */ /* 0x000fd60004800000 */
[----:B------:R-:W-:Y:S05]  /*b2d0*/  WARPSYNC.COLLECTIVE R21, `(.L_x_664) ;  /* 0x0000000015087348 */ /* 0x000fea0003c00000 */
[----:B------:R0:W1:Y:S02]  /*b2e0*/  SHFL.DOWN P5, R23, R26, R19, R24 ;  /* 0x080000131a177389 */ /* 0x00006400000a0018 */
[----:B01----:R-:W-:Y:S05]  /*b2f0*/  ENDCOLLECTIVE ;  /* 0x000000000000791b */ /* 0x003fea0003800000 */
.L_x_664:
[----:B------:R-:W-:Y:S01]  /*b300*/  ISETP.GT.AND P1, PT, R15, R24, PT ;  /* 0x000000180f00720c */ /* 0x000fe20003f24270 */
[----:B------:R-:W-:-:S04]  /*b310*/  IMAD.IADD R13, R25, 0x1, R12 ;  /* 0x00000001190d7824 */ /* 0x000fc800078e020c */
[----:B------:R-:W-:Y:S02]  /*b320*/  IMAD.MOV.U32 R26, RZ, RZ, R13 ;  /* 0x000000ffff1a7224 */ /* 0x000fe400078e000d */
[----:B------:R-:W-:-:S07]  /*b330*/  IMAD.MOV.U32 R12, RZ, RZ, R23 ;  /* 0x000000ffff0c7224 */ /* 0x000fce00078e0017 */
[----:B------:R-:W-:Y:S05]  /*b340*/  WARPSYNC.COLLECTIVE R21, `(.L_x_665) ;  /* 0x0000000015087348 */ /* 0x000fea0003c00000 */
[----:B------:R0:W1:Y:S02]  /*b350*/  SHFL.DOWN P5, R23, R26, R19, R24 ;  /* 0x080000131a177389 */ /* 0x00006400000a0018 */
[----:B01----:R-:W-:Y:S05]  /*b360*/  ENDCOLLECTIVE ;  /* 0x000000000000791b */ /* 0x003fea0003800000 */
.L_x_665:
[----:B------:R-:W-:-:S05]  /*b370*/  SEL R12, R12, RZ, !P1 ;  /* 0x000000ff0c0c7207 */ /* 0x000fca0004800000 */
[----:B------:R-:W-:-:S04]  /*b380*/  IMAD.IADD R51, R47, 0x1, R12 ;  /* 0x000000012f337824 */ /* 0x000fc800078e020c */
[----:B------:R-:W-:Y:S02]  /*b390*/  IMAD.MOV.U32 R26, RZ, RZ, R51 ;  /* 0x000000ffff1a7224 */ /* 0x000fe400078e0033 */
[----:B------:R-:W-:Y:S01]  /*b3a0*/  IMAD.MOV.U32 R19, RZ, RZ, 0x8 ;  /* 0x00000008ff137424 */ /* 0x000fe200078e00ff */
[----:B------:R-:W-:-:S07]  /*b3b0*/  SEL R14, R23, RZ, !P2 ;  /* 0x000000ff170e7207 */ /* 0x000fce0005000000 */
[----:B------:R-:W-:Y:S05]  /*b3c0*/  WARPSYNC.COLLECTIVE R21, `(.L_x_666) ;  /* 0x0000000015087348 */ /* 0x000fea0003c00000 */
[----:B------:R0:W1:Y:S02]  /*b3d0*/  SHFL.DOWN P5, R23, R26, R19, R24 ;  /* 0x080000131a177389 */ /* 0x00006400000a0018 */
[----:B01----:R-:W-:Y:S05]  /*b3e0*/  ENDCOLLECTIVE ;  /* 0x000000000000791b */ /* 0x003fea0003800000 */
.L_x_666:
[----:B------:R-:W-:Y:S02]  /*b3f0*/  ISETP.NE.AND P2, PT, R51, RZ, PT ;  /* 0x000000ff3300720c */ /* 0x000fe40003f45270 */
[----:B------:R-:W-:-:S05]  /*b400*/  SEL R14, R14, RZ, !P1 ;  /* 0x000000ff0e0e7207 */ /* 0x000fca0004800000 */
[----:B------:R-:W-:Y:S01]  /*b410*/  IMAD.IADD R49, R13, 0x1, R14 ;  /* 0x000000010d317824 */ /* 0x000fe200078e020e */
[----:B------:R-:W-:Y:S01]  /*b420*/  LOP3.LUT R14, RZ, R0, RZ, 0x33, !PT ;  /* 0x00000000ff0e7212 */ /* 0x000fe200078e33ff */
[----:B------:R-:W-:Y:S02]  /*b430*/  VIADD R13, R36, 0x8 ;  /* 0x00000008240d7836 */ /* 0x000fe40000000000 */
[----:B------:R-:W-:-:S03]  /*b440*/  IMAD.MOV.U32 R26, RZ, RZ, R49 ;  /* 0x000000ffff1a7224 */ /* 0x000fc600078e0031 */
[----:B------:R-:W-:Y:S01]  /*b450*/  ISETP.GT.AND P1, PT, R13, R24, PT ;  /* 0x000000180d00720c */ /* 0x000fe20003f24270 */
[----:B------:R-:W-:Y:S02]  /*b460*/  IMAD.IADD R14, R14, 0x1, R39 ;  /* 0x000000010e0e7824 */ /* 0x000fe400078e0227 */
[----:B------:R-:W-:-:S10]  /*b470*/  IMAD.MOV.U32 R12, RZ, RZ, R23 ;  /* 0x000000ffff0c7224 */ /* 0x000fd400078e0017 */
[----:B------:R-:W-:Y:S05]  /*b480*/  WARPSYNC.COLLECTIVE R21, `(.L_x_667) ;  /* 0x0000000015087348 */ /* 0x000fea0003c00000 */
[----:B------:R0:W1:Y:S02]  /*b490*/  SHFL.DOWN P5, R23, R26, R19, R24 ;  /* 0x080000131a177389 */ /* 0x00006400000a0018 */
[----:B01----:R-:W-:Y:S05]  /*b4a0*/  ENDCOLLECTIVE ;  /* 0x000000000000791b */ /* 0x003fea0003800000 */
.L_x_667:
[----:B------:R-:W-:-:S05]  /*b4b0*/  SEL R12, R12, RZ, !P1 ;  /* 0x000000ff0c0c7207 */ /* 0x000fca0004800000 */
[----:B------:R-:W-:-:S04]  /*b4c0*/  IMAD.IADD R45, R51, 0x1, R12 ;  /* 0x00000001332d7824 */ /* 0x000fc800078e020c */
[----:B------:R-:W-:Y:S02]  /*b4d0*/  IMAD.MOV.U32 R26, RZ, RZ, R45 ;  /* 0x000000ffff1a7224 */ /* 0x000fe400078e002d */
[----:B------:R-:W-:Y:S02]  /*b4e0*/  IMAD.MOV.U32 R19, RZ, RZ, 0x10 ;  /* 0x00000010ff137424 */ /* 0x000fe400078e00ff */
[----:B------:R-:W-:-:S07]  /*b4f0*/  IMAD.MOV.U32 R13, RZ, RZ, R23 ;  /* 0x000000ffff0d7224 */ /* 0x000fce00078e0017 */
[----:B------:R-:W-:Y:S05]  /*b500*/  WARPSYNC.COLLECTIVE R21, `(.L_x_668) ;  /* 0x0000000015087348 */ /* 0x000fea0003c00000 */
[----:B------:R0:W1:Y:S02]  /*b510*/  SHFL.DOWN P5, R23, R26, R19, R24 ;  /* 0x080000131a177389 */ /* 0x00006400000a0018 */
[----:B01----:R-:W-:Y:S05]  /*b520*/  ENDCOLLECTIVE ;  /* 0x000000000000791b */ /* 0x003fea0003800000 */
.L_x_668:
[----:B------:R-:W-:Y:S02]  /*b530*/  SEL R13, R13, RZ, !P2 ;  /* 0x000000ff0d0d7207 */ /* 0x000fe40005000000 */
[----:B------:R-:W-:Y:S02]  /*b540*/  ISETP.NE.AND P2, PT, R45, RZ, PT ;  /* 0x000000ff2d00720c */ /* 0x000fe40003f45270 */
[----:B------:R-:W-:Y:S01]  /*b550*/  SEL R12, R13, RZ, !P1 ;  /* 0x000000ff0d0c7207 */ /* 0x000fe20004800000 */
[----:B------:R-:W-:-:S04]  /*b560*/  VIADD R13, R36, 0x10 ;  /* 0x00000010240d7836 */ /* 0x000fc80000000000 */
[----:B------:R-:W-:Y:S01]  /*b570*/  IMAD.IADD R25, R49, 0x1, R12 ;  /* 0x0000000131197824 */ /* 0x000fe200078e020c */
[----:B------:R-:W-:Y:S02]  /*b580*/  ISETP.GT.AND P1, PT, R13, R24, PT ;  /* 0x000000180d00720c */ /* 0x000fe40003f24270 */
[----:B------:R-:W0:Y:S01]  /*b590*/  LDC.64 R12, c[0x0][0x3a8] ;  /* 0x0000ea00ff0c7b82 */ /* 0x000e220000000a00 */
[----:B------:R-:W-:Y:S02]  /*b5a0*/  IMAD.MOV.U32 R26, RZ, RZ, R25 ;  /* 0x000000ffff1a7224 */ /* 0x000fe400078e0019 */
[----:B------:R-:W-:-:S08]  /*b5b0*/  IMAD.MOV.U32 R16, RZ, RZ, R23 ;  /* 0x000000ffff107224 */ /* 0x000fd000078e0017 */
[----:B0-----:R-:W-:Y:S05]  /*b5c0*/  WARPSYNC.COLLECTIVE R21, `(.L_x_669) ;  /* 0x0000000015087348 */ /* 0x001fea0003c00000 */
[----:B------:R1:W2:Y:S02]  /*b5d0*/  SHFL.DOWN P5, R23, R26, R19, R24 ;  /* 0x080000131a177389 */ /* 0x0002a400000a0018 */
[----:B012---:R-:W-:Y:S05]  /*b5e0*/  ENDCOLLECTIVE ;  /* 0x000000000000791b */ /* 0x007fea0003800000 */
.L_x_669:
[----:B------:R-:W-:Y:S05]  /*b5f0*/  WARPSYNC.COLLECTIVE R21, `(.L_x_670) ;  /* 0x0000000015087348 */ /* 0x000fea0003c00000 */
[----:B------:R-:W-:Y:S01]  /*b600*/  VOTE.ALL P3, P3 ;  /* 0x0000000000ff7806 */ /* 0x000fe20001860000 */
[----:B------:R-:W-:-:S12]  /*b610*/  ENDCOLLECTIVE ;  /* 0x000000000000791b */ /* 0x000fd80003800000 */
.L_x_670:
[----:B------:R-:W-:-:S05]  /*b620*/  SEL R16, R16, RZ, !P1 ;  /* 0x000000ff10107207 */ /* 0x000fca0004800000 */
[----:B------:R-:W-:Y:S01]  /*b630*/  IMAD.IADD R16, R45, 0x1, R16 ;  /* 0x000000012d107824 */ /* 0x000fe200078e0210 */
[----:B------:R-:W-:-:S04]  /*b640*/  SEL R23, R23, RZ, !P2 ;  /* 0x000000ff17177207 */ /* 0x000fc80005000000 */
[----:B------:R-:W-:Y:S02]  /*b650*/  SEL R18, R23, RZ, !P1 ;  /* 0x000000ff17127207 */ /* 0x000fe40004800000 */
[----:B------:R-:W-:-:S03]  /*b660*/  IADD3 R38, P1, PT, R12, 0x200, RZ ;  /* 0x000002000c267810 */ /* 0x000fc60007f3e0ff */
[----:B------:R-:W-:Y:S02]  /*b670*/  IMAD.IADD R18, R25, 0x1, R18 ;  /* 0x0000000119127824 */ /* 0x000fe400078e0212 */
[----:B------:R-:W-:Y:S01]  /*b680*/  IMAD.X R39, RZ, RZ, R13, P1 ;  /* 0x000000ffff277224 */ /* 0x000fe200008e060d */
[----:B------:R-:W-:Y:S07]  /*b690*/  BRA `(.L_x_671) ;  /* 0xffffff8000587947 */ /* 0x000fee000383ffff */
.L_x_604:
[----:B------:R-:W-:Y:S01]  /*b6a0*/  BSSY B0, `(.L_x_672) ;  /* 0x0000006000007945 */ /* 0x000fe20003800000 */
[----:B------:R-:W-:Y:S01]  /*b6b0*/  PLOP3.LUT P3, PT, P1, PT, PT, 0x8, 0x80 ;  /* 0x000000000080781c */ /* 0x000fe20000f6e170 */
[----:B------:R-:W-:-:S12]  /*b6c0*/  IMAD.MOV.U32 R21, RZ, RZ, -0x1 ;  /* 0xffffffffff157424 */ /* 0x000fd800078e00ff */
[----:B------:R-:W-:Y:S05]  /*b6d0*/  WARPSYNC.COLLECTIVE R21, `(.L_x_673) ;  /* 0x0000000015087348 */ /* 0x000fea0003c00000 */
[----:B------:R-:W-:Y:S01]  /*b6e0*/  VOTE.ANY P3, P3 ;  /* 0x0000000000ff7806 */ /* 0x000fe20001860100 */
[----:B------:R-:W-:-:S12]  /*b6f0*/  ENDCOLLECTIVE ;  /* 0x000000000000791b */ /* 0x000fd80003800000 */
.L_x_673:
[----:B------:R-:W-:Y:S05]  /*b700*/  BSYNC B0 ;  /* 0x0000000000007941 */ /* 0x000fea0003800000 */
.L_x_672:
[----:B------:R-:W-:Y:S01]  /*b710*/  PLOP3.LUT P1, PT, P3, PT, PT, 0x80, 0x8 ;  /* 0x000000000008781c */ /* 0x000fe20001f2f070 */
[----:B------:R-:W-:-:S12]  /*b720*/  BRA `(.L_x_674) ;  /* 0xffffff80005c7947 */ /* 0x000fd8000383ffff */
.L_x_606:
[----:B------:R-:W-:Y:S01]  /*b730*/  ISETP.NE.U32.AND P3, PT, R14, 0x65, PT ;  /* 0x000000650e00780c */ /* 0x000fe20003f65070 */
[----:B------:R-:W-:Y:S01]  /*b740*/  BSSY B0, `(.L_x_675) ;  /* 0x0000007000007945 */ /* 0x000fe20003800000 */
[----:B------:R-:W-:Y:S01]  /*b750*/  PLOP3.LUT P5, PT, P5, PT, PT, 0x8, 0x80 ;  /* 0x000000000080781c */ /* 0x000fe20002fae170 */
[----:B------:R-:W-:Y:S01]  /*b760*/  IMAD.MOV.U32 R21, RZ, RZ, -0x1 ;  /* 0xffffffffff157424 */ /* 0x000fe200078e00ff */
[----:B------:R-:W-:-:S13]  /*b770*/  ISETP.NE.AND.EX P3, PT, R15, RZ, PT, P3 ;  /* 0x000000ff0f00720c */ /* 0x000fda0003f65330 */
[----:B------:R-:W-:Y:S05]  /*b780*/  WARPSYNC.COLLECTIVE R21, `(.L_x_676) ;  /* 0x0000000015087348 */ /* 0x000fea0003c00000 */
[----:B------:R-:W-:Y:S01]  /*b790*/  VOTE.ANY R21, PT, P5 ;  /* 0x0000000000157806 */ /* 0x000fe200028e0100 */
[----:B------:R-:W-:Y:S06]  /*b7a0*/  ENDCOLLECTIVE ;  /* 0x000000000000791b */ /* 0x000fec0003800000 */
.L_x_676:
[----:B------:R-:W-:Y:S05]  /*b7b0*/  BSYNC B0 ;  /* 0x0000000000007941 */ /* 0x000fea0003800000 */
.L_x_675:
        /* <DEDUP_REMOVED lines=12> */
.L_x_677:
[----:B------:R-:W-:Y:S01]  /*b880*/  ISETP.GE.AND P1, PT, R36, R24, PT ;  /* 0x000000182400720c */ /* 0x000fe20003f26270 */
[----:B------:R-:W-:Y:S02]  /*b890*/  IMAD.MOV.U32 R26, RZ, RZ, R13 ;  /* 0x000000ffff1a7224 */ /* 0x000fe400078e000d */
[----:B------:R-:W-:-:S10]  /*b8a0*/  IMAD.MOV.U32 R42, RZ, RZ, R23 ;  /* 0x000000ffff2a7224 */ /* 0x000fd400078e0017 */
[----:B------:R-:W-:Y:S05]  /*b8b0*/  WARPSYNC.COLLECTIVE R21, `(.L_x_678) ;  /* 0x0000000015087348 */ /* 0x000fea0003c00000 */
[----:B------:R0:W1:Y:S02]  /*b8c0*/  SHFL.DOWN P5, R23, R26, R19, R24 ;  /* 0x080000131a177389 */ /* 0x00006400000a0018 */
[----:B01----:R-:W-:Y:S05]  /*b8d0*/  ENDCOLLECTIVE ;  /* 0x000000000000791b */ /* 0x003fea0003800000 */
.L_x_678:
[----:B------:R-:W-:-:S05]  /*b8e0*/  SEL R15, R42, RZ, !P1 ;  /* 0x000000ff2a0f7207 */ /* 0x000fca0004800000 */
[----:B------:R-:W-:Y:S02]  /*b8f0*/  IMAD.IADD R42, R12, 0x1, R15 ;  /* 0x000000010c2a7824 */ /* 0x000fe400078e020f */
[----:B------:R-:W-:Y:S02]  /*b900*/  VIADD R15, R36, 0x2 ;  /* 0x00000002240f7836 */ /* 0x000fe40000000000 */
[----:B------:R-:W-:Y:S02]  /*b910*/  IMAD.MOV.U32 R26, RZ, RZ, R42 ;  /* 0x000000ffff1a7224 */ /* 0x000fe400078e002a */
[----:B------:R-:W-:Y:S01]  /*b920*/  IMAD.MOV.U32 R19, RZ, RZ, 0x2 ;  /* 0x00000002ff137424 */ /* 0x000fe200078e00ff */
[----:B------:R-:W-:Y:S02]  /*b930*/  SEL R23, R23, RZ, !P2 ;  /* 0x000000ff17177207 */ /* 0x000fe40005000000 */
[----:B------:R-:W-:Y:S02]  /*b940*/  ISETP.NE.AND P2, PT, R42, RZ, PT ;  /* 0x000000ff2a00720c */ /* 0x000fe40003f45270 */
[----:B------:R-:W-:-:S02]  /*b950*/  SEL R23, R23, RZ, !P1 ;  /* 0x000000ff17177207 */ /* 0x000fc40004800000 */
[----:B------:R-:W-:Y:S01]  /*b960*/  ISETP.GT.AND P1, PT, R15, R24, PT ;  /* 0x000000180f00720c */ /* 0x000fe20003f24270 */
[----:B------:R-:W-:Y:S02]  /*b970*/  VIADD R15, R36, 0x4 ;  /* 0x00000004240f7836 */ /* 0x000fe40000000000 */
[----:B------:R-:W-:-:S10]  /*b980*/  IMAD.IADD R22, R13, 0x1, R23 ;  /* 0x000000010d167824 */ /* 0x000fd400078e0217 */
[----:B------:R-:W-:Y:S05]  /*b990*/  WARPSYNC.COLLECTIVE R21, `(.L_x_679) ;  /* 0x0000000015087348 */ /* 0x000fea0003c00000 */
[----:B------:R0:W1:Y:S02]  /*b9a0*/  SHFL.DOWN P5, R23, R26, R19, R24 ;  /* 0x080000131a177389 */ /* 0x00006400000a0018 */
[----:B01----:R-:W-:Y:S05]  /*b9b0*/  ENDCOLLECTIVE ;  /* 0x000000000000791b */ /* 0x003fea0003800000 */
.L_x_679:
[----:B------:R-:W-:Y:S02]  /*b9c0*/  IMAD.MOV.U32 R26, RZ, RZ, R22 ;  /* 0x000000ffff1a7224 */ /* 0x000fe400078e0016 */
[----:B------:R-:W-:-:S07]  /*b9d0*/  IMAD.MOV.U32 R13, RZ, RZ, R23 ;  /* 0x000000ffff0d7224 */ /* 0x000fce00078e0017 */
[----:B------:R-:W-:Y:S05]  /*b9e0*/  WARPSYNC.COLLECTIVE R21, `(.L_x_680) ;  /* 0x0000000015087348 */ /* 0x000fea0003c00000 */
[----:B------:R0:W1:Y:S02]  /*b9f0*/  SHFL.DOWN P5, R23, R26, R19, R24 ;  /* 0x080000131a177389 */ /* 0x00006400000a0018 */
[----:B01----:R-:W-:Y:S05]  /*ba00*/  ENDCOLLECTIVE ;  /* 0x000000000000791b */ /* 0x003fea0003800000 */
.L_x_680:
[----:B------:R-:W-:-:S05]  /*ba10*/  SEL R13, R13, RZ, !P1 ;  /* 0x000000ff0d0d7207 */ /* 0x000fca0004800000 */
[----:B------:R-:W-:-:S04]  /*ba20*/  IMAD.IADD R13, R42, 0x1, R13 ;  /* 0x000000012a0d7824 */ /* 0x000fc800078e020d */
[----:B------:R-:W-:Y:S02]  /*ba30*/  IMAD.MOV.U32 R26, RZ, RZ, R13 ;  /* 0x000000ffff1a7224 */ /* 0x000fe400078e000d */
[----:B------:R-:W-:Y:S01]  /*ba40*/  IMAD.MOV.U32 R19, RZ, RZ, 0x4 ;  /* 0x00000004ff137424 */ /* 0x000fe200078e00ff */
[----:B------:R-:W-:Y:S02]  /*ba50*/  SEL R23, R23, RZ, !P2 ;  /* 0x000000ff17177207 */ /* 0x000fe40005000000 */
[----:B------:R-:W-:Y:S02]  /*ba60*/  ISETP.NE.AND P2, PT, R13, RZ, PT ;  /* 0x000000ff0d00720c */ /* 0x000fe40003f45270 */
[----:B------:R-:W-:Y:S02]  /*ba70*/  SEL R23, R23, RZ, !P1 ;  /* 0x000000ff17177207 */ /* 0x000fe40004800000 */
[----:B------:R-:W-:Y:S01]  /*ba80*/  ISETP.GT.AND P1, PT, R15, R24, PT ;  /* 0x000000180f00720c */ /* 0x000fe20003f24270 */
[----:B------:R-:W-:-:S02]  /*ba90*/  VIADD R15, R36, 0x10 ;  /* 0x00000010240f7836 */ /* 0x000fc40000000000 */
[----:B------:R-:W-:-:S10]  /*baa0*/  IMAD.IADD R45, R22, 0x1, R23 ;  /* 0x00000001162d7824 */ /* 0x000fd400078e0217 */
[----:B------:R-:W-:Y:S05]  /*bab0*/  WARPSYNC.COLLECTIVE R21, `(.L_x_681) ;  /* 0x0000000015087348 */ /* 0x000fea0003c00000 */
[----:B------:R0:W1:Y:S02]  /*bac0*/  SHFL.DOWN P5, R23, R26, R19, R24 ;  /* 0x080000131a177389 */ /* 0x00006400000a0018 */
[----:B01----:R-:W-:Y:S05]  /*bad0*/  ENDCOLLECTIVE ;  /* 0x000000000000791b */ /* 0x003fea0003800000 */
.L_x_681:
[----:B------:R-:W-:Y:S01]  /*bae0*/  IMAD.MOV.U32 R26, RZ, RZ, R45 ;  /* 0x000000ffff1a7224 */ /* 0x000fe200078e002d */
[----:B------:R-:W-:-:S07]  /*baf0*/  SEL R12, R23, RZ, !P1 ;  /* 0x000000ff170c7207 */ /* 0x000fce0004800000 */
[----:B------:R-:W-:Y:S05]  /*bb00*/  WARPSYNC.COLLECTIVE R21, `(.L_x_682) ;  /* 0x0000000015087348 */ /* 0x000fea0003c00000 */
[----:B------:R0:W1:Y:S02]  /*bb10*/  SHFL.DOWN P5, R23, R26, R19, R24 ;  /* 0x080000131a177389 */ /* 0x00006400000a0018 */
[----:B01----:R-:W-:Y:S05]  /*bb20*/  ENDCOLLECTIVE ;  /* 0x000000000000791b */ /* 0x003fea0003800000 */
.L_x_682:
[----:B------:R-:W-:Y:S02]  /*bb30*/  IMAD.IADD R49, R13, 0x1, R12 ;  /* 0x000000010d317824 */ /* 0x000fe400078e020c */
[----:B------:R-:W-:Y:S02]  /*bb40*/  VIADD R13, R36, 0x8 ;  /* 0x00000008240d7836 */ /* 0x000fe40000000000 */
[----:B------:R-:W-:Y:S02]  /*bb50*/  IMAD.MOV.U32 R26, RZ, RZ, R49 ;  /* 0x000000ffff1a7224 */ /* 0x000fe400078e0031 */
[----:B------:R-:W-:Y:S02]  /*bb60*/  IMAD.MOV.U32 R19, RZ, RZ, 0x8 ;  /* 0x00000008ff137424 */ /* 0x000fe400078e00ff */
[----:B------:R-:W-:-:S07]  /*bb70*/  IMAD.MOV.U32 R12, RZ, RZ, R23 ;  /* 0x000000ffff0c7224 */ /* 0x000fce00078e0017 */
[----:B------:R-:W-:Y:S05]  /*bb80*/  WARPSYNC.COLLECTIVE R21, `(.L_x_683) ;  /* 0x0000000015087348 */ /* 0x000fea0003c00000 */
[----:B------:R0:W1:Y:S02]  /*bb90*/  SHFL.DOWN P5, R23, R26, R19, R24 ;  /* 0x080000131a177389 */ /* 0x00006400000a0018 */
[----:B01----:R-:W-:Y:S05]  /*bba0*/  ENDCOLLECTIVE ;  /* 0x000000000000791b */ /* 0x003fea0003800000 */
.L_x_683:
[----:B------:R-:W-:Y:S02]  /*bbb0*/  SEL R12, R12, RZ, !P2 ;  /* 0x000000ff0c0c7207 */ /* 0x000fe40005000000 */
[----:B------:R-:W-:Y:S02]  /*bbc0*/  ISETP.NE.AND P2, PT, R49, RZ, PT ;  /* 0x000000ff3100720c */ /* 0x000fe40003f45270 */
[----:B------:R-:W-:Y:S02]  /*bbd0*/  SEL R12, R12, RZ, !P1 ;  /* 0x000000ff0c0c7207 */ /* 0x000fe40004800000 */
[----:B------:R-:W-:-:S03]  /*bbe0*/  ISETP.GT.AND P1, PT, R13, R24, PT ;  /* 0x000000180d00720c */ /* 0x000fc60003f24270 */
[----:B------:R-:W-:-:S04]  /*bbf0*/  IMAD.IADD R47, R45, 0x1, R12 ;  /* 0x000000012d2f7824 */ /* 0x000fc800078e020c */
[----:B------:R-:W-:Y:S01]  /*bc00*/  IMAD.MOV.U32 R26, RZ, RZ, R47 ;  /* 0x000000ffff1a7224 */ /* 0x000fe200078e002f */
[----:B------:R-:W-:-:S07]  /*bc10*/  SEL R12, R23, RZ, !P1 ;  /* 0x000000ff170c7207 */ /* 0x000fce0004800000 */
[----:B------:R-:W-:Y:S05]  /*bc20*/  WARPSYNC.COLLECTIVE R21, `(.L_x_684) ;  /* 0x0000000015087348 */ /* 0x000fea0003c00000 */
[----:B------:R0:W1:Y:S02]  /*bc30*/  SHFL.DOWN P5, R23, R26, R19, R24 ;  /* 0x080000131a177389 */ /* 0x00006400000a0018 */
[----:B01----:R-:W-:Y:S05]  /*bc40*/  ENDCOLLECTIVE ;  /* 0x000000000000791b */ /* 0x003fea0003800000 */
.L_x_684:
[----:B------:R-:W-:-:S04]  /*bc50*/  IMAD.IADD R45, R49, 0x1, R12 ;  /* 0x00000001312d7824 */ /* 0x000fc800078e020c */
[----:B------:R-:W-:Y:S02]  /*bc60*/  IMAD.MOV.U32 R26, RZ, RZ, R45 ;  /* 0x000000ffff1a7224 */ /* 0x000fe400078e002d */
[----:B------:R-:W-:Y:S02]  /*bc70*/  IMAD.MOV.U32 R19, RZ, RZ, 0x10 ;  /* 0x00000010ff137424 */ /* 0x000fe400078e00ff */
[----:B------:R-:W-:-:S07]  /*bc80*/  IMAD.MOV.U32 R22, RZ, RZ, R23 ;  /* 0x000000ffff167224 */ /* 0x000fce00078e0017 */
[----:B------:R-:W-:Y:S05]  /*bc90*/  WARPSYNC.COLLECTIVE R21, `(.L_x_685) ;  /* 0x0000000015087348 */ /* 0x000fea0003c00000 */
[----:B------:R0:W1:Y:S02]  /*bca0*/  SHFL.DOWN P5, R23, R26, R19, R24 ;  /* 0x080000131a177389 */ /* 0x00006400000a0018 */
[----:B01----:R-:W-:Y:S05]  /*bcb0*/  ENDCOLLECTIVE ;  /* 0x000000000000791b */ /* 0x003fea0003800000 */
.L_x_685:
[----:B------:R-:W-:Y:S02]  /*bcc0*/  SEL R22, R22, RZ, !P2 ;  /* 0x000000ff16167207 */ /* 0x000fe40005000000 */
[----:B------:R-:W-:Y:S02]  /*bcd0*/  ISETP.NE.AND P2, PT, R45, RZ, PT ;  /* 0x000000ff2d00720c */ /* 0x000fe40003f45270 */
[----:B------:R-:W-:Y:S02]  /*bce0*/  SEL R22, R22, RZ, !P1 ;  /* 0x000000ff16167207 */ /* 0x000fe40004800000 */
[----:B------:R-:W-:-:S03]  /*bcf0*/  ISETP.GT.AND P1, PT, R15, R24, PT ;  /* 0x000000180f00720c */ /* 0x000fc60003f24270 */
[----:B------:R-:W-:-:S04]  /*bd00*/  IMAD.IADD R13, R47, 0x1, R22 ;  /* 0x000000012f0d7824 */ /* 0x000fc800078e0216 */
[----:B------:R-:W-:Y:S02]  /*bd10*/  IMAD.MOV.U32 R26, RZ, RZ, R13 ;  /* 0x000000ffff1a7224 */ /* 0x000fe400078e000d */
[----:B------:R-:W-:-:S07]  /*bd20*/  IMAD.MOV.U32 R12, RZ, RZ, R23 ;  /* 0x000000ffff0c7224 */ /* 0x000fce00078e0017 */
[----:B------:R-:W-:Y:S05]  /*bd30*/  WARPSYNC.COLLECTIVE R21, `(.L_x_686) ;  /* 0x0000000015087348 */ /* 0x000fea0003c00000 */
[----:B------:R0:W1:Y:S02]  /*bd40*/  SHFL.DOWN P5, R23, R26, R19, R24 ;  /* 0x080000131a177389 */ /* 0x00006400000a0018 */
[----:B01----:R-:W-:Y:S05]  /*bd50*/  ENDCOLLECTIVE ;  /* 0x000000000000791b */ /* 0x003fea0003800000 */
.L_x_686:
[----:B------:R-:W-:Y:S05]  /*bd60*/  WARPSYNC.COLLECTIVE R21, `(.L_x_687) ;  /* 0x0000000015087348 */ /* 0x000fea0003c00000 */
[----:B------:R-:W-:Y:S01]  /*bd70*/  VOTE.ALL P3, P3 ;  /* 0x0000000000ff7806 */ /* 0x000fe20001860000 */
[----:B------:R-:W-:-:S12]  /*bd80*/  ENDCOLLECTIVE ;  /* 0x000000000000791b */ /* 0x000fd80003800000 */
.L_x_687:
[----:B------:R-:W-:Y:S01]  /*bd90*/  SEL R12, R12, RZ, !P1 ;  /* 0x000000ff0c0c7207 */ /* 0x000fe20004800000 */
[----:B------:R-:W-:-:S05]  /*bda0*/  IMAD.MOV.U32 R22, RZ, RZ, R23 ;  /* 0x000000ffff167224 */ /* 0x000fca00078e0017 */
[----:B------:R-:W-:-:S04]  /*bdb0*/  SEL R22, R22, RZ, !P2 ;  /* 0x000000ff16167207 */ /* 0x000fc80005000000 */
[----:B------:R-:W-:Y:S02]  /*bdc0*/  SEL R22, R22, RZ, !P1 ;  /* 0x000000ff16167207 */ /* 0x000fe40004800000 */
[----:B------:R-:W-:Y:S02]  /*bdd0*/  ISETP.NE.AND P1, PT, R16, RZ, PT ;  /* 0x000000ff1000720c */ /* 0x000fe40003f25270 */
[----:B------:R-:W-:Y:S01]  /*bde0*/  IADD3 R16, PT, PT, R45, R12, R16 ;  /* 0x0000000c2d107210 */ /* 0x000fe20007ffe010 */
[----:B------:R-:W-:-:S05]  /*bdf0*/  IMAD.IADD R22, R13, 0x1, R22 ;  /* 0x000000010d167824 */ /* 0x000fca00078e0216 */
[----:B------:R-:W-:-:S05]  /*be00*/  SEL R13, R22, RZ, !P1 ;  /* 0x000000ff160d7207 */ /* 0x000fca0004800000 */
[----:B------:R-:W-:Y:S01]  /*be10*/  IMAD.IADD R18, R13, 0x1, R18 ;  /* 0x000000010d127824 */ /* 0x000fe200078e0212 */
[----:B------:R-:W-:Y:S06]  /*be20*/  BRA `(.L_x_688) ;  /* 0xffffff7c00a47947 */ /* 0x000fec000383ffff */
.L_x_634:
[----:B------:R-:W-:Y:S01]  /*be30*/  BSSY B0, `(.L_x_689) ;  /* 0x0000006000007945 */ /* 0x000fe20003800000 */
[----:B------:R-:W-:Y:S01]  /*be40*/  PLOP3.LUT P3, PT, P3, PT, PT, 0x8, 0x80 ;  /* 0x000000000080781c */ /* 0x000fe20001f6e170 */
[----:B------:R-:W-:-:S12]  /*be50*/  IMAD.MOV.U32 R21, RZ, RZ, -0x1 ;  /* 0xffffffffff157424 */ /* 0x000fd800078e00ff */
[----:B------:R-:W-:Y:S05]  /*be60*/  WARPSYNC.COLLECTIVE R21, `(.L_x_690) ;  /* 0x0000000015087348 */ /* 0x000fea0003c00000 */
[----:B------:R-:W-:Y:S01]  /*be70*/  VOTE.ANY P3, P3 ;  /* 0x0000000000ff7806 */ /* 0x000fe20001860100 */
[----:B------:R-:W-:-:S12]  /*be80*/  ENDCOLLECTIVE ;  /* 0x000000000000791b */ /* 0x000fd80003800000 */
.L_x_690:
[----:B------:R-:W-:Y:S05]  /*be90*/  BSYNC B0 ;  /* 0x0000000000007941 */ /* 0x000fea0003800000 */
.L_x_689:
[----:B------:R-:W-:Y:S05]  /*bea0*/  BRA `(.L_x_691) ;  /* 0xffffffcc00f07947 */ /* 0x000fea000383ffff */
.L_x_636:
        /* <DEDUP_REMOVED lines=9> */
.L_x_693:
[----:B------:R-:W-:Y:S05]  /*bf40*/  BSYNC B0 ;  /* 0x0000000000007941 */ /* 0x000fea0003800000 */
.L_x_692:
[----:B------:R-:W-:Y:S01]  /*bf50*/  LOP3.LUT R21, R21, 0x80000000, R27, 0xec, !PT ;  /* 0x8000000015157812 */ /* 0x000fe200078eec1b */
[----:B------:R-:W-:Y:S01]  /*bf60*/  IMAD.MOV.U32 R26, RZ, RZ, R16 ;  /* 0x000000ffff1a7224 */ /* 0x000fe200078e0010 */
[----:B------:R-:W-:Y:S01]  /*bf70*/  ISETP.NE.AND P6, PT, R16, RZ, PT ;  /* 0x000000ff1000720c */ /* 0x000fe20003fc5270 */
[----:B------:R-:W-:Y:S02]  /*bf80*/  IMAD.MOV.U32 R19, RZ, RZ, 0x1 ;  /* 0x00000001ff137424 */ /* 0x000fe400078e00ff */
[----:B------:R-:W-:-:S05]  /*bf90*/  VIADD R18, R21, 0xffffffff ;  /* 0xffffffff15127836 */ /* 0x000fca0000000000 */
[----:B------:R-:W-:Y:S01]  /*bfa0*/  LOP3.LUT R18, R21, R18, RZ, 0xc, !PT ;  /* 0x0000001215127212 */ /* 0x000fe200078e0cff */
[----:B------:R-:W-:-:S03]  /*bfb0*/  IMAD.MOV.U32 R21, RZ, RZ, -0x1 ;  /* 0xffffffffff157424 */ /* 0x000fc600078e00ff */
[----:B------:R0:W1:Y:S04]  /*bfc0*/  POPC R24, R18 ;  /* 0x0000001200187309 */ /* 0x0000680000000000 */
[----:B01----:R-:W-:Y:S05]  /*bfd0*/  WARPSYNC.COLLECTIVE R21, `(.L_x_694) ;  /* 0x0000000015087348 */ /* 0x003fea0003c00000 */
[----:B-1----:R1:W2:Y:S02]  /*bfe0*/  SHFL.DOWN P5, R23, R26, R19, R24 ;  /* 0x080000131a177389 */ /* 0x0022a400000a0018 */
[----:B012---:R-:W-:Y:S05]  /*bff0*/  ENDCOLLECTIVE ;  /* 0x000000000000791b */ /* 0x007fea0003800000 */
.L_x_694:
[----:B------:R-:W-:Y:S02]  /*c000*/  IMAD.MOV.U32 R26, RZ, RZ, R17 ;  /* 0x000000ffff1a7224 */ /* 0x000fe400078e0011 */
[----:B------:R-:W-:-:S07]  /*c010*/  IMAD.MOV.U32 R20, RZ, RZ, R23 ;  /* 0x000000ffff147224 */ /* 0x000fce00078e0017 */
[----:B------:R-:W-:Y:S05]  /*c020*/  WARPSYNC.COLLECTIVE R21, `(.L_x_695) ;  /* 0x0000000015087348 */ /* 0x000fea0003c00000 */
[----:B------:R0:W1:Y:S02]  /*c030*/  SHFL.DOWN P5, R23, R26, R19, R24 ;  /* 0x080000131a177389 */ /* 0x00006400000a0018 */
[----:B01----:R-:W-:Y:S05]  /*c040*/  ENDCOLLECTIVE ;  /* 0x000000000000791b */ /* 0x003fea0003800000 */
.L_x_695:
[----:B------:R-:W-:Y:S01]  /*c050*/  IMAD.MOV.U32 R19, RZ, RZ, 0x2 ;  /* 0x00000002ff137424 */ /* 0x000fe200078e00ff */
[----:B------:R-:W-:Y:S02]  /*c060*/  ISETP.GE.AND P5, PT, R42, R24, PT ;  /* 0x000000182a00720c */ /* 0x000fe40003fa6270 */
[----:B------:R-:W-:Y:S02]  /*c070*/  SEL R23, R23, RZ, !P6 ;  /* 0x000000ff17177207 */ /* 0x000fe40007000000 */
[----:B------:R-:W-:Y:S02]  /*c080*/  SEL R43, R20, RZ, !P5 ;  /* 0x000000ff142b7207 */ /* 0x000fe40006800000 */
[----:B------:R-:W-:-:S03]  /*c090*/  SEL R23, R23, RZ, !P5 ;  /* 0x000000ff17177207 */ /* 0x000fc60006800000 */
[----:B------:R-:W-:Y:S02]  /*c0a0*/  IMAD.IADD R43, R16, 0x1, R43 ;  /* 0x00000001102b7824 */ /* 0x000fe400078e022b */
[----:B------:R-:W-:Y:S02]  /*c0b0*/  IMAD.IADD R41, R17, 0x1, R23 ;  /* 0x0000000111297824 */ /* 0x000fe400078e0217 */
[----:B------:R-:W-:Y:S01]  /*c0c0*/  IMAD.MOV.U32 R26, RZ, RZ, R43 ;  /* 0x000000ffff1a7224 */ /* 0x000fe200078e002b */
[----:B------:R-:W-:Y:S01]  /*c0d0*/  ISETP.NE.AND P6, PT, R43, RZ, PT ;  /* 0x000000ff2b00720c */ /* 0x000fe20003fc5270 */
[----:B------:R-:W-:-:S12]  /*c0e0*/  VIADD R17, R42, 0x2 ;  /* 0x000000022a117836 */ /* 0x000fd80000000000 */
[----:B------:R-:W-:Y:S05]  /*c0f0*/  WARPSYNC.COLLECTIVE R21, `(.L_x_696) ;  /* 0x0000000015087348 */ /* 0x000fea0003c00000 */
[----:B------:R0:W1:Y:S02]  /*c100*/  SHFL.DOWN P5, R23, R26, R19, R24 ;  /* 0x080000131a177389 */ /* 0x00006400000a0018 */
[----:B01----:R-:W-:Y:S05]  /*c110*/  ENDCOLLECTIVE ;  /* 0x000000000000791b */ /* 0x003fea0003800000 */
.L_x_696:
[----:B------:R-:W-:Y:S02]  /*c120*/  IMAD.MOV.U32 R26, RZ, RZ, R41 ;  /* 0x000000ffff1a7224 */ /* 0x000fe400078e0029 */
[----:B------:R-:W-:-:S07]  /*c130*/  IMAD.MOV.U32 R20, RZ, RZ, R23 ;  /* 0x000000ffff147224 */ /* 0x000fce00078e0017 */
[----:B------:R-:W-:Y:S05]  /*c140*/  WARPSYNC.COLLECTIVE R21, `(.L_x_697) ;  /* 0x0000000015087348 */ /* 0x000fea0003c00000 */
[----:B------:R0:W1:Y:S02]  /*c150*/  SHFL.DOWN P5, R23, R26, R19, R24 ;  /* 0x080000131a177389 */ /* 0x00006400000a0018 */
[----:B01----:R-:W-:Y:S05]  /*c160*/  ENDCOLLECTIVE ;  /* 0x000000000000791b */ /* 0x003fea0003800000 */
.L_x_697:
[----:B------:R-:W-:Y:S01]  /*c170*/  IMAD.MOV.U32 R19, RZ, RZ, 0x4 ;  /* 0x00000004ff137424 */ /* 0x000fe200078e00ff */
[----:B------:R-:W-:Y:S02]  /*c180*/  ISETP.GT.AND P5, PT, R17, R24, PT ;  /* 0x000000181100720c */ /* 0x000fe40003fa4270 */
        /* <DEDUP_REMOVED lines=11> */
.L_x_698:
[----:B------:R-:W-:Y:S02]  /*c240*/  IMAD.MOV.U32 R26, RZ, RZ, R17 ;  /* 0x000000ffff1a7224 */ /* 0x000fe400078e0011 */
[----:B------:R-:W-:-:S07]  /*c250*/  IMAD.MOV.U32 R16, RZ, RZ, R23 ;  /* 0x000000ffff107224 */ /* 0x000fce00078e0017 */
[----:B------:R-:W-:Y:S05]  /*c260*/  WARPSYNC.COLLECTIVE R21, `(.L_x_699) ;  /* 0x0000000015087348 */ /* 0x000fea0003c00000 */
[----:B------:R0:W1:Y:S02]  /*c270*/  SHFL.DOWN P5, R23, R26, R19, R24 ;  /* 0x080000131a177389 */ /* 0x00006400000a0018 */
[----:B01----:R-:W-:Y:S05]  /*c280*/  ENDCOLLECTIVE ;  /* 0x000000000000791b */ /* 0x003fea0003800000 */
.L_x_699:
[----:B------:R-:W-:Y:S01]  /*c290*/  IMAD.MOV.U32 R19, RZ, RZ, 0x8 ;  /* 0x00000008ff137424 */ /* 0x000fe200078e00ff */
[----:B------:R-:W-:Y:S02]  /*c2a0*/  ISETP.GT.AND P5, PT, R41, R24, PT ;  /* 0x000000182900720c */ /* 0x000fe40003fa4270 */
[----:B------:R-:W-:Y:S02]  /*c2b0*/  SEL R23, R23, RZ, !P6 ;  /* 0x000000ff17177207 */ /* 0x000fe40007000000 */
[----:B------:R-:W-:-:S05]  /*c2c0*/  SEL R16, R16, RZ, !P5 ;  /* 0x000000ff10107207 */ /* 0x000fca0006800000 */
[----:B------:R-:W-:Y:S01]  /*c2d0*/  IMAD.IADD R47, R45, 0x1, R16 ;  /* 0x000000012d2f7824 */ /* 0x000fe200078e0210 */
[----:B------:R-:W-:-:S03]  /*c2e0*/  SEL R16, R23, RZ, !P5 ;  /* 0x000000ff17107207 */ /* 0x000fc60006800000 */
[----:B------:R-:W-:Y:S01]  /*c2f0*/  IMAD.MOV.U32 R26, RZ, RZ, R47 ;  /* 0x000000ffff1a7224 */ /* 0x000fe200078e002f */
[----:B------:R-:W-:Y:S01]  /*c300*/  ISETP.NE.AND P6, PT, R47, RZ, PT ;  /* 0x000000ff2f00720c */ /* 0x000fe20003fc5270 */
[----:B------:R-:W-:Y:S02]  /*c310*/  IMAD.IADD R41, R17, 0x1, R16 ;  /* 0x0000000111297824 */ /* 0x000fe400078e0210 */
[----:B------:R-:W-:-:S10]  /*c320*/  VIADD R17, R42, 0x8 ;  /* 0x000000082a117836 */ /* 0x000fd40000000000 */
[----:B------:R-:W-:Y:S05]  /*c330*/  WARPSYNC.COLLECTIVE R21, `(.L_x_700) ;  /* 0x0000000015087348 */ /* 0x000fea0003c00000 */
[----:B------:R0:W1:Y:S02]  /*c340*/  SHFL.DOWN P5, R23, R26, R19, R24 ;  /* 0x080000131a177389 */ /* 0x00006400000a0018 */
[----:B01----:R-:W-:Y:S05]  /*c350*/  ENDCOLLECTIVE ;  /* 0x000000000000791b */ /* 0x003fea0003800000 */
.L_x_700:
[----:B------:R-:W-:Y:S02]  /*c360*/  IMAD.MOV.U32 R26, RZ, RZ, R41 ;  /* 0x000000ffff1a7224 */ /* 0x000fe400078e0029 */
[----:B------:R-:W-:-:S07]  /*c370*/  IMAD.MOV.U32 R16, RZ, RZ, R23 ;  /* 0x000000ffff107224 */ /* 0x000fce00078e0017 */
[----:B------:R-:W-:Y:S05]  /*c380*/  WARPSYNC.COLLECTIVE R21, `(.L_x_701) ;  /* 0x0000000015087348 */ /* 0x000fea0003c00000 */
[----:B------:R0:W1:Y:S02]  /*c390*/  SHFL.DOWN P5, R23, R26, R19, R24 ;  /* 0x080000131a177389 */ /* 0x00006400000a0018 */
[----:B01----:R-:W-:Y:S05]  /*c3a0*/  ENDCOLLECTIVE ;  /* 0x000000000000791b */ /* 0x003fea0003800000 */
.L_x_701:
[----:B------:R-:W-:Y:S01]  /*c3b0*/  IMAD.MOV.U32 R19, RZ, RZ, 0x10 ;  /* 0x00000010ff137424 */ /* 0x000fe200078e00ff */
[----:B------:R-:W-:Y:S01]  /*c3c0*/  ISETP.GT.AND P5, PT, R17, R24, PT ;  /* 0x000000181100720c */ /* 0x000fe20003fa4270 */
[----:B------:R-:W-:Y:S01]  /*c3d0*/  VIADD R17, R42, 0x10 ;  /* 0x000000102a117836 */ /* 0x000fe20000000000 */
[----:B------:R-:W-:Y:S02]  /*c3e0*/  SEL R23, R23, RZ, !P6 ;  /* 0x000000ff17177207 */ /* 0x000fe40007000000 */
[----:B------:R-:W-:-:S05]  /*c3f0*/  SEL R16, R16, RZ, !P5 ;  /* 0x000000ff10107207 */ /* 0x000fca0006800000 */
[----:B------:R-:W-:Y:S01]  /*c400*/  IMAD.IADD R45, R47, 0x1, R16 ;  /* 0x000000012f2d7824 */ /* 0x000fe200078e0210 */
[----:B------:R-:W-:-:S03]  /*c410*/  SEL R16, R23, RZ, !P5 ;  /* 0x000000ff17107207 */ /* 0x000fc60006800000 */
[----:B------:R-:W-:Y:S01]  /*c420*/  IMAD.MOV.U32 R26, RZ, RZ, R45 ;  /* 0x000000ffff1a7224 */ /* 0x000fe200078e002d */
[----:B------:R-:W-:Y:S01]  /*c430*/  ISETP.NE.AND P6, PT, R45, RZ, PT ;  /* 0x000000ff2d00720c */ /* 0x000fe20003fc5270 */
[----:B------:R-:W-:Y:S01]  /*c440*/  IMAD.IADD R43, R41, 0x1, R16 ;  /* 0x00000001292b7824 */ /* 0x000fe200078e0210 */
[----:B------:R-:W-:-:S11]  /*c450*/  LOP3.LUT R16, RZ, R0, RZ, 0x33, !PT ;  /* 0x00000000ff107212 */ /* 0x000fd600078e33ff */
[----:B------:R-:W-:Y:S05]  /*c460*/  WARPSYNC.COLLECTIVE R21, `(.L_x_702) ;  /* 0x0000000015087348 */ /* 0x000fea0003c00000 */
[----:B------:R0:W1:Y:S02]  /*c470*/  SHFL.DOWN P5, R23, R26, R19, R24 ;  /* 0x080000131a177389 */ /* 0x00006400000a0018 */
[----:B01----:R-:W-:Y:S05]  /*c480*/  ENDCOLLECTIVE ;  /* 0x000000000000791b */ /* 0x003fea0003800000 */
.L_x_702:
[----:B------:R-:W-:Y:S02]  /*c490*/  IMAD.IADD R39, R16, 0x1, R39 ;  /* 0x0000000110277824 */ /* 0x000fe400078e0227 */
[----:B------:R-:W-:Y:S02]  /*c4a0*/  IMAD.MOV.U32 R26, RZ, RZ, R43 ;  /* 0x000000ffff1a7224 */ /* 0x000fe400078e002b */
[----:B------:R-:W-:-:S07]  /*c4b0*/  IMAD.MOV.U32 R20, RZ, RZ, R23 ;  /* 0x000000ffff147224 */ /* 0x000fce00078e0017 */
[----:B------:R-:W-:Y:S05]  /*c4c0*/  WARPSYNC.COLLECTIVE R21, `(.L_x_703) ;  /* 0x0000000015087348 */ /* 0x000fea0003c00000 */
[----:B------:R0:W1:Y:S02]  /*c4d0*/  SHFL.DOWN P5, R23, R26, R19, R24 ;  /* 0x080000131a177389 */ /* 0x00006400000a0018 */
[----:B01----:R-:W-:Y:S05]  /*c4e0*/  ENDCOLLECTIVE ;  /* 0x000000000000791b */ /* 0x003fea0003800000 */
.L_x_703:
[----:B------:R-:W-:Y:S05]  /*c4f0*/  WARPSYNC.COLLECTIVE R21, `(.L_x_704) ;  /* 0x0000000015087348 */ /* 0x000fea0003c00000 */
[----:B------:R-:W-:Y:S01]  /*c500*/  VOTE.ALL P3, P3 ;  /* 0x0000000000ff7806 */ /* 0x000fe20001860000 */
[----:B------:R-:W-:-:S12]  /*c510*/  ENDCOLLECTIVE ;  /* 0x000000000000791b */ /* 0x000fd80003800000 */
.L_x_704:
[----:B------:R-:W-:Y:S02]  /*c520*/  ISETP.GT.AND P5, PT, R17, R24, PT ;  /* 0x000000181100720c */ /* 0x000fe40003fa4270 */
[----:B------:R-:W0:Y:S01]  /*c530*/  LDC.64 R16, c[0x0][0x3a8] ;  /* 0x0000ea00ff107b82 */ /* 0x000e220000000a00 */
[----:B------:R-:W-:Y:S02]  /*c540*/  SEL R23, R23, RZ, !P6 ;  /* 0x000000ff17177207 */ /* 0x000fe40007000000 */
[----:B------:R-:W-:Y:S02]  /*c550*/  SEL R20, R20, RZ, !P5 ;  /* 0x000000ff14147207 */ /* 0x000fe40006800000 */
[----:B------:R-:W-:-:S03]  /*c560*/  SEL R22, R23, RZ, !P5 ;  /* 0x000000ff17167207 */ /* 0x000fc60006800000 */
[----:B------:R-:W-:Y:S02]  /*c570*/  IMAD.IADD R20, R45, 0x1, R20 ;  /* 0x000000012d147824 */ /* 0x000fe400078e0214 */
[----:B------:R-:W-:Y:S01]  /*c580*/  IMAD.IADD R22, R43, 0x1, R22 ;  /* 0x000000012b167824 */ /* 0x000fe200078e0216 */
[----:B0-----:R-:W-:-:S05]  /*c590*/  IADD3 R40, P5, PT, R16, 0x200, RZ ;  /* 0x0000020010287810 */ /* 0x001fca0007fbe0ff */
[----:B------:R-:W-:Y:S01]  /*c5a0*/  IMAD.X R41, RZ, RZ, R17, P5 ;  /* 0x000000ffff297224 */ /* 0x000fe200028e0611 */
[----:B------:R-:W-:Y:S07]  /*c5b0*/  BRA `(.L_x_705) ;  /* 0xffffffcc003c7947 */ /* 0x000fee000383ffff */
.L_x_638:
[----:B------:R-:W-:Y:S01]  /*c5c0*/  BSSY B0, `(.L_x_706) ;  /* 0x0000006000007945 */ /* 0x000fe20003800000 */
[----:B------:R-:W-:Y:S01]  /*c5d0*/  PLOP3.LUT P3, PT, P3, PT, PT, 0x8, 0x80 ;  /* 0x000000000080781c */ /* 0x000fe20001f6e170 */
[----:B------:R-:W-:-:S12]  /*c5e0*/  IMAD.MOV.U32 R21, RZ, RZ, -0x1 ;  /* 0xffffffffff157424 */ /* 0x000fd800078e00ff */
[----:B------:R-:W-:Y:S05]  /*c5f0*/  WARPSYNC.COLLECTIVE R21, `(.L_x_707) ;  /* 0x0000000015087348 */ /* 0x000fea0003c00000 */
[----:B------:R-:W-:Y:S01]  /*c600*/  VOTE.ANY P3, P3 ;  /* 0x0000000000ff7806 */ /* 0x000fe20001860100 */
[----:B------:R-:W-:-:S12]  /*c610*/  ENDCOLLECTIVE ;  /* 0x000000000000791b */ /* 0x000fd80003800000 */
.L_x_707:
[----:B------:R-:W-:Y:S05]  /*c620*/  BSYNC B0 ;  /* 0x0000000000007941 */ /* 0x000fea0003800000 */
.L_x_706:
[----:B------:R-:W-:Y:S05]  /*c630*/  BRA `(.L_x_708) ;  /* 0xffffffcc00407947 */ /* 0x000fea000383ffff */
.L_x_640:
        /* <DEDUP_REMOVED lines=8> */
.L_x_710:
[----:B------:R-:W-:Y:S05]  /*c6c0*/  BSYNC B0 ;  /* 0x0000000000007941 */ /* 0x000fea0003800000 */
.L_x_709:
[----:B------:R-:W-:Y:S01]  /*c6d0*/  LOP3.LUT R21, R21, 0x80000000, R27, 0xec, !PT ;  /* 0x8000000015157812 */ /* 0x000fe200078eec1b */
[----:B------:R-:W-:Y:S01]  /*c6e0*/  IMAD.MOV.U32 R26, RZ, RZ, R16 ;  /* 0x000000ffff1a7224 */ /* 0x000fe200078e0010 */
[----:B------:R-:W-:Y:S01]  /*c6f0*/  ISETP.NE.AND P6, PT, R16, RZ, PT ;  /* 0x000000ff1000720c */ /* 0x000fe20003fc5270 */
[----:B------:R-:W-:Y:S02]  /*c700*/  IMAD.MOV.U32 R19, RZ, RZ, 0x1 ;  /* 0x00000001ff137424 */ /* 0x000fe400078e00ff */
[----:B------:R-:W-:Y:S02]  /*c710*/  VIADD R18, R21, 0xffffffff ;  /* 0xffffffff15127836 */ /* 0x000fe40000000000 */
[----:B------:R-:W-:Y:S02]  /*c720*/  VIADD R45, R42, 0x2 ;  /* 0x000000022a2d7836 */ /* 0x000fe40000000000 */
[----:B------:R-:W-:Y:S01]  /*c730*/  VIADD R39, R39, 0xffffffe0 ;  /* 0xffffffe027277836 */ /* 0x000fe20000000000 */
[----:B------:R-:W-:Y:S01]  /*c740*/  LOP3.LUT R18, R21, R18, RZ, 0xc, !PT ;  /* 0x0000001215127212 */ /* 0x000fe200078e0cff */
[----:B------:R-:W-:-:S03]  /*c750*/  IMAD.MOV.U32 R21, RZ, RZ, -0x1 ;  /* 0xffffffffff157424 */ /* 0x000fc600078e00ff */
[----:B------:R0:W1:Y:S04]  /*c760*/  POPC R24, R18 ;  /* 0x0000001200187309 */ /* 0x0000680000000000 */
[----:B01----:R-:W-:Y:S05]  /*c770*/  WARPSYNC.COLLECTIVE R21, `(.L_x_711) ;  /* 0x0000000015087348 */ /* 0x003fea0003c00000 */
[----:B-1----:R1:W2:Y:S02]  /*c780*/  SHFL.DOWN P5, R23, R26, R19, R24 ;  /* 0x080000131a177389 */ /* 0x0022a400000a0018 */
[----:B012---:R-:W-:Y:S05]  /*c790*/  ENDCOLLECTIVE ;  /* 0x000000000000791b */ /* 0x007fea0003800000 */
.L_x_711:
[----:B------:R-:W-:Y:S02]  /*c7a0*/  IMAD.MOV.U32 R26, RZ, RZ, R17 ;  /* 0x000000ffff1a7224 */ /* 0x000fe400078e0011 */
[----:B------:R-:W-:-:S07]  /*c7b0*/  IMAD.MOV.U32 R44, RZ, RZ, R23 ;  /* 0x000000ffff2c7224 */ /* 0x000fce00078e0017 */
[----:B------:R-:W-:Y:S05]  /*c7c0*/  WARPSYNC.COLLECTIVE R21, `(.L_x_712) ;  /* 0x0000000015087348 */ /* 0x000fea0003c00000 */
[----:B------:R0:W1:Y:S02]  /*c7d0*/  SHFL.DOWN P5, R23, R26, R19, R24 ;  /* 0x080000131a177389 */ /* 0x00006400000a0018 */
[----:B01----:R-:W-:Y:S05]  /*c7e0*/  ENDCOLLECTIVE ;  /* 0x000000000000791b */ /* 0x003fea0003800000 */
.L_x_712:
        /* <DEDUP_REMOVED lines=8> */
[----:B------:R-:W-:-:S13]  /*c870*/  ISETP.NE.AND P6, PT, R44, RZ, PT ;  /* 0x000000ff2c00720c */ /* 0x000fda0003fc5270 */
[----:B------:R-:W-:Y:S05]  /*c880*/  WARPSYNC.COLLECTIVE R21, `(.L_x_713) ;  /* 0x0000000015087348 */ /* 0x000fea0003c00000 */
[----:B------:R0:W1:Y:S02]  /*c890*/  SHFL.DOWN P5, R23, R26, R19, R24 ;  /* 0x080000131a177389 */ /* 0x00006400000a0018 */
[----:B01----:R-:W-:Y:S05]  /*c8a0*/  ENDCOLLECTIVE ;  /* 0x000000000000791b */ /* 0x003fea0003800000 */
.L_x_713:
[----:B------:R-:W-:Y:S02]  /*c8b0*/  IMAD.MOV.U32 R26, RZ, RZ, R43 ;  /* 0x000000ffff1a7224 */ /* 0x000fe400078e002b */
[----:B------:R-:W-:-:S07]  /*c8c0*/  IMAD.MOV.U32 R17, RZ, RZ, R23 ;  /* 0x000000ffff117224 */ /* 0x000fce00078e0017 */
[----:B------:R-:W-:Y:S05]  /*c8d0*/  WARPSYNC.COLLECTIVE R21, `(.L_x_714) ;  /* 0x0000000015087348 */ /* 0x000fea0003c00000 */
[----:B------:R0:W1:Y:S02]  /*c8e0*/  SHFL.DOWN P5, R23, R26, R19, R24 ;  /* 0x080000131a177389 */ /* 0x00006400000a0018 */
[----:B01----:R-:W-:Y:S05]  /*c8f0*/  ENDCOLLECTIVE ;  /* 0x000000000000791b */ /* 0x003fea0003800000 */
.L_x_714:
        /* <DEDUP_REMOVED lines=13> */
.L_x_715:
[----:B------:R-:W-:Y:S02]  /*c9d0*/  IMAD.MOV.U32 R26, RZ, RZ, R45 ;  /* 0x000000ffff1a7224 */ /* 0x000fe400078e002d */
[----:B------:R-:W-:-:S07]  /*c9e0*/  IMAD.MOV.U32 R16, RZ, RZ, R23 ;  /* 0x000000ffff107224 */ /* 0x000fce00078e0017 */
[----:B------:R-:W-:Y:S05]  /*c9f0*/  WARPSYNC.COLLECTIVE R21, `(.L_x_716) ;  /* 0x0000000015087348 */ /* 0x000fea0003c00000 */
[----:B------:R0:W1:Y:S02]  /*ca00*/  SHFL.DOWN P5, R23, R26, R19, R24 ;  /* 0x080000131a177389 */ /* 0x00006400000a0018 */
[----:B01----:R-:W-:Y:S05]  /*ca10*/  ENDCOLLECTIVE ;  /* 0x000000000000791b */ /* 0x003fea0003800000 */
.L_x_716:
[----:B------:R-:W-:Y:S01]  /*ca20*/  IMAD.MOV.U32 R19, RZ, RZ, 0x8 ;  /* 0x00000008ff137424 */ /* 0x000fe200078e00ff */
[----:B------:R-:W-:Y:S02]  /*ca30*/  ISETP.GT.AND P5, PT, R43, R24, PT ;  /* 0x000000182b00720c */ /* 0x000fe40003fa4270 */
[----:B------:R-:W-:Y:S02]  /*ca40*/  SEL R23, R23, RZ, !P6 ;  /* 0x000000ff17177207 */ /* 0x000fe40007000000 */
[----:B------:R-:W-:-:S05]  /*ca50*/  SEL R16, R16, RZ, !P5 ;  /* 0x000000ff10107207 */ /* 0x000fca0006800000 */
[----:B------:R-:W-:Y:S01]  /*ca60*/  IMAD.IADD R47, R17, 0x1, R16 ;  /* 0x00000001112f7824 */ /* 0x000fe200078e0210 */
[----:B------:R-:W-:Y:S01]  /*ca70*/  SEL R16, R23, RZ, !P5 ;  /* 0x000000ff17107207 */ /* 0x000fe20006800000 */
[----:B------:R-:W-:Y:S02]  /*ca80*/  VIADD R17, R42, 0x8 ;  /* 0x000000082a117836 */ /* 0x000fe40000000000 */
[----:B------:R-:W-:Y:S01]  /*ca90*/  IMAD.MOV.U32 R26, RZ, RZ, R47 ;  /* 0x000000ffff1a7224 */ /* 0x000fe200078e002f */
[----:B------:R-:W-:Y:S01]  /*caa0*/  ISETP.NE.AND P6, PT, R47, RZ, PT ;  /* 0x000000ff2f00720c */ /* 0x000fe20003fc5270 */
[----:B------:R-:W-:-:S12]  /*cab0*/  IMAD.IADD R43, R45, 0x1, R16 ;  /* 0x000000012d2b7824 */ /* 0x000fd800078e0210 */
[----:B------:R-:W-:Y:S05]  /*cac0*/  WARPSYNC.COLLECTIVE R21, `(.L_x_717) ;  /* 0x0000000015087348 */ /* 0x000fea0003c00000 */
[----:B------:R0:W1:Y:S02]  /*cad0*/  SHFL.DOWN P5, R23, R26, R19, R24 ;  /* 0x080000131a177389 */ /* 0x00006400000a0018 */
[----:B01----:R-:W-:Y:S05]  /*cae0*/  ENDCOLLECTIVE ;  /* 0x000000000000791b */ /* 0x003fea0003800000 */
.L_x_717:
[----:B------:R-:W-:Y:S02]  /*caf0*/  IMAD.MOV.U32 R26, RZ, RZ, R43 ;  /* 0x000000ffff1a7224 */ /* 0x000fe400078e002b */
[----:B------:R-:W-:-:S07]  /*cb00*/  IMAD.MOV.U32 R16, RZ, RZ, R23 ;  /* 0x000000ffff107224 */ /* 0x000fce00078e0017 */
[----:B------:R-:W-:Y:S05]  /*cb10*/  WARPSYNC.COLLECTIVE R21, `(.L_x_718) ;  /* 0x0000000015087348 */ /* 0x000fea0003c00000 */
[----:B------:R0:W1:Y:S02]  /*cb20*/  SHFL.DOWN P5, R23, R26, R19, R24 ;  /* 0x080000131a177389 */ /* 0x00006400000a0018 */
[----:B01----:R-:W-:Y:S05]  /*cb30*/  ENDCOLLECTIVE ;  /* 0x000000000000791b */ /* 0x003fea0003800000 */
.L_x_718:
        /* <DEDUP_REMOVED lines=13> */
.L_x_719:
[----:B------:R-:W-:Y:S02]  /*cc10*/  IMAD.MOV.U32 R26, RZ, RZ, R17 ;  /* 0x000000ffff1a7224 */ /* 0x000fe400078e0011 */
[----:B------:R-:W-:-:S07]  /*cc20*/  IMAD.MOV.U32 R16, RZ, RZ, R23 ;  /* 0x000000ffff107224 */ /* 0x000fce00078e0017 */
[----:B------:R-:W-:Y:S05]  /*cc30*/  WARPSYNC.COLLECTIVE R21, `(.L_x_720) ;  /* 0x0000000015087348 */ /* 0x000fea0003c00000 */
[----:B------:R0:W1:Y:S02]  /*cc40*/  SHFL.DOWN P5, R23, R26, R19, R24 ;  /* 0x080000131a177389 */ /* 0x00006400000a0018 */
[----:B01----:R-:W-:Y:S05]  /*cc50*/  ENDCOLLECTIVE ;  /* 0x000000000000791b */ /* 0x003fea0003800000 */
.L_x_720:
[----:B------:R-:W-:Y:S05]  /*cc60*/  WARPSYNC.COLLECTIVE R21, `(.L_x_721) ;  /* 0x0000000015087348 */ /* 0x000fea0003c00000 */
[----:B------:R-:W-:Y:S01]  /*cc70*/  VOTE.ALL P3, P3 ;  /* 0x0000000000ff7806 */ /* 0x000fe20001860000 */
[----:B------:R-:W-:-:S12]  /*cc80*/  ENDCOLLECTIVE ;  /* 0x000000000000791b */ /* 0x000fd80003800000 */
.L_x_721:
[----:B------:R-:W-:Y:S02]  /*cc90*/  ISETP.GT.AND P5, PT, R43, R24, PT ;  /* 0x000000182b00720c */ /* 0x000fe40003fa4270 */
[----:B------:R-:W-:Y:S02]  /*cca0*/  SEL R23, R23, RZ, !P6 ;  /* 0x000000ff17177207 */ /* 0x000fe40007000000 */
[----:B------:R-:W-:Y:S02]  /*ccb0*/  SEL R16, R16, RZ, !P5 ;  /* 0x000000ff10107207 */ /* 0x000fe40006800000 */
[----:B------:R-:W-:Y:S02]  /*ccc0*/  SEL R18, R23, RZ, !P5 ;  /* 0x000000ff17127207 */ /* 0x000fe40006800000 */
[----:B------:R-:W-:Y:S02]  /*ccd0*/  ISETP.NE.AND P5, PT, R20, RZ, PT ;  /* 0x000000ff1400720c */ /* 0x000fe40003fa5270 */
[----:B------:R-:W-:Y:S01]  /*cce0*/  IADD3 R20, PT, PT, R45, R16, R20 ;  /* 0x000000102d147210 */ /* 0x000fe20007ffe014 */
[----:B------:R-:W-:-:S05]  /*ccf0*/  IMAD.IADD R18, R17, 0x1, R18 ;  /* 0x0000000111127824 */ /* 0x000fca00078e0212 */
[----:B------:R-:W-:-:S05]  /*cd00*/  SEL R17, R18, RZ, !P5 ;  /* 0x000000ff12117207 */ /* 0x000fca0006800000 */
[----:B------:R-:W-:Y:S01]  /*cd10*/  IMAD.IADD R22, R17, 0x1, R22 ;  /* 0x0000000111167824 */ /* 0x000fe200078e0216 */
[----:B------:R-:W-:Y:S06]  /*cd20*/  BRA `(.L_x_722) ;  /* 0xffffffc8008c7947 */ /* 0x000fec000383ffff */
.L_x_723:
        /* <DEDUP_REMOVED lines=13> */
.L_x_748:


//--------------------- .text._ZN6thrust24THRUST_300001_SM_1000_NS8cuda_cub4core6detail13_kernel_agentINS1_15__reduce_by_key9InitAgentIN3cub18CUB_300001_SM_100024ReduceByKeyScanTileStateIiiLb1EEEiPiEEJSA_iSB_EEEvDpT0_ --------------------------
	.section	.text._ZN6thrust24THRUST_300001_SM_1000_NS8cuda_cub4core6detail13_kernel_agentINS1_15__reduce_by_key9InitAgentIN3cub18CUB_300001_SM_100024ReduceByKeyScanTileStateIiiLb1EEEiPiEEJSA_iSB_EEEvDpT0_,"ax",@progbits
	.align	128
        .global         _ZN6thrust24THRUST_300001_SM_1000_NS8cuda_cub4core6detail13_kernel_agentINS1_15__reduce_by_key9InitAgentIN3cub18CUB_300001_SM_100024ReduceByKeyScanTileStateIiiLb1EEEiPiEEJSA_iSB_EEEvDpT0_
        .type           _ZN6thrust24THRUST_300001_SM_1000_NS8cuda_cub4core6detail13_kernel_agentINS1_15__reduce_by_key9InitAgentIN3cub18CUB_300001_SM_100024ReduceByKeyScanTileStateIiiLb1EEEiPiEEJSA_iSB_EEEvDpT0_,@function
        .size           _ZN6thrust24THRUST_300001_SM_1000_NS8cuda_cub4core6detail13_kernel_agentINS1_15__reduce_by_key9InitAgentIN3cub18CUB_300001_SM_100024ReduceByKeyScanTileStateIiiLb1EEEiPiEEJSA_iSB_EEEvDpT0_,(.L_x_749 - _ZN6thrust24THRUST_300001_SM_1000_NS8cuda_cub4core6detail13_kernel_agentINS1_15__reduce_by_key9InitAgentIN3cub18CUB_300001_SM_100024ReduceByKeyScanTileStateIiiLb1EEEiPiEEJSA_iSB_EEEvDpT0_)
        .other          _ZN6thrust24THRUST_300001_SM_1000_NS8cuda_cub4core6detail13_kernel_agentINS1_15__reduce_by_key9InitAgentIN3cub18CUB_300001_SM_100024ReduceByKeyScanTileStateIiiLb1EEEiPiEEJSA_iSB_EEEvDpT0_,@"STO_CUDA_ENTRY STV_DEFAULT"
_ZN6thrust24THRUST_300001_SM_1000_NS8cuda_cub4core6detail13_kernel_agentINS1_15__reduce_by_key9InitAgentIN3cub18CUB_300001_SM_100024ReduceByKeyScanTileStateIiiLb1EEEiPiEEJSA_iSB_EEEvDpT0_:
.text._ZN6thrust24THRUST_300001_SM_1000_NS8cuda_cub4core6detail13_kernel_agentINS1_15__reduce_by_key9InitAgentIN3cub18CUB_300001_SM_100024ReduceByKeyScanTileStateIiiLb1EEEiPiEEJSA_iSB_EEEvDpT0_:
        /* <DEDUP_REMOVED lines=22> */
[----:B0-----:R-:W-:Y:S01]  /*0160*/  STG.E desc[UR4][R2.64], RZ ;  /* 0x000000ff02007986 */ /* 0x001fe2000c101904 */
[----:B------:R-:W-:Y:S05]  /*0170*/  EXIT ;  /* 0x000000000000794d */ /* 0x000fea0003800000 */
.L_x_724:
        /* <DEDUP_REMOVED lines=16> */
.L_x_749:


//--------------------- .text._Z3setiPKiS0_Pi     --------------------------
	.section	.text._Z3setiPKiS0_Pi,"ax",@progbits
	.align	128
.text._Z3setiPKiS0_Pi:
        .type           _Z3setiPKiS0_Pi,@function
        .size           _Z3setiPKiS0_Pi,(.L_x_737 - _Z3setiPKiS0_Pi)
        .other          _Z3setiPKiS0_Pi,@"STO_CUDA_ENTRY STV_DEFAULT"
_Z3setiPKiS0_Pi:
[----:B------:R-:W-:Y:S01]  /*0000*/  LDC R1, c[0x0][0x37c] ;  /* 0x0000df00ff017b82 */ /* 0x000fe20000000800 */
[----:B------:R-:W0:Y:S01]  /*0010*/  S2R R3, SR_CTAID.X ;  /* 0x0000000000037919 */ /* 0x000e220000002500 */
[----:B------:R-:W1:Y:S06]  /*0020*/  LDCU UR4, c[0x0][0x370] ;  /* 0x00006e00ff0477ac */ /* 0x000e6c0008000800 */
[----:B------:R-:W1:Y:S01]  /*0030*/  LDC R0, c[0x0][0x360] ;  /* 0x0000d800ff007b82 */ /* 0x000e620000000800 */
[----:B------:R-:W0:Y:S01]  /*0040*/  S2R R2, SR_TID.X ;  /* 0x0000000000027919 */ /* 0x000e220000002100 */
[----:B------:R-:W2:Y:S01]  /*0050*/  LDCU UR6, c[0x0][0x380] ;  /* 0x00007000ff0677ac */ /* 0x000ea20008000800 */
[----:B-1----:R-:W-:-:S02]  /*0060*/  IMAD R0, R0, UR4, RZ ;  /* 0x0000000400007c24 */ /* 0x002fc4000f8e02ff */
[----:B0-----:R-:W-:-:S05]  /*0070*/  IMAD R3, R3, UR4, R2 ;  /* 0x0000000403037c24 */ /* 0x001fca000f8e0202 */
[----:B--2---:R-:W-:-:S13]  /*0080*/  ISETP.GE.AND P0, PT, R3, UR6, PT ;  /* 0x0000000603007c0c */ /* 0x004fda000bf06270 */
[----:B------:R-:W-:Y:S05]  /*0090*/  @P0 EXIT ;  /* 0x000000000000094d */ /* 0x000fea0003800000 */
[----:B------:R-:W0:Y:S01]  /*00a0*/  I2F.U32.RP R8, R0 ;  /* 0x0000000000087306 */ /* 0x000e220000209000 */
[C---:B------:R-:W-:Y:S01]  /*00b0*/  IMAD.IADD R2, R0.reuse, 0x1, R3 ;  /* 0x0000000100027824 */ /* 0x040fe200078e0203 */
[----:B------:R-:W-:Y:S01]  /*00c0*/  IADD3 R9, PT, PT, RZ, -R0, RZ ;  /* 0x80000000ff097210 */ /* 0x000fe20007ffe0ff */
[----:B------:R-:W1:Y:S01]  /*00d0*/  LDCU.64 UR4, c[0x0][0x358] ;  /* 0x00006b00ff0477ac */ /* 0x000e620008000a00 */
[----:B------:R-:W-:Y:S01]  /*00e0*/  ISETP.NE.U32.AND P2, PT, R0, RZ, PT ;  /* 0x000000ff0000720c */ /* 0x000fe20003f45070 */
[----:B------:R-:W-:Y:S01]  /*00f0*/  BSSY.RECONVERGENT B0, `(.L_x_725) ;  /* 0x0000029000007945 */ /* 0x000fe20003800200 */
[C---:B------:R-:W-:Y:S02]  /*0100*/  ISETP.GE.AND P0, PT, R2.reuse, UR6, PT ;  /* 0x0000000602007c0c */ /* 0x040fe4000bf06270 */
[----:B------:R-:W-:Y:S02]  /*0110*/  VIMNMX R7, PT, PT, R2, UR6, !PT ;  /* 0x0000000602077c48 */ /* 0x000fe4000ffe0100 */
[----:B------:R-:W-:-:S04]  /*0120*/  SEL R6, RZ, 0x1, P0 ;  /* 0x00000001ff067807 */ /* 0x000fc80000000000 */
[----:B------:R-:W-:Y:S01]  /*0130*/  IADD3 R7, PT, PT, R7, -R2, -R6 ;  /* 0x8000000207077210 */ /* 0x000fe20007ffe806 */
[----:B0-----:R-:W0:Y:S02]  /*0140*/  MUFU.RCP R8, R8 ;  /* 0x0000000800087308 */ /* 0x001e240000001000 */
[----:B0-----:R-:W-:-:S06]  /*0150*/  IADD3 R4, PT, PT, R8, 0xffffffe, RZ ;  /* 0x0ffffffe08047810 */ /* 0x001fcc0007ffe0ff */
[----:B------:R0:W2:Y:S02]  /*0160*/  F2I.FTZ.U32.TRUNC.NTZ R5, R4 ;  /* 0x0000000400057305 */ /* 0x0000a4000021f000 */
[----:B0-----:R-:W-:Y:S02]  /*0170*/  HFMA2 R4, -RZ, RZ, 0, 0 ;  /* 0x00000000ff047431 */ /* 0x001fe400000001ff */
[----:B--2---:R-:W-:-:S04]  /*0180*/  IMAD R9, R9, R5, RZ ;  /* 0x0000000509097224 */ /* 0x004fc800078e02ff */
[----:B------:R-:W-:-:S06]  /*0190*/  IMAD.HI.U32 R8, R5, R9, R4 ;  /* 0x0000000905087227 */ /* 0x000fcc00078e0004 */
[----:B------:R-:W-:-:S05]  /*01a0*/  IMAD.HI.U32 R5, R8, R7, RZ ;  /* 0x0000000708057227 */ /* 0x000fca00078e00ff */
[----:B------:R-:W-:-:S05]  /*01b0*/  IADD3 R2, PT, PT, -R5, RZ, RZ ;  /* 0x000000ff05027210 */ /* 0x000fca0007ffe1ff */
[----:B------:R-:W-:-:S05]  /*01c0*/  IMAD R7, R0, R2, R7 ;  /* 0x0000000200077224 */ /* 0x000fca00078e0207 */
[----:B------:R-:W-:-:S13]  /*01d0*/  ISETP.GE.U32.AND P0, PT, R7, R0, PT ;  /* 0x000000000700720c */ /* 0x000fda0003f06070 */
[----:B------:R-:W-:Y:S01]  /*01e0*/  @P0 IMAD.IADD R7, R7, 0x1, -R0 ;  /* 0x0000000107070824 */ /* 0x000fe200078e0a00 */
[----:B------:R-:W-:-:S04]  /*01f0*/  @P0 IADD3 R5, PT, PT, R5, 0x1, RZ ;  /* 0x0000000105050810 */ /* 0x000fc80007ffe0ff */
[----:B------:R-:W-:-:S13]  /*0200*/  ISETP.GE.U32.AND P1, PT, R7, R0, PT ;  /* 0x000000000700720c */ /* 0x000fda0003f26070 */
[----:B------:R-:W-:Y:S02]  /*0210*/  @P1 IADD3 R5, PT, PT, R5, 0x1, RZ ;  /* 0x0000000105051810 */ /* 0x000fe40007ffe0ff */
[----:B------:R-:W-:-:S05]  /*0220*/  @!P2 LOP3.LUT R5, RZ, R0, RZ, 0x33, !PT ;  /* 0x00000000ff05a212 */ /* 0x000fca00078e33ff */
[----:B------:R-:W-:-:S05]  /*0230*/  IMAD.IADD R2, R6, 0x1, R5 ;  /* 0x0000000106027824 */ /* 0x000fca00078e0205 */
[C---:B------:R-:W-:Y:S02]  /*0240*/  LOP3.LUT R4, R2.reuse, 0x3, RZ, 0xc0, !PT ;  /* 0x0000000302047812 */ /* 0x040fe400078ec0ff */
[----:B------:R-:W-:Y:S02]  /*0250*/  ISETP.GE.U32.AND P1, PT, R2, 0x3, PT ;  /* 0x000000030200780c */ /* 0x000fe40003f26070 */
[----:B------:R-:W-:-:S13]  /*0260*/  ISETP.NE.AND P0, PT, R4, 0x3, PT ;  /* 0x000000030400780c */ /* 0x000fda0003f05270 */
[----:B-1----:R-:W-:Y:S05]  /*0270*/  @!P0 BRA `(.L_x_726) ;  /* 0x0000000000408947 */ /* 0x002fea0003800000 */
[----:B------:R-:W0:Y:S01]  /*0280*/  LDC.64 R10, c[0x0][0x388] ;  /* 0x0000e200ff0a7b82 */ /* 0x000e220000000a00 */
[----:B------:R-:W-:-:S04]  /*0290*/  IADD3 R2, PT, PT, R2, 0x1, RZ ;  /* 0x0000000102027810 */ /* 0x000fc80007ffe0ff */
[----:B------:R-:W-:-:S03]  /*02a0*/  LOP3.LUT R2, R2, 0x3, RZ, 0xc0, !PT ;  /* 0x0000000302027812 */ /* 0x000fc600078ec0ff */
[----:B------:R-:W1:Y:S01]  /*02b0*/  LDC.64 R12, c[0x0][0x390] ;  /* 0x0000e400ff0c7b82 */ /* 0x000e620000000a00 */
[----:B------:R-:W-:-:S07]  /*02c0*/  IADD3 R2, PT, PT, -R2, RZ, RZ ;  /* 0x000000ff02027210 */ /* 0x000fce0007ffe1ff */
[----:B------:R-:W2:Y:S02]  /*02d0*/  LDC.64 R14, c[0x0][0x398] ;  /* 0x0000e600ff0e7b82 */ /* 0x000ea40000000a00 */
.L_x_727:
[----:B0-----:R-:W-:-:S04]  /*02e0*/  IMAD.WIDE R4, R3, 0x4, R10 ;  /* 0x0000000403047825 */ /* 0x001fc800078e020a */
[----:B-1-3--:R-:W-:Y:S02]  /*02f0*/  IMAD.WIDE R6, R3, 0x4, R12 ;  /* 0x0000000403067825 */ /* 0x00afe400078e020c */
[----:B------:R-:W2:Y:S04]  /*0300*/  LDG.E R5, desc[UR4][R4.64] ;  /* 0x0000000404057981 */ /* 0x000ea8000c1e1900 */
[----:B------:R-:W3:Y:S01]  /*0310*/  LDG.E R7, desc[UR4][R6.64] ;  /* 0x0000000406077981 */ /* 0x000ee2000c1e1900 */
[----:B------:R-:W-:Y:S01]  /*0320*/  VIADD R2, R2, 0x1 ;  /* 0x0000000102027836 */ /* 0x000fe20000000000 */
[----:B------:R-:W-:-:S04]  /*0330*/  IADD3 R3, PT, PT, R0, R3, RZ ;  /* 0x0000000300037210 */ /* 0x000fc80007ffe0ff */
[----:B------:R-:W-:Y:S01]  /*0340*/  ISETP.NE.AND P0, PT, R2, RZ, PT ;  /* 0x000000ff0200720c */ /* 0x000fe20003f05270 */
[----:B--2---:R-:W-:-:S05]  /*0350*/  IMAD.WIDE R8, R5, 0x4, R14 ;  /* 0x0000000405087825 */ /* 0x004fca00078e020e */
[----:B---3--:R3:W-:Y:S07]  /*0360*/  STG.E desc[UR4][R8.64], R7 ;  /* 0x0000000708007986 */ /* 0x0087ee000c101904 */
[----:B------:R-:W-:Y:S05]  /*0370*/  @P0 BRA `(.L_x_727) ;  /* 0xfffffffc00d80947 */ /* 0x000fea000383ffff */
.L_x_726:
[----:B------:R-:W-:Y:S05]  /*0380*/  BSYNC.RECONVERGENT B0 ;  /* 0x0000000000007941 */ /* 0x000fea0003800200 */
.L_x_725:
[----:B------:R-:W-:Y:S05]  /*0390*/  @!P1 EXIT ;  /* 0x000000000000994d */ /* 0x000fea0003800000 */
.L_x_728:
[----:B-1-3--:R-:W0:Y:S08]  /*03a0*/  LDC.64 R6, c[0x0][0x388] ;  /* 0x0000e200ff067b82 */ /* 0x00ae300000000a00 */
[----:B------:R-:W1:Y:S01]  /*03b0*/  LDC.64 R4, c[0x0][0x390] ;  /* 0x0000e400ff047b82 */ /* 0x000e620000000a00 */
[----:B0-----:R-:W-:-:S05]  /*03c0*/  IMAD.WIDE R14, R3, 0x4, R6 ;  /* 0x00000004030e7825 */ /* 0x001fca00078e0206 */
[----:B------:R-:W2:Y:S01]  /*03d0*/  LDG.E R7, desc[UR4][R14.64] ;  /* 0x000000040e077981 */ /* 0x000ea2000c1e1900 */
[----:B-1----:R-:W-:Y:S02]  /*03e0*/  IMAD.WIDE R18, R3, 0x4, R4 ;  /* 0x0000000403127825 */ /* 0x002fe400078e0204 */
[----:B------:R-:W2:Y:S03]  /*03f0*/  LDC.64 R4, c[0x0][0x398] ;  /* 0x0000e600ff047b82 */ /* 0x000ea60000000a00 */
[----:B------:R-:W3:Y:S01]  /*0400*/  LDG.E R23, desc[UR4][R18.64] ;  /* 0x0000000412177981 */ /* 0x000ee2000c1e1900 */
[----:B------:R-:W-:-:S04]  /*0410*/  IMAD.WIDE R10, R0, 0x4, R14 ;  /* 0x00000004000a7825 */ /* 0x000fc800078e020e */
[----:B------:R-:W-:-:S04]  /*0420*/  IMAD.WIDE R8, R0, 0x4, R18 ;  /* 0x0000000400087825 */ /* 0x000fc800078e0212 */
[----:B--2---:R-:W-:-:S05]  /*0430*/  IMAD.WIDE R6, R7, 0x4, R4 ;  /* 0x0000000407067825 */ /* 0x004fca00078e0204 */
[----:B---3--:R0:W-:Y:S04]  /*0440*/  STG.E desc[UR4][R6.64], R23 ;  /* 0x0000001706007986 */ /* 0x0081e8000c101904 */
[----:B------:R-:W2:Y:S04]  /*0450*/  LDG.E R13, desc[UR4][R10.64] ;  /* 0x000000040a0d7981 */ /* 0x000ea8000c1e1900 */
        /* <DEDUP_REMOVED lines=8> */
[----:B0-----:R-:W-:-:S04]  /*04e0*/  IMAD.WIDE R6, R0, 0x4, R14 ;  /* 0x0000000400067825 */ /* 0x001fc800078e020e */
[----:B--2---:R-:W-:-:S05]  /*04f0*/  IMAD.WIDE R18, R19, 0x4, R4 ;  /* 0x0000000413127825 */ /* 0x004fca00078e0204 */
[----:B---3--:R1:W-:Y:S04]  /*0500*/  STG.E desc[UR4][R18.64], R27 ;  /* 0x0000001b12007986 */ /* 0x0083e8000c101904 */
[----:B------:R-:W2:Y:S04]  /*0510*/  LDG.E R21, desc[UR4][R20.64] ;  /* 0x0000000414157981 */ /* 0x000ea8000c1e1900 */
[----:B------:R-:W3:Y:S01]  /*0520*/  LDG.E R7, desc[UR4][R6.64] ;  /* 0x0000000406077981 */ /* 0x000ee2000c1e1900 */
[----:B------:R-:W-:-:S04]  /*0530*/  LEA R3, R0, R3, 0x2 ;  /* 0x0000000300037211 */ /* 0x000fc800078e10ff */
[----:B------:R-:W-:Y:S01]  /*0540*/  ISETP.GE.AND P0, PT, R3, UR6, PT ;  /* 0x0000000603007c0c */ /* 0x000fe2000bf06270 */
[----:B--2---:R-:W-:-:S05]  /*0550*/  IMAD.WIDE R4, R21, 0x4, R4 ;  /* 0x0000000415047825 */ /* 0x004fca00078e0204 */
[----:B---3--:R1:W-:Y:S07]  /*0560*/  STG.E desc[UR4][R4.64], R7 ;  /* 0x0000000704007986 */ /* 0x0083ee000c101904 */
[----:B------:R-:W-:Y:S05]  /*0570*/  @!P0 BRA `(.L_x_728) ;  /* 0xfffffffc00888947 */ /* 0x000fea000383ffff */
[----:B------:R-:W-:Y:S05]  /*0580*/  EXIT ;  /* 0x000000000000794d */ /* 0x000fea0003800000 */
.L_x_729:
        /* <DEDUP_REMOVED lines=15> */
.L_x_737:


//--------------------- .text._Z7collectiPK3RefPiS2_ --------------------------
	.section	.text._Z7collectiPK3RefPiS2_,"ax",@progbits
	.align	128
.text._Z7collectiPK3RefPiS2_:
        .type           _Z7collectiPK3RefPiS2_,@function
        .size           _Z7collectiPK3RefPiS2_,(.L_x_738 - _Z7collectiPK3RefPiS2_)
        .other          _Z7collectiPK3RefPiS2_,@"STO_CUDA_ENTRY STV_DEFAULT"
_Z7collectiPK3RefPiS2_:
[----:B------:R-:W-:Y:S01]  /*0000*/  LDC R1, c[0x0][0x37c] ;  /* 0x0000df00ff017b82 */ /* 0x000fe20000000800 */
[----:B------:R-:W0:Y:S01]  /*0010*/  S2R R9, SR_CTAID.X ;  /* 0x0000000000097919 */ /* 0x000e220000002500 */
[----:B------:R-:W1:Y:S01]  /*0020*/  LDCU UR4, c[0x0][0x380] ;  /* 0x00007000ff0477ac */ /* 0x000e620008000800 */
[----:B------:R-:W0:Y:S01]  /*0030*/  S2R R2, SR_TID.X ;  /* 0x0000000000027919 */ /* 0x000e220000002100 */
[----:B------:R-:W2:Y:S04]  /*0040*/  LDCU UR5, c[0x0][0x370] ;  /* 0x00006e00ff0577ac */ /* 0x000ea80008000800 */
[----:B------:R-:W2:Y:S01]  /*0050*/  LDC R0, c[0x0][0x360] ;  /* 0x0000d800ff007b82 */ /* 0x000ea20000000800 */
[----:B-1----:R-:W-:Y:S01]  /*0060*/  UIMAD UR4, UR4, 0x90, URZ ;  /* 0x00000090040478a4 */ /* 0x002fe2000f8e02ff */
[----:B--2---:R-:W-:-:S02]  /*0070*/  IMAD R0, R0, UR5, RZ ;  /* 0x0000000500007c24 */ /* 0x004fc4000f8e02ff */
[----:B0-----:R-:W-:-:S05]  /*0080*/  IMAD R9, R9, UR5, R2 ;  /* 0x0000000509097c24 */ /* 0x001fca000f8e0202 */
[----:B------:R-:W-:-:S13]  /*0090*/  ISETP.GE.AND P0, PT, R9, UR4, PT ;  /* 0x0000000409007c0c */ /* 0x000fda000bf06270 */
[----:B------:R-:W-:Y:S05]  /*00a0*/  @P0 EXIT ;  /* 0x000000000000094d */ /* 0x000fea0003800000 */
[----:B------:R-:W0:Y:S01]  /*00b0*/  I2F.U32.RP R6, R0 ;  /* 0x0000000000067306 */ /* 0x000e220000209000 */
[----:B------:R-:W-:Y:S01]  /*00c0*/  IADD3 R4, PT, PT, R0, R9, RZ ;  /* 0x0000000900047210 */ /* 0x000fe20007ffe0ff */
[----:B------:R-:W1:Y:S01]  /*00d0*/  LDCU.64 UR6, c[0x0][0x358] ;  /* 0x00006b00ff0677ac */ /* 0x000e620008000a00 */
[----:B------:R-:W-:Y:S01]  /*00e0*/  IADD3 R7, PT, PT, RZ, -R0, RZ ;  /* 0x80000000ff077210 */ /* 0x000fe20007ffe0ff */
[----:B------:R-:W-:Y:S01]  /*00f0*/  BSSY.RECONVERGENT B0, `(.L_x_730) ;  /* 0x0000033000007945 */ /* 0x000fe20003800200 */
[C---:B------:R-:W-:Y:S02]  /*0100*/  ISETP.GE.AND P0, PT, R4.reuse, UR4, PT ;  /* 0x0000000404007c0c */ /* 0x040fe4000bf06270 */
[----:B------:R-:W-:Y:S02]  /*0110*/  VIMNMX R5, PT, PT, R4, UR4, !PT ;  /* 0x0000000404057c48 */ /* 0x000fe4000ffe0100 */
[----:B------:R-:W-:Y:S02]  /*0120*/  SEL R8, RZ, 0x1, P0 ;  /* 0x00000001ff087807 */ /* 0x000fe40000000000 */
[----:B------:R-:W-:-:S02]  /*0130*/  ISETP.NE.U32.AND P2, PT, R0, RZ, PT ;  /* 0x000000ff0000720c */ /* 0x000fc40003f45070 */
[----:B------:R-:W-:Y:S01]  /*0140*/  IADD3 R5, PT, PT, R5, -R4, -R8 ;  /* 0x8000000405057210 */ /* 0x000fe20007ffe808 */
[----:B0-----:R-:W0:Y:S02]  /*0150*/  MUFU.RCP R6, R6 ;  /* 0x0000000600067308 */ /* 0x001e240000001000 */
[----:B0-----:R-:W-:-:S06]  /*0160*/  IADD3 R2, PT, PT, R6, 0xffffffe, RZ ;  /* 0x0ffffffe06027810 */ /* 0x001fcc0007ffe0ff */
[----:B------:R0:W2:Y:S02]  /*0170*/  F2I.FTZ.U32.TRUNC.NTZ R3, R2 ;  /* 0x0000000200037305 */ /* 0x0000a4000021f000 */
[----:B0-----:R-:W-:Y:S02]  /*0180*/  IMAD.MOV.U32 R2, RZ, RZ, RZ ;  /* 0x000000ffff027224 */ /* 0x001fe400078e00ff */
[----:B--2---:R-:W-:-:S04]  /*0190*/  IMAD R7, R7, R3, RZ ;  /* 0x0000000307077224 */ /* 0x004fc800078e02ff */
[----:B------:R-:W-:-:S06]  /*01a0*/  IMAD.HI.U32 R6, R3, R7, R2 ;  /* 0x0000000703067227 */ /* 0x000fcc00078e0002 */
[----:B------:R-:W-:Y:S02]  /*01b0*/  IMAD.HI.U32 R11, R6, R5, RZ ;  /* 0x00000005060b7227 */ /* 0x000fe400078e00ff */
[----:B------:R-:W0:Y:S03]  /*01c0*/  LDC.64 R6, c[0x0][0x398] ;  /* 0x0000e600ff067b82 */ /* 0x000e260000000a00 */
[----:B------:R-:W-:-:S05]  /*01d0*/  IADD3 R2, PT, PT, -R11, RZ, RZ ;  /* 0x000000ff0b027210 */ /* 0x000fca0007ffe1ff */
[----:B------:R-:W-:Y:S02]  /*01e0*/  IMAD R5, R0, R2, R5 ;  /* 0x0000000200057224 */ /* 0x000fe400078e0205 */
[----:B------:R-:W2:Y:S03]  /*01f0*/  LDC.64 R2, c[0x0][0x388] ;  /* 0x0000e200ff027b82 */ /* 0x000ea60000000a00 */
[----:B------:R-:W-:-:S13]  /*0200*/  ISETP.GE.U32.AND P0, PT, R5, R0, PT ;  /* 0x000000000500720c */ /* 0x000fda0003f06070 */
[----:B------:R-:W-:Y:S02]  /*0210*/  @P0 IADD3 R5, PT, PT, -R0, R5, RZ ;  /* 0x0000000500050210 */ /* 0x000fe40007ffe1ff */
[----:B------:R-:W-:Y:S02]  /*0220*/  @P0 IADD3 R11, PT, PT, R11, 0x1, RZ ;  /* 0x000000010b0b0810 */ /* 0x000fe40007ffe0ff */
[-C--:B------:R-:W-:Y:S02]  /*0230*/  ISETP.GE.U32.AND P1, PT, R5, R0.reuse, PT ;  /* 0x000000000500720c */ /* 0x080fe40003f26070 */
[----:B------:R-:W3:Y:S11]  /*0240*/  LDC.64 R4, c[0x0][0x390] ;  /* 0x0000e400ff047b82 */ /* 0x000ef60000000a00 */
[----:B------:R-:W-:Y:S01]  /*0250*/  @P1 VIADD R11, R11, 0x1 ;  /* 0x000000010b0b1836 */ /* 0x000fe20000000000 */
[----:B------:R-:W-:-:S04]  /*0260*/  @!P2 LOP3.LUT R11, RZ, R0, RZ, 0x33, !PT ;  /* 0x00000000ff0ba212 */ /* 0x000fc800078e33ff */
[----:B------:R-:W-:-:S04]  /*0270*/  IADD3 R8, PT, PT, R8, R11, RZ ;  /* 0x0000000b08087210 */ /* 0x000fc80007ffe0ff */
[C---:B------:R-:W-:Y:S02]  /*0280*/  LOP3.LUT R10, R8.reuse, 0x3, RZ, 0xc0, !PT ;  /* 0x00000003080a7812 */ /* 0x040fe400078ec0ff */
[----:B------:R-:W-:Y:S02]  /*0290*/  ISETP.GE.U32.AND P1, PT, R8, 0x3, PT ;  /* 0x000000030800780c */ /* 0x000fe40003f26070 */
[----:B------:R-:W-:-:S13]  /*02a0*/  ISETP.NE.AND P0, PT, R10, 0x3, PT ;  /* 0x000000030a00780c */ /* 0x000fda0003f05270 */
[----:B012---:R-:W-:Y:S05]  /*02b0*/  @!P0 BRA `(.L_x_731) ;  /* 0x0000000000588947 */ /* 0x007fea0003800000 */
[----:B------:R-:W0:Y:S01]  /*02c0*/  LDC.64 R14, c[0x0][0x388] ;  /* 0x0000e200ff0e7b82 */ /* 0x000e220000000a00 */
[----:B------:R-:W-:-:S04]  /*02d0*/  IADD3 R8, PT, PT, R8, 0x1, RZ ;  /* 0x0000000108087810 */ /* 0x000fc80007ffe0ff */
[----:B------:R-:W-:-:S03]  /*02e0*/  LOP3.LUT R8, R8, 0x3, RZ, 0xc0, !PT ;  /* 0x0000000308087812 */ /* 0x000fc600078ec0ff */
[----:B------:R-:W1:Y:S01]  /*02f0*/  LDC.64 R12, c[0x0][0x390] ;  /* 0x0000e400ff0c7b82 */ /* 0x000e620000000a00 */
[----:B------:R-:W-:-:S07]  /*0300*/  IADD3 R8, PT, PT, -R8, RZ, RZ ;  /* 0x000000ff08087210 */ /* 0x000fce0007ffe1ff */
[----:B------:R-:W2:Y:S02]  /*0310*/  LDC.64 R10, c[0x0][0x398] ;  /* 0x0000e600ff0a7b82 */ /* 0x000ea40000000a00 */
.L_x_732:
[----:B----4-:R-:W-:-:S05]  /*0320*/  IMAD.HI R16, R9, 0x38e38e39, RZ ;  /* 0x38e38e3909107827 */ /* 0x010fca00078e02ff */
[----:B------:R-:W-:-:S04]  /*0330*/  SHF.R.U32.HI R17, RZ, 0x1f, R16 ;  /* 0x0000001fff117819 */ /* 0x000fc80000011610 */
[----:B------:R-:W-:-:S05]  /*0340*/  LEA.HI.SX32 R18, R16, R17, 0x1b ;  /* 0x0000001110127211 */ /* 0x000fca00078fdaff */
[----:B0-----:R-:W-:-:S04]  /*0350*/  IMAD.WIDE R16, R18, 0x240, R14 ;  /* 0x0000024012107825 */ /* 0x001fc800078e020e */
[----:B------:R-:W-:-:S04]  /*0360*/  IMAD R21, R18, -0x90, R9 ;  /* 0xffffff7012157824 */ /* 0x000fc800078e0209 */
[----:B------:R-:W-:-:S06]  /*0370*/  IMAD.WIDE R20, R21, 0x4, R16 ;  /* 0x0000000415147825 */ /* 0x000fcc00078e0210 */
[----:B------:R-:W4:Y:S01]  /*0380*/  LDG.E R21, desc[UR6][R20.64] ;  /* 0x0000000614157981 */ /* 0x000f22000c1e1900 */
[----:B-1----:R-:W-:Y:S01]  /*0390*/  IMAD.WIDE R18, R9, 0x4, R12 ;  /* 0x0000000409127825 */ /* 0x002fe200078e020c */
[----:B------:R-:W-:-:S03]  /*03a0*/  IADD3 R8, PT, PT, R8, 0x1, RZ ;  /* 0x0000000108087810 */ /* 0x000fc60007ffe0ff */
[----:B------:R-:W-:Y:S01]  /*03b0*/  IMAD.MOV.U32 R23, RZ, RZ, 0x1 ;  /* 0x00000001ff177424 */ /* 0x000fe200078e00ff */
[----:B------:R-:W-:Y:S01]  /*03c0*/  ISETP.NE.AND P0, PT, R8, RZ, PT ;  /* 0x000000ff0800720c */ /* 0x000fe20003f05270 */
[----:B--2---:R-:W-:Y:S01]  /*03d0*/  IMAD.WIDE R16, R9, 0x4, R10 ;  /* 0x0000000409107825 */ /* 0x004fe200078e020a */
[----:B------:R-:W-:Y:S01]  /*03e0*/  IADD3 R9, PT, PT, R0, R9, RZ ;  /* 0x0000000900097210 */ /* 0x000fe20007ffe0ff */
[----:B----4-:R4:W-:Y:S04]  /*03f0*/  STG.E desc[UR6][R18.64], R21 ;  /* 0x0000001512007986 */ /* 0x0109e8000c101906 */
[----:B------:R4:W-:Y:S06]  /*0400*/  STG.E desc[UR6][R16.64], R23 ;  /* 0x0000001710007986 */ /* 0x0009ec000c101906 */
[----:B------:R-:W-:Y:S05]  /*0410*/  @P0 BRA `(.L_x_732) ;  /* 0xfffffffc00c00947 */ /* 0x000fea000383ffff */
.L_x_731:
[----:B------:R-:W-:Y:S05]  /*0420*/  BSYNC.RECONVERGENT B0 ;  /* 0x0000000000007941 */ /* 0x000fea0003800200 */
.L_x_730:
[----:B------:R-:W-:Y:S05]  /*0430*/  @!P1 EXIT ;  /* 0x000000000000994d */ /* 0x000fea0003800000 */
.L_x_733:
[----:B0-----:R-:W-:-:S05]  /*0440*/  IMAD.HI R8, R9, 0x38e38e39, RZ ;  /* 0x38e38e3909087827 */ /* 0x001fca00078e02ff */
[----:B------:R-:W-:-:S04]  /*0450*/  SHF.R.U32.HI R11, RZ, 0x1f, R8 ;  /* 0x0000001fff0b7819 */ /* 0x000fc80000011608 */
[----:B------:R-:W-:-:S05]  /*0460*/  LEA.HI.SX32 R8, R8, R11, 0x1b ;  /* 0x0000000b08087211 */ /* 0x000fca00078fdaff */
[----:B------:R-:W-:-:S04]  /*0470*/  IMAD.WIDE R10, R8, 0x240, R2 ;  /* 0x00000240080a7825 */ /* 0x000fc800078e0202 */
[----:B----4-:R-:W-:-:S04]  /*0480*/  IMAD R17, R8, -0x90, R9 ;  /* 0xffffff7008117824 */ /* 0x010fc800078e0209 */
[----:B------:R-:W-:-:S05]  /*0490*/  IMAD.WIDE R16, R17, 0x4, R10 ;  /* 0x0000000411107825 */ /* 0x000fca00078e020a */
[----:B------:R-:W2:Y:S01]  /*04a0*/  LDG.E R23, desc[UR6][R16.64] ;  /* 0x0000000610177981 */ /* 0x000ea2000c1e1900 */
[----:B------:R-:W-:Y:S01]  /*04b0*/  IADD3 R20, PT, PT, R0, R9, RZ ;  /* 0x0000000900147210 */ /* 0x000fe20007ffe0ff */
[----:B---3--:R-:W-:-:S04]  /*04c0*/  IMAD.WIDE R12, R9, 0x4, R4 ;  /* 0x00000004090c7825 */ /* 0x008fc800078e0204 */
[----:B------:R-:W-:-:S05]  /*04d0*/  IMAD.HI R8, R20, 0x38e38e39, RZ ;  /* 0x38e38e3914087827 */ /* 0x000fca00078e02ff */
[----:B------:R-:W-:-:S04]  /*04e0*/  SHF.R.U32.HI R11, RZ, 0x1f, R8 ;  /* 0x0000001fff0b7819 */ /* 0x000fc80000011608 */
[----:B------:R-:W-:Y:S01]  /*04f0*/  LEA.HI.SX32 R11, R8, R11, 0x1b ;  /* 0x0000000b080b7211 */ /* 0x000fe200078fdaff */
[----:B------:R-:W-:-:S04]  /*0500*/  IMAD.MOV.U32 R8, RZ, RZ, 0x1 ;  /* 0x00000001ff087424 */ /* 0x000fc800078e00ff */
[----:B------:R-:W-:-:S04]  /*0510*/  IMAD.WIDE R14, R11, 0x240, R2 ;  /* 0x000002400b0e7825 */ /* 0x000fc800078e0202 */
[----:B------:R-:W-:Y:S02]  /*0520*/  IMAD R19, R11, -0x90, R20 ;  /* 0xffffff700b137824 */ /* 0x000fe400078e0214 */
[----:B------:R-:W-:-:S04]  /*0530*/  IMAD.WIDE R10, R9, 0x4, R6 ;  /* 0x00000004090a7825 */ /* 0x000fc800078e0206 */
[----:B------:R-:W-:Y:S01]  /*0540*/  IMAD.WIDE R18, R19, 0x4, R14 ;  /* 0x0000000413127825 */ /* 0x000fe200078e020e */
[----:B--2---:R0:W-:Y:S04]  /*0550*/  STG.E desc[UR6][R12.64], R23 ;  /* 0x000000170c007986 */ /* 0x0041e8000c101906 */
[----:B------:R1:W-:Y:S04]  /*0560*/  STG.E desc[UR6][R10.64], R8 ;  /* 0x000000080a007986 */ /* 0x0003e8000c101906 */
[----:B------:R-:W2:Y:S01]  /*0570*/  LDG.E R25, desc[UR6][R18.64] ;  /* 0x0000000612197981 */ /* 0x000ea2000c1e1900 */
[C---:B------:R-:W-:Y:S01]  /*0580*/  IADD3 R9, PT, PT, R0.reuse, R20, RZ ;  /* 0x0000001400097210 */ /* 0x040fe20007ffe0ff */
[----:B------:R-:W-:-:S04]  /*0590*/  IMAD.WIDE R16, R0, 0x4, R10 ;  /* 0x0000000400107825 */ /* 0x000fc800078e020a */
[----:B------:R-:W-:-:S05]  /*05a0*/  IMAD.HI R14, R9, 0x38e38e39, RZ ;  /* 0x38e38e39090e7827 */ /* 0x000fca00078e02ff */
[----:B------:R-:W-:-:S04]  /*05b0*/  SHF.R.U32.HI R15, RZ, 0x1f, R14 ;  /* 0x0000001fff0f7819 */ /* 0x000fc8000001160e */
[----:B------:R-:W-:-:S05]  /*05c0*/  LEA.HI.SX32 R15, R14, R15, 0x1b ;  /* 0x0000000f0e0f7211 */ /* 0x000fca00078fdaff */
[----:B------:R-:W-:-:S04]  /*05d0*/  IMAD.WIDE R20, R15, 0x240, R2 ;  /* 0x000002400f147825 */ /* 0x000fc800078e0202 */
[----:B------:R-:W-:Y:S02]  /*05e0*/  IMAD R27, R15, -0x90, R9 ;  /* 0xffffff700f1b7824 */ /* 0x000fe400078e0209 */
[----:B------:R-:W-:-:S04]  /*05f0*/  IMAD.WIDE R14, R0, 0x4, R12 ;  /* 0x00000004000e7825 */ /* 0x000fc800078e020c */
[----:B------:R-:W-:Y:S01]  /*0600*/  IMAD.WIDE R20, R27, 0x4, R20 ;  /* 0x000000041b147825 */ /* 0x000fe200078e0214 */
[----:B--2---:R2:W-:Y:S04]  /*0610*/  STG.E desc[UR6][R14.64], R25 ;  /* 0x000000190e007986 */ /* 0x0045e8000c101906 */
[----:B------:R3:W-:Y:S04]  /*0620*/  STG.E desc[UR6][R16.64], R8 ;  /* 0x0000000810007986 */ /* 0x0007e8000c101906 */
[----:B------:R-:W4:Y:S01]  /*0630*/  LDG.E R21, desc[UR6][R20.64] ;  /* 0x0000000614157981 */ /* 0x000f22000c1e1900 */
[C---:B------:R-:W-:Y:S01]  /*0640*/  IADD3 R9, PT, PT, R0.reuse, R9, RZ ;  /* 0x0000000900097210 */ /* 0x040fe20007ffe0ff */
[----:B0-----:R-:W-:-:S04]  /*0650*/  IMAD.WIDE R12, R0, 0x4, R16 ;  /* 0x00000004000c7825 */ /* 0x001fc800078e0210 */
[----:B-1----:R-:W-:-:S05]  /*0660*/  IMAD.HI R10, R9, 0x38e38e39, RZ ;  /* 0x38e38e39090a7827 */ /* 0x002fca00078e02ff */
[----:B------:R-:W-:-:S04]  /*0670*/  SHF.R.U32.HI R11, RZ, 0x1f, R10 ;  /* 0x0000001fff0b7819 */ /* 0x000fc8000001160a */
[----:B------:R-:W-:-:S05]  /*0680*/  LEA.HI.SX32 R11, R10, R11, 0x1b ;  /* 0x0000000b0a0b7211 */ /* 0x000fca00078fdaff */
[----:B------:R-:W-:-:S04]  /*0690*/  IMAD.WIDE R18, R11, 0x240, R2 ;  /* 0x000002400b127825 */ /* 0x000fc800078e0202 */
[----:B------:R-:W-:Y:S02]  /*06a0*/  IMAD R23, R11, -0x90, R9 ;  /* 0xffffff700b177824 */ /* 0x000fe400078e0209 */
[----:B------:R-:W-:-:S04]  /*06b0*/  IMAD.WIDE R10, R0, 0x4, R14 ;  /* 0x00000004000a7825 */ /* 0x000fc800078e020e */
[----:B------:R-:W-:Y:S01]  /*06c0*/  IMAD.WIDE R18, R23, 0x4, R18 ;  /* 0x0000000417127825 */ /* 0x000fe200078e0212 */
[----:B----4-:R0:W-:Y:S04]  /*06d0*/  STG.E desc[UR6][R10.64], R21 ;  /* 0x000000150a007986 */ /* 0x0101e8000c101906 */
[----:B------:R0:W-:Y:S04]  /*06e0*/  STG.E desc[UR6][R12.64], R8 ;  /* 0x000000080c007986 */ /* 0x0001e8000c101906 */
[----:B------:R-:W4:Y:S01]  /*06f0*/  LDG.E R19, desc[UR6][R18.64] ;  /* 0x0000000612137981 */ /* 0x000f22000c1e1900 */
[C---:B--2---:R-:W-:Y:S01]  /*0700*/  IMAD.WIDE R14, R0.reuse, 0x4, R10 ;  /* 0x00000004000e7825 */ /* 0x044fe200078e020a */
[----:B------:R-:W-:-:S03]  /*0710*/  IADD3 R9, PT, PT, R0, R9, RZ ;  /* 0x0000000900097210 */ /* 0x000fc60007ffe0ff */
[----:B---3--:R-:W-:Y:S01]  /*0720*/  IMAD.WIDE R16, R0, 0x4, R12 ;  /* 0x0000000400107825 */ /* 0x008fe200078e020c */
[----:B------:R-:W-:Y:S01]  /*0730*/  ISETP.GE.AND P0, PT, R9, UR4, PT ;  /* 0x0000000409007c0c */ /* 0x000fe2000bf06270 */
[----:B----4-:R0:W-:Y:S04]  /*0740*/  STG.E desc[UR6][R14.64], R19 ;  /* 0x000000130e007986 */ /* 0x0101e8000c101906 */
[----:B------:R0:W-:Y:S08]  /*0750*/  STG.E desc[UR6][R16.64], R8 ;  /* 0x0000000810007986 */ /* 0x0001f0000c101906 */
[----:B------:R-:W-:Y:S05]  /*0760*/  @!P0 BRA `(.L_x_733) ;  /* 0xfffffffc00348947 */ /* 0x000fea000383ffff */
[----:B------:R-:W-:Y:S05]  /*0770*/  EXIT ;  /* 0x000000000000794d */ /* 0x000fea0003800000 */
.L_x_734:
        /* <DEDUP_REMOVED lines=16> */
.L_x_738:


//--------------------- .text._Z3sumiPK3RefPi     --------------------------
	.section	.text._Z3sumiPK3RefPi,"ax",@progbits
	.align	128
.text._Z3sumiPK3RefPi:
        .type           _Z3sumiPK3RefPi,@function
        .size           _Z3sumiPK3RefPi,(.L_x_739 - _Z3sumiPK3RefPi)
        .other          _Z3sumiPK3RefPi,@"STO_CUDA_ENTRY STV_DEFAULT"
_Z3sumiPK3RefPi:
[----:B------:R-:W-:Y:S01]  /*0000*/  LDC R1, c[0x0][0x37c] ;  /* 0x0000df00ff017b82 */ /* 0x000fe20000000800 */
[----:B------:R-:W0:Y:S01]  /*0010*/  S2R R7, SR_CTAID.X ;  /* 0x0000000000077919 */ /* 0x000e220000002500 */
[----:B------:R-:W0:Y:S01]  /*0020*/  LDCU UR4, c[0x0][0x370] ;  /* 0x00006e00ff0477ac */ /* 0x000e220008000800 */
[----:B------:R-:W0:Y:S01]  /*0030*/  S2R R0, SR_TID.X ;  /* 0x0000000000007919 */ /* 0x000e220000002100 */
[----:B------:R-:W1:Y:S01]  /*0040*/  LDCU UR5, c[0x0][0x380] ;  /* 0x00007000ff0577ac */ /* 0x000e620008000800 */
[----:B0-----:R-:W-:-:S05]  /*0050*/  IMAD R7, R7, UR4, R0 ;  /* 0x0000000407077c24 */ /* 0x001fca000f8e0200 */
[----:B-1----:R-:W-:-:S13]  /*0060*/  ISETP.GE.AND P0, PT, R7, UR5, PT ;  /* 0x0000000507007c0c */ /* 0x002fda000bf06270 */
[----:B------:R-:W-:Y:S05]  /*0070*/  @P0 EXIT ;  /* 0x000000000000094d */ /* 0x000fea0003800000 */
[----:B------:R-:W0:Y:S01]  /*0080*/  LDC R0, c[0x0][0x360] ;  /* 0x0000d800ff007b82 */ /* 0x000e220000000800 */
[----:B------:R-:W1:Y:S02]  /*0090*/  LDCU.64 UR6, c[0x0][0x358] ;  /* 0x00006b00ff0677ac */ /* 0x000e640008000a00 */
.L_x_735:
[----:B------:R-:W2:Y:S08]  /*00a0*/  LDC.64 R4, c[0x0][0x388] ;  /* 0x0000e200ff047b82 */ /* 0x000eb00000000a00 */
[----:B----4-:R-:W3:Y:S01]  /*00b0*/  LDC.64 R2, c[0x0][0x390] ;  /* 0x0000e400ff027b82 */ /* 0x010ee20000000a00 */
[----:B--2---:R-:W-:-:S05]  /*00c0*/  IMAD.WIDE R4, R7, 0x240, R4 ;  /* 0x0000024007047825 */ /* 0x004fca00078e0204 */
[----:B-1----:R-:W3:Y:S01]  /*00d0*/  LDG.E R9, desc[UR6][R4.64] ;  /* 0x0000000604097981 */ /* 0x002ee2000c1e1900 */
[----:B------:R-:W-:Y:S02]  /*00e0*/  HFMA2 R6, -RZ, RZ, 0, 5.9604644775390625e-08 ;  /* 0x00000001ff067431 */ /* 0x000fe400000001ff */
[----:B---3--:R-:W-:-:S05]  /*00f0*/  IMAD.WIDE R8, R9, 0x4, R2 ;  /* 0x0000000409087825 */ /* 0x008fca00078e0202 */
[----:B------:R1:W-:Y:S04]  /*0100*/  REDG.E.ADD.STRONG.GPU desc[UR6][R8.64], R6 ;  /* 0x000000060800798e */ /* 0x0003e8000c12e106 */
[----:B------:R-:W2:Y:S02]  /*0110*/  LDG.E R11, desc[UR6][R4.64+0x4] ;  /* 0x00000406040b7981 */ /* 0x000ea4000c1e1900 */
[----:B--2---:R-:W-:-:S05]  /*0120*/  IMAD.WIDE R10, R11, 0x4, R2 ;  /* 0x000000040b0a7825 */ /* 0x004fca00078e0202 */
[----:B------:R2:W-:Y:S04]  /*0130*/  REDG.E.ADD.STRONG.GPU desc[UR6][R10.64], R6 ;  /* 0x000000060a00798e */ /* 0x0005e8000c12e106 */
[----:B------:R-:W3:Y:S02]  /*0140*/  LDG.E R13, desc[UR6][R4.64+0x8] ;  /* 0x00000806040d7981 */ /* 0x000ee4000c1e1900 */
[----:B---3--:R-:W-:-:S05]  /*0150*/  IMAD.WIDE R12, R13, 0x4, R2 ;  /* 0x000000040d0c7825 */ /* 0x008fca00078e0202 */
[----:B------:R3:W-:Y:S04]  /*0160*/  REDG.E.ADD.STRONG.GPU desc[UR6][R12.64], R6 ;  /* 0x000000060c00798e */ /* 0x0007e8000c12e106 */
[----:B------:R-:W4:Y:S02]  /*0170*/  LDG.E R15, desc[UR6][R4.64+0xc] ;  /* 0x00000c06040f7981 */ /* 0x000f24000c1e1900 */
[----:B----4-:R-:W-:-:S05]  /*0180*/  IMAD.WIDE R14, R15, 0x4, R2 ;  /* 0x000000040f0e7825 */ /* 0x010fca00078e0202 */
[----:B------:R4:W-:Y:S04]  /*0190*/  REDG.E.ADD.STRONG.GPU desc[UR6][R14.64], R6 ;  /* 0x000000060e00798e */ /* 0x0009e8000c12e106 */
[----:B------:R-:W1:Y:S02]  /*01a0*/  LDG.E R17, desc[UR6][R4.64+0x10] ;  /* 0x0000100604117981 */ /* 0x000e64000c1e1900 */
[----:B-1----:R-:W-:-:S05]  /*01b0*/  IMAD.WIDE R8, R17, 0x4, R2 ;  /* 0x0000000411087825 */ /* 0x002fca00078e0202 */
        /* <DEDUP_REMOVED lines=412> */
[----:B------:R-:W3:Y:S01]  /*1b80*/  LDG.E R17, desc[UR6][R4.64+0x238] ;  /* 0x0002380604117981 */ /* 0x000ee2000c1e1900 */
[----:B0-----:R-:W-:Y:S02]  /*1b90*/  IMAD R7, R0, UR4, R7 ;  /* 0x0000000400077c24 */ /* 0x001fe4000f8e0207 */
[----:B---3--:R-:W-:-:S05]  /*1ba0*/  IMAD.WIDE R12, R17, 0x4, R2 ;  /* 0x00000004110c7825 */ /* 0x008fca00078e0202 */
[----:B------:R4:W-:Y:S04]  /*1bb0*/  REDG.E.ADD.STRONG.GPU desc[UR6][R12.64], R6 ;  /* 0x000000060c00798e */ /* 0x0009e8000c12e106 */
[----:B------:R-:W2:Y:S01]  /*1bc0*/  LDG.E R17, desc[UR6][R4.64+0x23c] ;  /* 0x00023c0604117981 */ /* 0x000ea2000c1e1900 */
[----:B------:R-:W-:Y:S01]  /*1bd0*/  ISETP.GE.AND P0, PT, R7, UR5, PT ;  /* 0x0000000507007c0c */ /* 0x000fe2000bf06270 */
[----:B--2---:R-:W-:-:S05]  /*1be0*/  IMAD.WIDE R2, R17, 0x4, R2 ;  /* 0x0000000411027825 */ /* 0x004fca00078e0202 */
[----:B------:R4:W-:Y:S07]  /*1bf0*/  REDG.E.ADD.STRONG.GPU desc[UR6][R2.64], R6 ;  /* 0x000000060200798e */ /* 0x0009ee000c12e106 */
[----:B------:R-:W-:Y:S05]  /*1c00*/  @!P0 BRA `(.L_x_735) ;  /* 0xffffffe400248947 */ /* 0x000fea000383ffff */
[----:B------:R-:W-:Y:S05]  /*1c10*/  EXIT ;  /* 0x000000000000794d */ /* 0x000fea0003800000 */
.L_x_736:
        /* <DEDUP_REMOVED lines=14> */
.L_x_739:


//--------------------- .nv.shared._ZN3cub18CUB_300001_SM_10006detail10radix_sort29DeviceRadixSortOnesweepKernelINS1_5radix10policy_hubIiiyE10Policy1000ELNS0_9SortOrderE0EiiyiiNS1_21identity_decomposer_tEEEvPT5_SB_PT3_PKSC_PT1_PKSG_PT2_PKSK_T4_iiT6_ --------------------------
	.section	.nv.shared._ZN3cub18CUB_300001_SM_10006detail10radix_sort29DeviceRadixSortOnesweepKernelINS1_5radix10policy_hubIiiyE10Policy1000ELNS0_9SortOrderE0EiiyiiNS1_21identity_decomposer_tEEEvPT5_SB_PT3_PKSC_PT1_PKSG_PT2_PKSK_T4_iiT6_,"aw",@nobits
	.sectionflags	@""
	.align	16
.nv.shared._ZN3cub18CUB_300001_SM_10006detail10radix_sort29DeviceRadixSortOnesweepKernelINS1_5radix10policy_hubIiiyE10Policy1000ELNS0_9SortOrderE0EiiyiiNS1_21identity_decomposer_tEEEvPT5_SB_PT3_PKSC_PT1_PKSG_PT2_PKSK_T4_iiT6_:
	.zero		29184


//--------------------- .nv.shared.reserved.0     --------------------------
	.section	.nv.shared.reserved.0,"aw",@nobits
	.weak		__nv_reservedSMEM_offset_0_alias
	.size		__nv_reservedSMEM_offset_0_alias, 0, 64
	.other		__nv_reservedSMEM_offset_0_alias,@"STO_CUDA_RESERVED_SHARED STV_DEFAULT"
__nv_reservedSMEM_offset_0_alias:
	.zero		0
	.zero		64


//--------------------- .nv.global                --------------------------
	.section	.nv.global,"aw",@nobits
.nv.global:
	.type		_ZN30_INTERNAL_a582a493_4_k_cu_main6thrust24THRUST_300001_SM_1000_NS12placeholders2_8E,@object
	.size		_ZN30_INTERNAL_a582a493_4_k_cu_main6thrust24THRUST_300001_SM_1000_NS12placeholders2_8E,(_ZN30_INTERNAL_a582a493_4_k_cu_main4cuda3std3__432_GLOBAL__N__a582a493_4_k_cu_main6ignoreE - _ZN30_INTERNAL_a582a493_4_k_cu_main6thrust24THRUST_300001_SM_1000_NS12placeholders2_8E)
_ZN30_INTERNAL_a582a493_4_k_cu_main6thrust24THRUST_300001_SM_1000_NS12placeholders2_8E:
	.zero		1
	.type		_ZN30_INTERNAL_a582a493_4_k_cu_main4cuda3std3__432_GLOBAL__N__a582a493_4_k_cu_main6ignoreE,@object
	.size		_ZN30_INTERNAL_a582a493_4_k_cu_main4cuda3std3__432_GLOBAL__N__a582a493_4_k_cu_main6ignoreE,(_ZN30_INTERNAL_a582a493_4_k_cu_main4cuda3std6ranges3__45__cpo4dataE - _ZN30_INTERNAL_a582a493_4_k_cu_main4cuda3std3__432_GLOBAL__N__a582a493_4_k_cu_main6ignoreE)
_ZN30_INTERNAL_a582a493_4_k_cu_main4cuda3std3__432_GLOBAL__N__a582a493_4_k_cu_main6ignoreE:
	.zero		1
	.type		_ZN30_INTERNAL_a582a493_4_k_cu_main4cuda3std6ranges3__45__cpo4dataE,@object
	.size		_ZN30_INTERNAL_a582a493_4_k_cu_main4cuda3std6ranges3__45__cpo4dataE,(_ZN30_INTERNAL_a582a493_4_k_cu_main6thrust24THRUST_300001_SM_1000_NS6system3cpp3parE - _ZN30_INTERNAL_a582a493_4_k_cu_main4cuda3std6ranges3__45__cpo4dataE)
_ZN30_INTERNAL_a582a493_4_k_cu_main4cuda3std6ranges3__45__cpo4dataE:
	.zero		1
	.type		_ZN30_INTERNAL_a582a493_4_k_cu_main6thrust24THRUST_300001_SM_1000_NS6system3cpp3parE,@object
	.size		_ZN30_INTERNAL_a582a493_4_k_cu_main6thrust24THRUST_300001_SM_1000_NS6system3cpp3parE,(_ZN30_INTERNAL_a582a493_4_k_cu_main4cuda3std3__45__cpo5beginE - _ZN30_INTERNAL_a582a493_4_k_cu_main6thrust24THRUST_300001_SM_1000_NS6system3cpp3parE)
_ZN30_INTERNAL_a582a493_4_k_cu_main6thrust24THRUST_300001_SM_1000_NS6system3cpp3parE:
	.zero		1
	.type		_ZN30_INTERNAL_a582a493_4_k_cu_main4cuda3std3__45__cpo5beginE,@object
	.size		_ZN30_INTERNAL_a582a493_4_k_cu_main4cuda3std3__45__cpo5beginE,(_ZN30_INTERNAL_a582a493_4_k_cu_main4cuda3std6ranges3__45__cpo5beginE - _ZN30_INTERNAL_a582a493_4_k_cu_main4cuda3std3__45__cpo5beginE)
_ZN30_INTERNAL_a582a493_4_k_cu_main4cuda3std3__45__cpo5beginE:
	.zero		1
	.type		_ZN30_INTERNAL_a582a493_4_k_cu_main4cuda3std6ranges3__45__cpo5beginE,@object
	.size		_ZN30_INTERNAL_a582a493_4_k_cu_main4cuda3std6ranges3__45__cpo5beginE,(_ZN30_INTERNAL_a582a493_4_k_cu_main6thrust24THRUST_300001_SM_1000_NS6deviceE - _ZN30_INTERNAL_a582a493_4_k_cu_main4cuda3std6ranges3__45__cpo5beginE)
_ZN30_INTERNAL_a582a493_4_k_cu_main4cuda3std6ranges3__45__cpo5beginE:
	.zero		1
	.type		_ZN30_INTERNAL_a582a493_4_k_cu_main6thrust24THRUST_300001_SM_1000_NS6deviceE,@object
	.size		_ZN30_INTERNAL_a582a493_4_k_cu_main6thrust24THRUST_300001_SM_1000_NS6deviceE,(_ZN30_INTERNAL_a582a493_4_k_cu_main4cuda3std3__47nulloptE - _ZN30_INTERNAL_a582a493_4_k_cu_main6thrust24THRUST_300001_SM_1000_NS6deviceE)
_ZN30_INTERNAL_a582a493_4_k_cu_main6thrust24THRUST_300001_SM_1000_NS6deviceE:
	.zero		1
	.type		_ZN30_INTERNAL_a582a493_4_k_cu_main4cuda3std3__47nulloptE,@object
	.size		_ZN30_INTERNAL_a582a493_4_k_cu_main4cuda3std3__47nulloptE,(_ZN30_INTERNAL_a582a493_4_k_cu_main4cuda3std6ranges3__45__cpo8distanceE - _ZN30_INTERNAL_a582a493_4_k_cu_main4cuda3std3__47nulloptE)
_ZN30_INTERNAL_a582a493_4_k_cu_main4cuda3std3__47nulloptE:
	.zero		1
	.type		_ZN30_INTERNAL_a582a493_4_k_cu_main4cuda3std6ranges3__45__cpo8distanceE,@object
	.size		_ZN30_INTERNAL_a582a493_4_k_cu_main4cuda3std6ranges3__45__cpo8distanceE,(_ZN30_INTERNAL_a582a493_4_k_cu_main6thrust24THRUST_300001_SM_1000_NS12placeholders2_4E - _ZN30_INTERNAL_a582a493_4_k_cu_main4cuda3std6ranges3__45__cpo8distanceE)
_ZN30_INTERNAL_a582a493_4_k_cu_main4cuda3std6ranges3__45__cpo8distanceE:
	.zero		1
	.type		_ZN30_INTERNAL_a582a493_4_k_cu_main6thrust24THRUST_300001_SM_1000_NS12placeholders2_4E,@object
	.size		_ZN30_INTERNAL_a582a493_4_k_cu_main6thrust24THRUST_300001_SM_1000_NS12placeholders2_4E,(_ZN30_INTERNAL_a582a493_4_k_cu_main4cuda3std3__45__cpo6rbeginE - _ZN30_INTERNAL_a582a493_4_k_cu_main6thrust24THRUST_300001_SM_1000_NS12placeholders2_4E)
_ZN30_INTERNAL_a582a493_4_k_cu_main6thrust24THRUST_300001_SM_1000_NS12placeholders2_4E:
	.zero		1
	.type		_ZN30_INTERNAL_a582a493_4_k_cu_main4cuda3std3__45__cpo6rbeginE,@object
	.size		_ZN30_INTERNAL_a582a493_4_k_cu_main4cuda3std3__45__cpo6rbeginE,(_ZN30_INTERNAL_a582a493_4_k_cu_main4cuda3std6ranges3__45__cpo7advanceE - _ZN30_INTERNAL_a582a493_4_k_cu_main4cuda3std3__45__cpo6rbeginE)
_ZN30_INTERNAL_a582a493_4_k_cu_main4cuda3std3__45__cpo6rbeginE:
	.zero		1
	.type		_ZN30_INTERNAL_a582a493_4_k_cu_main4cuda3std6ranges3__45__cpo7advanceE,@object
	.size		_ZN30_INTERNAL_a582a493_4_k_cu_main4cuda3std6ranges3__45__cpo7advanceE,(_ZN30_INTERNAL_a582a493_4_k_cu_main6thrust24THRUST_300001_SM_1000_NS12placeholders3_10E - _ZN30_INTERNAL_a582a493_4_k_cu_main4cuda3std6ranges3__45__cpo7advanceE)
_ZN30_INTERNAL_a582a493_4_k_cu_main4cuda3std6ranges3__45__cpo7advanceE:
	.zero		1
	.type		_ZN30_INTERNAL_a582a493_4_k_cu_main6thrust24THRUST_300001_SM_1000_NS12placeholders3_10E,@object
	.size		_ZN30_INTERNAL_a582a493_4_k_cu_main6thrust24THRUST_300001_SM_1000_NS12placeholders3_10E,(_ZN30_INTERNAL_a582a493_4_k_cu_main4cuda3std3__48in_placeE - _ZN30_INTERNAL_a582a493_4_k_cu_main6thrust24THRUST_300001_SM_1000_NS12placeholders3_10E)
_ZN30_INTERNAL_a582a493_4_k_cu_main6thrust24THRUST_300001_SM_1000_NS12placeholders3_10E:
	.zero		1
	.type		_ZN30_INTERNAL_a582a493_4_k_cu_main4cuda3std3__48in_placeE,@object
	.size		_ZN30_INTERNAL_a582a493_4_k_cu_main4cuda3std3__48in_placeE,(_ZN30_INTERNAL_a582a493_4_k_cu_main4cuda3std6ranges3__45__cpo4sizeE - _ZN30_INTERNAL_a582a493_4_k_cu_main4cuda3std3__48in_placeE)
_ZN30_INTERNAL_a582a493_4_k_cu_main4cuda3std3__48in_placeE:
	.zero		1
	.type		_ZN30_INTERNAL_a582a493_4_k_cu_main4cuda3std6ranges3__45__cpo4sizeE,@object
	.size		_ZN30_INTERNAL_a582a493_4_k_cu_main4cuda3std6ranges3__45__cpo4sizeE,(_ZN30_INTERNAL_a582a493_4_k_cu_main6thrust24THRUST_300001_SM_1000_NS12placeholders2_2E - _ZN30_INTERNAL_a582a493_4_k_cu_main4cuda3std6ranges3__45__cpo4sizeE)
_ZN30_INTERNAL_a582a493_4_k_cu_main4cuda3std6ranges3__45__cpo4sizeE:
	.zero		1
	.type		_ZN30_INTERNAL_a582a493_4_k_cu_main6thrust24THRUST_300001_SM_1000_NS12placeholders2_2E,@object
	.size		_ZN30_INTERNAL_a582a493_4_k_cu_main6thrust24THRUST_300001_SM_1000_NS12placeholders2_2E,(_ZN30_INTERNAL_a582a493_4_k_cu_main4cuda3std3__45__cpo6cbeginE - _ZN30_INTERNAL_a582a493_4_k_cu_main6thrust24THRUST_300001_SM_1000_NS12placeholders2_2E)
_ZN30_INTERNAL_a582a493_4_k_cu_main6thrust24THRUST_300001_SM_1000_NS12placeholders2_2E:
	.zero		1
	.type		_ZN30_INTERNAL_a582a493_4_k_cu_main4cuda3std3__45__cpo6cbeginE,@object
	.size		_ZN30_INTERNAL_a582a493_4_k_cu_main4cuda3std3__45__cpo6cbeginE,(_ZN30_INTERNAL_a582a493_4_k_cu_main4cuda3std6ranges3__45__cpo6cbeginE - _ZN30_INTERNAL_a582a493_4_k_cu_main4cuda3std3__45__cpo6cbeginE)
_ZN30_INTERNAL_a582a493_4_k_cu_main4cuda3std3__45__cpo6cbeginE:
	.zero		1
	.type		_ZN30_INTERNAL_a582a493_4_k_cu_main4cuda3std6ranges3__45__cpo6cbeginE,@object
	.size		_ZN30_INTERNAL_a582a493_4_k_cu_main4cuda3std6ranges3__45__cpo6cbeginE,(_ZN30_INTERNAL_a582a493_4_k_cu_main6thrust24THRUST_300001_SM_1000_NS12placeholders2_6E - _ZN30_INTERNAL_a582a493_4_k_cu_main4cuda3std6ranges3__45__cpo6cbeginE)
_ZN30_INTERNAL_a582a493_4_k_cu_main4cuda3std6ranges3__45__cpo6cbeginE:
	.zero		1
	.type		_ZN30_INTERNAL_a582a493_4_k_cu_main6thrust24THRUST_300001_SM_1000_NS12placeholders2_6E,@object
	.size		_ZN30_INTERNAL_a582a493_4_k_cu_main6thrust24THRUST_300001_SM_1000_NS12placeholders2_6E,(_ZN30_INTERNAL_a582a493_4_k_cu_main4cuda3std3__45__cpo7crbeginE - _ZN30_INTERNAL_a582a493_4_k_cu_main6thrust24THRUST_300001_SM_1000_NS12placeholders2_6E)
_ZN30_INTERNAL_a582a493_4_k_cu_main6thrust24THRUST_300001_SM_1000_NS12placeholders2_6E:
	.zero		1
	.type		_ZN30_INTERNAL_a582a493_4_k_cu_main4cuda3std3__45__cpo7crbeginE,@object
	.size		_ZN30_INTERNAL_a582a493_4_k_cu_main4cuda3std3__45__cpo7crbeginE,(_ZN30_INTERNAL_a582a493_4_k_cu_main4cuda3std6ranges3__45__cpo4nextE - _ZN30_INTERNAL_a582a493_4_k_cu_main4cuda3std3__45__cpo7crbeginE)
_ZN30_INTERNAL_a582a493_4_k_cu_main4cuda3std3__45__cpo7crbeginE:
	.zero		1
	.type		_ZN30_INTERNAL_a582a493_4_k_cu_main4cuda3std6ranges3__45__cpo4nextE,@object
	.size		_ZN30_INTERNAL_a582a493_4_k_cu_main4cuda3std6ranges3__45__cpo4nextE,(_ZN30_INTERNAL_a582a493_4_k_cu_main4cuda3std6ranges3__45__cpo4swapE - _ZN30_INTERNAL_a582a493_4_k_cu_main4cuda3std6ranges3__45__cpo4nextE)
_ZN30_INTERNAL_a582a493_4_k_cu_main4cuda3std6ranges3__45__cpo4nextE:
	.zero		1
	.type		_ZN30_INTERNAL_a582a493_4_k_cu_main4cuda3std6ranges3__45__cpo4swapE,@object
	.size		_ZN30_INTERNAL_a582a493_4_k_cu_main4cuda3std6ranges3__45__cpo4swapE,(_ZN30_INTERNAL_a582a493_4_k_cu_main6thrust24THRUST_300001_SM_1000_NS8cuda_cub10par_nosyncE - _ZN30_INTERNAL_a582a493_4_k_cu_main4cuda3std6ranges3__45__cpo4swapE)
_ZN30_INTERNAL_a582a493_4_k_cu_main4cuda3std6ranges3__45__cpo4swapE:
	.zero		1
	.type		_ZN30_INTERNAL_a582a493_4_k_cu_main6thrust24THRUST_300001_SM_1000_NS8cuda_cub10par_nosyncE,@object
	.size		_ZN30_INTERNAL_a582a493_4_k_cu_main6thrust24THRUST_300001_SM_1000_NS8cuda_cub10par_nosyncE,(_ZN30_INTERNAL_a582a493_4_k_cu_main6thrust24THRUST_300001_SM_1000_NS3seqE - _ZN30_INTERNAL_a582a493_4_k_cu_main6thrust24THRUST_300001_SM_1000_NS8cuda_cub10par_nosyncE)
_ZN30_INTERNAL_a582a493_4_k_cu_main6thrust24THRUST_300001_SM_1000_NS8cuda_cub10par_nosyncE:
	.zero		1
	.type		_ZN30_INTERNAL_a582a493_4_k_cu_main6thrust24THRUST_300001_SM_1000_NS3seqE,@object
	.size		_ZN30_INTERNAL_a582a493_4_k_cu_main6thrust24THRUST_300001_SM_1000_NS3seqE,(_ZN30_INTERNAL_a582a493_4_k_cu_main4cuda3std3__420unreachable_sentinelE - _ZN30_INTERNAL_a582a493_4_k_cu_main6thrust24THRUST_300001_SM_1000_NS3seqE)
_ZN30_INTERNAL_a582a493_4_k_cu_main6thrust24THRUST_300001_SM_1000_NS3seqE:
	.zero		1
	.type		_ZN30_INTERNAL_a582a493_4_k_cu_main4cuda3std3__420unreachable_sentinelE,@object
	.size		_ZN30_INTERNAL_a582a493_4_k_cu_main4cuda3std3__420unreachable_sentinelE,(_ZN30_INTERNAL_a582a493_4_k_cu_main4cuda3std6ranges3__45__cpo5ssizeE - _ZN30_INTERNAL_a582a493_4_k_cu_main4cuda3std3__420unreachable_sentinelE)
_ZN30_INTERNAL_a582a493_4_k_cu_main4cuda3std3__420unreachable_sentinelE:
	.zero		1
	.type		_ZN30_INTERNAL_a582a493_4_k_cu_main4cuda3std6ranges3__45__cpo5ssizeE,@object
	.size		_ZN30_INTERNAL_a582a493_4_k_cu_main4cuda3std6ranges3__45__cpo5ssizeE,(_ZN30_INTERNAL_a582a493_4_k_cu_main6thrust24THRUST_300001_SM_1000_NS12placeholders2_3E - _ZN30_INTERNAL_a582a493_4_k_cu_main4cuda3std6ranges3__45__cpo5ssizeE)
_ZN30_INTERNAL_a582a493_4_k_cu_main4cuda3std6ranges3__45__cpo5ssizeE:
	.zero		1
	.type		_ZN30_INTERNAL_a582a493_4_k_cu_main6thrust24THRUST_300001_SM_1000_NS12placeholders2_3E,@object
	.size		_ZN30_INTERNAL_a582a493_4_k_cu_main6thrust24THRUST_300001_SM_1000_NS12placeholders2_3E,(_ZN30_INTERNAL_a582a493_4_k_cu_main4cuda3std3__45__cpo4cendE - _ZN30_INTERNAL_a582a493_4_k_cu_main6thrust24THRUST_300001_SM_1000_NS12placeholders2_3E)
_ZN30_INTERNAL_a582a493_4_k_cu_main6thrust24THRUST_300001_SM_1000_NS12placeholders2_3E:
	.zero		1
	.type		_ZN30_INTERNAL_a582a493_4_k_cu_main4cuda3std3__45__cpo4cendE,@object
	.size		_ZN30_INTERNAL_a582a493_4_k_cu_main4cuda3std3__45__cpo4cendE,(_ZN30_INTERNAL_a582a493_4_k_cu_main4cuda3std6ranges3__45__cpo4cendE - _ZN30_INTERNAL_a582a493_4_k_cu_main4cuda3std3__45__cpo4cendE)
_ZN30_INTERNAL_a582a493_4_k_cu_main4cuda3std3__45__cpo4cendE:
	.zero		1
	.type		_ZN30_INTERNAL_a582a493_4_k_cu_main4cuda3std6ranges3__45__cpo4cendE,@object
	.size		_ZN30_INTERNAL_a582a493_4_k_cu_main4cuda3std6ranges3__45__cpo4cendE,(_ZN30_INTERNAL_a582a493_4_k_cu_main6thrust24THRUST_300001_SM_1000_NS12placeholders2_7E - _ZN30_INTERNAL_a582a493_4_k_cu_main4cuda3std6ranges3__45__cpo4cendE)
_ZN30_INTERNAL_a582a493_4_k_cu_main4cuda3std6ranges3__45__cpo4cendE:
	.zero		1
	.type		_ZN30_INTERNAL_a582a493_4_k_cu_main6thrust24THRUST_300001_SM_1000_NS12placeholders2_7E,@object
	.size		_ZN30_INTERNAL_a582a493_4_k_cu_main6thrust24THRUST_300001_SM_1000_NS12placeholders2_7E,(_ZN30_INTERNAL_a582a493_4_k_cu_main4cuda3std3__45__cpo5crendE - _ZN30_INTERNAL_a582a493_4_k_cu_main6thrust24THRUST_300001_SM_1000_NS12placeholders2_7E)
_ZN30_INTERNAL_a582a493_4_k_cu_main6thrust24THRUST_300001_SM_1000_NS12placeholders2_7E:
	.zero		1
	.type		_ZN30_INTERNAL_a582a493_4_k_cu_main4cuda3std3__45__cpo5crendE,@object
	.size		_ZN30_INTERNAL_a582a493_4_k_cu_main4cuda3std3__45__cpo5crendE,(_ZN30_INTERNAL_a582a493_4_k_cu_main4cuda3std6ranges3__45__cpo4prevE - _ZN30_INTERNAL_a582a493_4_k_cu_main4cuda3std3__45__cpo5crendE)
_ZN30_INTERNAL_a582a493_4_k_cu_main4cuda3std3__45__cpo5crendE:
	.zero		1
	.type		_ZN30_INTERNAL_a582a493_4_k_cu_main4cuda3std6ranges3__45__cpo4prevE,@object
	.size		_ZN30_INTERNAL_a582a493_4_k_cu_main4cuda3std6ranges3__45__cpo4prevE,(_ZN30_INTERNAL_a582a493_4_k_cu_main4cuda3std6ranges3__45__cpo9iter_moveE - _ZN30_INTERNAL_a582a493_4_k_cu_main4cuda3std6ranges3__45__cpo4prevE)
_ZN30_INTERNAL_a582a493_4_k_cu_main4cuda3std6ranges3__45__cpo4prevE:
	.zero		1
	.type		_ZN30_INTERNAL_a582a493_4_k_cu_main4cuda3std6ranges3__45__cpo9iter_moveE,@object
	.size		_ZN30_INTERNAL_a582a493_4_k_cu_main4cuda3std6ranges3__45__cpo9iter_moveE,(_ZN30_INTERNAL_a582a493_4_k_cu_main6thrust24THRUST_300001_SM_1000_NS6system6detail10sequential3seqE - _ZN30_INTERNAL_a582a493_4_k_cu_main4cuda3std6ranges3__45__cpo9iter_moveE)
_ZN30_INTERNAL_a582a493_4_k_cu_main4cuda3std6ranges3__45__cpo9iter_moveE:
	.zero		1
	.type		_ZN30_INTERNAL_a582a493_4_k_cu_main6thrust24THRUST_300001_SM_1000_NS6system6detail10sequential3seqE,@object
	.size		_ZN30_INTERNAL_a582a493_4_k_cu_main6thrust24THRUST_300001_SM_1000_NS6system6detail10sequential3seqE,(_ZN30_INTERNAL_a582a493_4_k_cu_main6thrust24THRUST_300001_SM_1000_NS12placeholders2_9E - _ZN30_INTERNAL_a582a493_4_k_cu_main6thrust24THRUST_300001_SM_1000_NS6system6detail10sequential3seqE)
_ZN30_INTERNAL_a582a493_4_k_cu_main6thrust24THRUST_300001_SM_1000_NS6system6detail10sequential3seqE:
	.zero		1
	.type		_ZN30_INTERNAL_a582a493_4_k_cu_main6thrust24THRUST_300001_SM_1000_NS12placeholders2_9E,@object
	.size		_ZN30_INTERNAL_a582a493_4_k_cu_main6thrust24THRUST_300001_SM_1000_NS12placeholders2_9E,(_ZN30_INTERNAL_a582a493_4_k_cu_main4cuda3std3__419piecewise_constructE - _ZN30_INTERNAL_a582a493_4_k_cu_main6thrust24THRUST_300001_SM_1000_NS12placeholders2_9E)
_ZN30_INTERNAL_a582a493_4_k_cu_main6thrust24THRUST_300001_SM_1000_NS12placeholders2_9E:
	.zero		1
	.type		_ZN30_INTERNAL_a582a493_4_k_cu_main4cuda3std3__419piecewise_constructE,@object
	.size		_ZN30_INTERNAL_a582a493_4_k_cu_main4cuda3std3__419piecewise_constructE,(_ZN30_INTERNAL_a582a493_4_k_cu_main4cuda3std6ranges3__45__cpo5cdataE - _ZN30_INTERNAL_a582a493_4_k_cu_main4cuda3std3__419piecewise_constructE)
_ZN30_INTERNAL_a582a493_4_k_cu_main4cuda3std3__419piecewise_constructE:
	.zero		1
	.type		_ZN30_INTERNAL_a582a493_4_k_cu_main4cuda3std6ranges3__45__cpo5cdataE,@object
	.size		_ZN30_INTERNAL_a582a493_4_k_cu_main4cuda3std6ranges3__45__cpo5cdataE,(_ZN30_INTERNAL_a582a493_4_k_cu_main6thrust24THRUST_300001_SM_1000_NS12placeholders2_1E - _ZN30_INTERNAL_a582a493_4_k_cu_main4cuda3std6ranges3__45__cpo5cdataE)
_ZN30_INTERNAL_a582a493_4_k_cu_main4cuda3std6ranges3__45__cpo5cdataE:
	.zero		1
	.type		_ZN30_INTERNAL_a582a493_4_k_cu_main6thrust24THRUST_300001_SM_1000_NS12placeholders2_1E,@object
	.size		_ZN30_INTERNAL_a582a493_4_k_cu_main6thrust24THRUST_300001_SM_1000_NS12placeholders2_1E,(_ZN30_INTERNAL_a582a493_4_k_cu_main4cuda3std3__45__cpo3endE - _ZN30_INTERNAL_a582a493_4_k_cu_main6thrust24THRUST_300001_SM_1000_NS12placeholders2_1E)
_ZN30_INTERNAL_a582a493_4_k_cu_main6thrust24THRUST_300001_SM_1000_NS12placeholders2_1E:
	.zero		1
	.type		_ZN30_INTERNAL_a582a493_4_k_cu_main4cuda3std3__45__cpo3endE,@object
	.size		_ZN30_INTERNAL_a582a493_4_k_cu_main4cuda3std3__45__cpo3endE,(_ZN30_INTERNAL_a582a493_4_k_cu_main4cuda3std6ranges3__45__cpo3endE - _ZN30_INTERNAL_a582a493_4_k_cu_main4cuda3std3__45__cpo3endE)
_ZN30_INTERNAL_a582a493_4_k_cu_main4cuda3std3__45__cpo3endE:
	.zero		1
	.type		_ZN30_INTERNAL_a582a493_4_k_cu_main4cuda3std6ranges3__45__cpo3endE,@object
	.size		_ZN30_INTERNAL_a582a493_4_k_cu_main4cuda3std6ranges3__45__cpo3endE,(_ZN30_INTERNAL_a582a493_4_k_cu_main6thrust24THRUST_300001_SM_1000_NS12placeholders2_5E - _ZN30_INTERNAL_a582a493_4_k_cu_main4cuda3std6ranges3__45__cpo3endE)
_ZN30_INTERNAL_a582a493_4_k_cu_main4cuda3std6ranges3__45__cpo3endE:
	.zero		1
	.type		_ZN30_INTERNAL_a582a493_4_k_cu_main6thrust24THRUST_300001_SM_1000_NS12placeholders2_5E,@object
	.size		_ZN30_INTERNAL_a582a493_4_k_cu_main6thrust24THRUST_300001_SM_1000_NS12placeholders2_5E,(_ZN30_INTERNAL_a582a493_4_k_cu_main4cuda3std3__45__cpo4rendE - _ZN30_INTERNAL_a582a493_4_k_cu_main6thrust24THRUST_300001_SM_1000_NS12placeholders2_5E)
_ZN30_INTERNAL_a582a493_4_k_cu_main6thrust24THRUST_300001_SM_1000_NS12placeholders2_5E:
	.zero		1
	.type		_ZN30_INTERNAL_a582a493_4_k_cu_main4cuda3std3__45__cpo4rendE,@object
	.size		_ZN30_INTERNAL_a582a493_4_k_cu_main4cuda3std3__45__cpo4rendE,(_ZN30_INTERNAL_a582a493_4_k_cu_main4cuda3std6ranges3__45__cpo9iter_swapE - _ZN30_INTERNAL_a582a493_4_k_cu_main4cuda3std3__45__cpo4rendE)
_ZN30_INTERNAL_a582a493_4_k_cu_main4cuda3std3__45__cpo4rendE:
	.zero		1
	.type		_ZN30_INTERNAL_a582a493_4_k_cu_main4cuda3std6ranges3__45__cpo9iter_swapE,@object
	.size		_ZN30_INTERNAL_a582a493_4_k_cu_main4cuda3std6ranges3__45__cpo9iter_swapE,(_ZN30_INTERNAL_a582a493_4_k_cu_main4cuda3std3__48unexpectE - _ZN30_INTERNAL_a582a493_4_k_cu_main4cuda3std6ranges3__45__cpo9iter_swapE)
_ZN30_INTERNAL_a582a493_4_k_cu_main4cuda3std6ranges3__45__cpo9iter_swapE:
	.zero		1
	.type		_ZN30_INTERNAL_a582a493_4_k_cu_main4cuda3std3__48unexpectE,@object
	.size		_ZN30_INTERNAL_a582a493_4_k_cu_main4cuda3std3__48unexpectE,(_ZN30_INTERNAL_a582a493_4_k_cu_main6thrust24THRUST_300001_SM_1000_NS8cuda_cub3parE - _ZN30_INTERNAL_a582a493_4_k_cu_main4cuda3std3__48unexpectE)
_ZN30_INTERNAL_a582a493_4_k_cu_main4cuda3std3__48unexpectE:
	.zero		1
	.type		_ZN30_INTERNAL_a582a493_4_k_cu_main6thrust24THRUST_300001_SM_1000_NS8cuda_cub3parE,@object
	.size		_ZN30_INTERNAL_a582a493_4_k_cu_main6thrust24THRUST_300001_SM_1000_NS8cuda_cub3parE,(.L_29 - _ZN30_INTERNAL_a582a493_4_k_cu_main6thrust24THRUST_300001_SM_1000_NS8cuda_cub3parE)
_ZN30_INTERNAL_a582a493_4_k_cu_main6thrust24THRUST_300001_SM_1000_NS8cuda_cub3parE:
	.zero		1
.L_29:


//--------------------- .nv.shared._ZN3cub18CUB_300001_SM_10006detail10radix_sort33DeviceRadixSortExclusiveSumKernelINS1_5radix10policy_hubIiiyE10Policy1000EyEEvPT0_ --------------------------
	.section	.nv.shared._ZN3cub18CUB_300001_SM_10006detail10radix_sort33DeviceRadixSortExclusiveSumKernelINS1_5radix10policy_hubIiiyE10Policy1000EyEEvPT0_,"aw",@nobits
	.sectionflags	@""
	.align	16
.nv.shared._ZN3cub18CUB_300001_SM_10006detail10radix_sort33DeviceRadixSortExclusiveSumKernelINS1_5radix10policy_hubIiiyE10Policy1000EyEEvPT0_:
	.zero		3360


//--------------------- .nv.shared._ZN3cub18CUB_300001_SM_10006detail10radix_sort30DeviceRadixSortHistogramKernelINS1_5radix10policy_hubIiiyE10Policy1000ELNS0_9SortOrderE0EiyNS1_21identity_decomposer_tEEEvPT2_PKT1_SA_iiT3_ --------------------------
	.section	.nv.shared._ZN3cub18CUB_300001_SM_10006detail10radix_sort30DeviceRadixSortHistogramKernelINS1_5radix10policy_hubIiiyE10Policy1000ELNS0_9SortOrderE0EiyNS1_21identity_decomposer_tEEEvPT2_PKT1_SA_iiT3_,"aw",@nobits
	.sectionflags	@""
	.align	16
.nv.shared._ZN3cub18CUB_300001_SM_10006detail10radix_sort30DeviceRadixSortHistogramKernelINS1_5radix10policy_hubIiiyE10Policy1000ELNS0_9SortOrderE0EiyNS1_21identity_decomposer_tEEEvPT2_PKT1_SA_iiT3_:
	.zero		5120


//--------------------- .nv.shared._ZN3cub18CUB_300001_SM_10006detail10radix_sort31DeviceRadixSortSingleTileKernelINS1_5radix10policy_hubIiiyE10Policy1000ELNS0_9SortOrderE0EiiyNS1_21identity_decomposer_tEEEvPKT1_PSA_PKT2_PSE_T3_iiT4_ --------------------------
	.section	.nv.shared._ZN3cub18CUB_300001_SM_10006detail10radix_sort31DeviceRadixSortSingleTileKernelINS1_5radix10policy_hubIiiyE10Policy1000ELNS0_9SortOrderE0EiiyNS1_21identity_decomposer_tEEEvPKT1_PSA_PKT2_PSE_T3_iiT4_,"aw",@nobits
	.sectionflags	@""
	.align	16
.nv.shared._ZN3cub18CUB_300001_SM_10006detail10radix_sort31DeviceRadixSortSingleTileKernelINS1_5radix10policy_hubIiiyE10Policy1000ELNS0_9SortOrderE0EiiyNS1_21identity_decomposer_tEEEvPKT1_PSA_PKT2_PSE_T3_iiT4_:
	.zero		34880


//--------------------- .nv.shared._ZN3cub18CUB_300001_SM_10006detail8for_each13static_kernelINS2_12policy_hub_t12policy_500_tEmN6thrust24THRUST_300001_SM_1000_NS8cuda_cub20__uninitialized_fill7functorINS7_10device_ptrIiEEiEEEEvT0_T1_ --------------------------
	.section	.nv.shared._ZN3cub18CUB_300001_SM_10006detail8for_each13static_kernelINS2_12policy_hub_t12policy_500_tEmN6thrust24THRUST_300001_SM_1000_NS8cuda_cub20__uninitialized_fill7functorINS7_10device_ptrIiEEiEEEEvT0_T1_,"aw",@nobits
	.sectionflags	@""
	.align	16
	.zero		1024


//--------------------- .nv.shared._ZN3cub18CUB_300001_SM_10006detail11EmptyKernelIvEEvv --------------------------
	.section	.nv.shared._ZN3cub18CUB_300001_SM_10006detail11EmptyKernelIvEEvv,"aw",@nobits
	.sectionflags	@""
	.align	16
	.zero		1024


//--------------------- .nv.shared._ZN6thrust24THRUST_300001_SM_1000_NS8cuda_cub4core6detail13_kernel_agentINS1_15__reduce_by_key16ReduceByKeyAgentINS0_6detail15normal_iteratorINS0_10device_ptrIiEEEESB_SB_SB_N4cuda3std3__48equal_toIiEENSE_4plusIiEEPllEEJSB_SB_SB_SB_SJ_N3cub18CUB_300001_SM_100024ReduceByKeyScanTileStateIilLb1EEESG_SI_llEEEvDpT0_ --------------------------
	.section	.nv.shared._ZN6thrust24THRUST_300001_SM_1000_NS8cuda_cub4core6detail13_kernel_agentINS1_15__reduce_by_key16ReduceByKeyAgentINS0_6detail15normal_iteratorINS0_10device_ptrIiEEEESB_SB_SB_N4cuda3std3__48equal_toIiEENSE_4plusIiEEPllEEJSB_SB_SB_SB_SJ_N3cub18CUB_300001_SM_100024ReduceByKeyScanTileStateIilLb1EEESG_SI_llEEEvDpT0_,"aw",@nobits
	.sectionflags	@""
	.align	16
	.zero		1024


//--------------------- .nv.shared._ZN6thrust24THRUST_300001_SM_1000_NS8cuda_cub4core6detail13_kernel_agentINS1_15__reduce_by_key9InitAgentIN3cub18CUB_300001_SM_100024ReduceByKeyScanTileStateIilLb1EEElPlEEJSA_lSB_EEEvDpT0_ --------------------------
	.section	.nv.shared._ZN6thrust24THRUST_300001_SM_1000_NS8cuda_cub4core6detail13_kernel_agentINS1_15__reduce_by_key9InitAgentIN3cub18CUB_300001_SM_100024ReduceByKeyScanTileStateIilLb1EEElPlEEJSA_lSB_EEEvDpT0_,"aw",@nobits
	.sectionflags	@""
	.align	16
	.zero		1024


//--------------------- .nv.shared._ZN6thrust24THRUST_300001_SM_1000_NS8cuda_cub4core6detail13_kernel_agentINS1_15__reduce_by_key16ReduceByKeyAgentINS0_6detail15normal_iteratorINS0_10device_ptrIiEEEESB_SB_SB_N4cuda3std3__48equal_toIiEENSE_4plusIiEEPiiEEJSB_SB_SB_SB_SJ_N3cub18CUB_300001_SM_100024ReduceByKeyScanTileStateIiiLb1EEESG_SI_iiEEEvDpT0_ --------------------------
	.section	.nv.shared._ZN6thrust24THRUST_300001_SM_1000_NS8cuda_cub4core6detail13_kernel_agentINS1_15__reduce_by_key16ReduceByKeyAgentINS0_6detail15normal_iteratorINS0_10device_ptrIiEEEESB_SB_SB_N4cuda3std3__48equal_toIiEENSE_4plusIiEEPiiEEJSB_SB_SB_SB_SJ_N3cub18CUB_300001_SM_100024ReduceByKeyScanTileStateIiiLb1EEESG_SI_iiEEEvDpT0_,"aw",@nobits
	.sectionflags	@""
	.align	16
	.zero		1024


//--------------------- .nv.shared._ZN6thrust24THRUST_300001_SM_1000_NS8cuda_cub4core6detail13_kernel_agentINS1_15__reduce_by_key9InitAgentIN3cub18CUB_300001_SM_100024ReduceByKeyScanTileStateIiiLb1EEEiPiEEJSA_iSB_EEEvDpT0_ --------------------------
	.section	.nv.shared._ZN6thrust24THRUST_300001_SM_1000_NS8cuda_cub4core6detail13_kernel_agentINS1_15__reduce_by_key9InitAgentIN3cub18CUB_300001_SM_100024ReduceByKeyScanTileStateIiiLb1EEEiPiEEJSA_iSB_EEEvDpT0_,"aw",@nobits
	.sectionflags	@""
	.align	16
	.zero		1024


//--------------------- .nv.shared._Z3setiPKiS0_Pi --------------------------
	.section	.nv.shared._Z3setiPKiS0_Pi,"aw",@nobits
	.sectionflags	@""
	.align	16
	.zero		1024


//--------------------- .nv.shared._Z7collectiPK3RefPiS2_ --------------------------
	.section	.nv.shared._Z7collectiPK3RefPiS2_,"aw",@nobits
	.sectionflags	@""
	.align	16
	.zero		1024


//--------------------- .nv.shared._Z3sumiPK3RefPi --------------------------
	.section	.nv.shared._Z3sumiPK3RefPi,"aw",@nobits
	.sectionflags	@""
	.align	16
	.zero		1024


//--------------------- .nv.constant0._ZN3cub18CUB_300001_SM_10006detail10radix_sort29DeviceRadixSortOnesweepKernelINS1_5radix10policy_hubIiiyE10Policy1000ELNS0_9SortOrderE0EiiyiiNS1_21identity_decomposer_tEEEvPT5_SB_PT3_PKSC_PT1_PKSG_PT2_PKSK_T4_iiT6_ --------------------------
	.section	.nv.constant0._ZN3cub18CUB_300001_SM_10006detail10radix_sort29DeviceRadixSortOnesweepKernelINS1_5radix10policy_hubIiiyE10Policy1000ELNS0_9SortOrderE0EiiyiiNS1_21identity_decomposer_tEEEvPT5_SB_PT3_PKSC_PT1_PKSG_PT2_PKSK_T4_iiT6_,"a",@progbits
	.sectionflags	@""
	.align	4
.nv.constant0._ZN3cub18CUB_300001_SM_10006detail10radix_sort29DeviceRadixSortOnesweepKernelINS1_5radix10policy_hubIiiyE10Policy1000ELNS0_9SortOrderE0EiiyiiNS1_21identity_decomposer_tEEEvPT5_SB_PT3_PKSC_PT1_PKSG_PT2_PKSK_T4_iiT6_:
	.zero		973


//--------------------- .nv.constant0._ZN3cub18CUB_300001_SM_10006detail10radix_sort33DeviceRadixSortExclusiveSumKernelINS1_5radix10policy_hubIiiyE10Policy1000EyEEvPT0_ --------------------------
	.section	.nv.constant0._ZN3cub18CUB_300001_SM_10006detail10radix_sort33DeviceRadixSortExclusiveSumKernelINS1_5radix10policy_hubIiiyE10Policy1000EyEEvPT0_,"a",@progbits
	.sectionflags	@""
	.align	4
.nv.constant0._ZN3cub18CUB_300001_SM_10006detail10radix_sort33DeviceRadixSortExclusiveSumKernelINS1_5radix10policy_hubIiiyE10Policy1000EyEEvPT0_:
	.zero		904


//--------------------- .nv.constant0._ZN3cub18CUB_300001_SM_10006detail10radix_sort30DeviceRadixSortHistogramKernelINS1_5radix10policy_hubIiiyE10Policy1000ELNS0_9SortOrderE0EiyNS1_21identity_decomposer_tEEEvPT2_PKT1_SA_iiT3_ --------------------------
	.section	.nv.constant0._ZN3cub18CUB_300001_SM_10006detail10radix_sort30DeviceRadixSortHistogramKernelINS1_5radix10policy_hubIiiyE10Policy1000ELNS0_9SortOrderE0EiyNS1_21identity_decomposer_tEEEvPT2_PKT1_SA_iiT3_,"a",@progbits
	.sectionflags	@""
	.align	4
.nv.constant0._ZN3cub18CUB_300001_SM_10006detail10radix_sort30DeviceRadixSortHistogramKernelINS1_5radix10policy_hubIiiyE10Policy1000ELNS0_9SortOrderE0EiyNS1_21identity_decomposer_tEEEvPT2_PKT1_SA_iiT3_:
	.zero		929


//--------------------- .nv.constant0._ZN3cub18CUB_300001_SM_10006detail10radix_sort31DeviceRadixSortSingleTileKernelINS1_5radix10policy_hubIiiyE10Policy1000ELNS0_9SortOrderE0EiiyNS1_21identity_decomposer_tEEEvPKT1_PSA_PKT2_PSE_T3_iiT4_ --------------------------
	.section	.nv.constant0._ZN3cub18CUB_300001_SM_10006detail10radix_sort31DeviceRadixSortSingleTileKernelINS1_5radix10policy_hubIiiyE10Policy1000ELNS0_9SortOrderE0EiiyNS1_21identity_decomposer_tEEEvPKT1_PSA_PKT2_PSE_T3_iiT4_,"a",@progbits
	.sectionflags	@""
	.align	4
.nv.constant0._ZN3cub18CUB_300001_SM_10006detail10radix_sort31DeviceRadixSortSingleTileKernelINS1_5radix10policy_hubIiiyE10Policy1000ELNS0_9SortOrderE0EiiyNS1_21identity_decomposer_tEEEvPKT1_PSA_PKT2_PSE_T3_iiT4_:
	.zero		945


//--------------------- .nv.constant0._ZN3cub18CUB_300001_SM_10006detail8for_each13static_kernelINS2_12policy_hub_t12policy_500_tEmN6thrust24THRUST_300001_SM_1000_NS8cuda_cub20__uninitialized_fill7functorINS7_10device_ptrIiEEiEEEEvT0_T1_ --------------------------
	.section	.nv.constant0._ZN3cub18CUB_300001_SM_10006detail8for_each13static_kernelINS2_12policy_hub_t12policy_500_tEmN6thrust24THRUST_300001_SM_1000_NS8cuda_cub20__uninitialized_fill7functorINS7_10device_ptrIiEEiEEEEvT0_T1_,"a",@progbits
	.sectionflags	@""
	.align	4
.nv.constant0._ZN3cub18CUB_300001_SM_10006detail8for_each13static_kernelINS2_12policy_hub_t12policy_500_tEmN6thrust24THRUST_300001_SM_1000_NS8cuda_cub20__uninitialized_fill7functorINS7_10device_ptrIiEEiEEEEvT0_T1_:
	.zero		920


//--------------------- .nv.constant0._ZN3cub18CUB_300001_SM_10006detail11EmptyKernelIvEEvv --------------------------
	.section	.nv.constant0._ZN3cub18CUB_300001_SM_10006detail11EmptyKernelIvEEvv,"a",@progbits
	.sectionflags	@""
	.align	4
.nv.constant0._ZN3cub18CUB_300001_SM_10006detail11EmptyKernelIvEEvv:
	.zero		896


//--------------------- .nv.constant0._ZN6thrust24THRUST_300001_SM_1000_NS8cuda_cub4core6detail13_kernel_agentINS1_15__reduce_by_key16ReduceByKeyAgentINS0_6detail15normal_iteratorINS0_10device_ptrIiEEEESB_SB_SB_N4cuda3std3__48equal_toIiEENSE_4plusIiEEPllEEJSB_SB_SB_SB_SJ_N3cub18CUB_300001_SM_100024ReduceByKeyScanTileStateIilLb1EEESG_SI_llEEEvDpT0_ --------------------------
	.section	.nv.constant0._ZN6thrust24THRUST_300001_SM_1000_NS8cuda_cub4core6detail13_kernel_agentINS1_15__reduce_by_key16ReduceByKeyAgentINS0_6detail15normal_iteratorINS0_10device_ptrIiEEEESB_SB_SB_N4cuda3std3__48equal_toIiEENSE_4plusIiEEPllEEJSB_SB_SB_SB_SJ_N3cub18CUB_300001_SM_100024ReduceByKeyScanTileStateIilLb1EEESG_SI_llEEEvDpT0_,"a",@progbits
	.sectionflags	@""
	.align	4
.nv.constant0._ZN6thrust24THRUST_300001_SM_1000_NS8cuda_cub4core6detail13_kernel_agentINS1_15__reduce_by_key16ReduceByKeyAgentINS0_6detail15normal_iteratorINS0_10device_ptrIiEEEESB_SB_SB_N4cuda3std3__48equal_toIiEENSE_4plusIiEEPllEEJSB_SB_SB_SB_SJ_N3cub18CUB_300001_SM_100024ReduceByKeyScanTileStateIilLb1EEESG_SI_llEEEvDpT0_:
	.zero		968


//--------------------- .nv.constant0._ZN6thrust24THRUST_300001_SM_1000_NS8cuda_cub4core6detail13_kernel_agentINS1_15__reduce_by_key9InitAgentIN3cub18CUB_300001_SM_100024ReduceByKeyScanTileStateIilLb1EEElPlEEJSA_lSB_EEEvDpT0_ --------------------------
	.section	.nv.constant0._ZN6thrust24THRUST_300001_SM_1000_NS8cuda_cub4core6detail13_kernel_agentINS1_15__reduce_by_key9InitAgentIN3cub18CUB_300001_SM_100024ReduceByKeyScanTileStateIilLb1EEElPlEEJSA_lSB_EEEvDpT0_,"a",@progbits
	.sectionflags	@""
	.align	4
.nv.constant0._ZN6thrust24THRUST_300001_SM_1000_NS8cuda_cub4core6detail13_kernel_agentINS1_15__reduce_by_key9InitAgentIN3cub18CUB_300001_SM_100024ReduceByKeyScanTileStateIilLb1EEElPlEEJSA_lSB_EEEvDpT0_:
	.zero		920


//--------------------- .nv.constant0._ZN6thrust24THRUST_300001_SM_1000_NS8cuda_cub4core6detail13_kernel_agentINS1_15__reduce_by_key16ReduceByKeyAgentINS0_6detail15normal_iteratorINS0_10device_ptrIiEEEESB_SB_SB_N4cuda3std3__48equal_toIiEENSE_4plusIiEEPiiEEJSB_SB_SB_SB_SJ_N3cub18CUB_300001_SM_100024ReduceByKeyScanTileStateIiiLb1EEESG_SI_iiEEEvDpT0_ --------------------------
	.section	.nv.constant0._ZN6thrust24THRUST_300001_SM_1000_NS8cuda_cub4core6detail13_kernel_agentINS1_15__reduce_by_key16ReduceByKeyAgentINS0_6detail15normal_iteratorINS0_10device_ptrIiEEEESB_SB_SB_N4cuda3std3__48equal_toIiEENSE_4plusIiEEPiiEEJSB_SB_SB_SB_SJ_N3cub18CUB_300001_SM_100024ReduceByKeyScanTileStateIiiLb1EEESG_SI_iiEEEvDpT0_,"a",@progbits
	.sectionflags	@""
	.align	4
.nv.constant0._ZN6thrust24THRUST_300001_SM_1000_NS8cuda_cub4core6detail13_kernel_agentINS1_15__reduce_by_key16ReduceByKeyAgentINS0_6detail15normal_iteratorINS0_10device_ptrIiEEEESB_SB_SB_N4cuda3std3__48equal_toIiEENSE_4plusIiEEPiiEEJSB_SB_SB_SB_SJ_N3cub18CUB_300001_SM_100024ReduceByKeyScanTileStateIiiLb1EEESG_SI_iiEEEvDpT0_:
	.zero		956


//--------------------- .nv.constant0._ZN6thrust24THRUST_300001_SM_1000_NS8cuda_cub4core6detail13_kernel_agentINS1_15__reduce_by_key9InitAgentIN3cub18CUB_300001_SM_100024ReduceByKeyScanTileStateIiiLb1EEEiPiEEJSA_iSB_EEEvDpT0_ --------------------------
	.section	.nv.constant0._ZN6thrust24THRUST_300001_SM_1000_NS8cuda_cub4core6detail13_kernel_agentINS1_15__reduce_by_key9InitAgentIN3cub18CUB_300001_SM_100024ReduceByKeyScanTileStateIiiLb1EEEiPiEEJSA_iSB_EEEvDpT0_,"a",@progbits
	.sectionflags	@""
	.align	4
.nv.constant0._ZN6thrust24THRUST_300001_SM_1000_NS8cuda_cub4core6detail13_kernel_agentINS1_15__reduce_by_key9InitAgentIN3cub18CUB_300001_SM_100024ReduceByKeyScanTileStateIiiLb1EEEiPiEEJSA_iSB_EEEvDpT0_:
	.zero		920


//--------------------- .nv.constant0._Z3setiPKiS0_Pi --------------------------
	.section	.nv.constant0._Z3setiPKiS0_Pi,"a",@progbits
	.sectionflags	@""
	.align	4
.nv.constant0._Z3setiPKiS0_Pi:
	.zero		928


//--------------------- .nv.constant0._Z7collectiPK3RefPiS2_ --------------------------
	.section	.nv.constant0._Z7collectiPK3RefPiS2_,"a",@progbits
	.sectionflags	@""
	.align	4
.nv.constant0._Z7collectiPK3RefPiS2_:
	.zero		928


//--------------------- .nv.constant0._Z3sumiPK3RefPi --------------------------
	.section	.nv.constant0._Z3sumiPK3RefPi,"a",@progbits
	.sectionflags	@""
	.align	4
.nv.constant0._Z3sumiPK3RefPi:
	.zero		920


//--------------------- SYMBOLS --------------------------

	.type		.nv.reservedSmem.offset0,@object
	.size		.nv.reservedSmem.offset0,0x4
	.type		.nv.reservedSmem.cap,@object
	.size		.nv.reservedSmem.cap,0x4
